	.target	sm_80

	.elftype	@"ET_EXEC"


//--------------------- .note.nv.tkinfo           --------------------------
	.section	.note.nv.tkinfo,"",@"SHT_NOTE"
	.sectionflags	@"SHF_NOTE_NV_TKINFO"
	.tkinfo
        /*0018*/ 	.word	0x00000002
        /*0030*/ 	.string	""
        /*0030*/ 	.string	"ptxas"
        /*0030*/ 	.string	"Cuda compilation tools, release 13.0, V13.0.88"
        /*0030*/ 	.string	"Build cuda_13.0.r13.0/compiler.36424714_0"
        /*0030*/ 	.string	"-v  -suppress-debug-info  -lineinfo  -arch sm_80 "



//--------------------- .note.nv.cuinfo           --------------------------
	.section	.note.nv.cuinfo,"",@"SHT_NOTE"
	.sectionflags	@"SHF_NOTE_NV_CUINFO"
        /*0018*/ 	.short	0x0002
        /*001a*/ 	.short	0x0050
        /*001c*/ 	.short	0x0082
	.zero		2


//--------------------- .nv.info                  --------------------------
	.section	.nv.info,"",@"SHT_CUDA_INFO"
	.align	4


	//----- nvinfo : EIATTR_REGCOUNT
	.align		4
        /*0000*/ 	.byte	0x04, 0x2f
        /*0002*/ 	.short	(.L_1 - .L_0)
	.align		4
.L_0:
        /*0004*/ 	.word	index@(matmul_kernel)
        /*0008*/ 	.word	0x000000ff


	//----- nvinfo : EIATTR_FRAME_SIZE
	.align		4
.L_1:
        /*000c*/ 	.byte	0x04, 0x11
        /*000e*/ 	.short	(.L_3 - .L_2)
	.align		4
.L_2:
        /*0010*/ 	.word	index@(matmul_kernel)
        /*0014*/ 	.word	0x00002148


	//----- nvinfo : EIATTR_MIN_STACK_SIZE
	.align		4
.L_3:
        /*0018*/ 	.byte	0x04, 0x12
        /*001a*/ 	.short	(.L_5 - .L_4)
	.align		4
.L_4:
        /*001c*/ 	.word	index@(matmul_kernel)
        /*0020*/ 	.word	0x00002148
.L_5:


//--------------------- .nv.info.matmul_kernel    --------------------------
	.section	.nv.info.matmul_kernel,"",@"SHT_CUDA_INFO"
	.sectionflags	@""
	.align	4


	//----- nvinfo : EIATTR_CUDA_API_VERSION
	.align		4
        /*0000*/ 	.byte	0x04, 0x37
        /*0002*/ 	.short	(.L_7 - .L_6)
.L_6:
        /*0004*/ 	.word	0x00000082


	//----- nvinfo : EIATTR_SW2861232_WAR
	.align		4
.L_7:
        /*0008*/ 	.byte	0x01, 0x35
	.zero		2


	//----- nvinfo : EIATTR_PARAM_CBANK
	.align		4
        /*000c*/ 	.byte	0x04, 0x0a
        /*000e*/ 	.short	(.L_9 - .L_8)
	.align		4
.L_8:
        /*0010*/ 	.word	index@(.nv.constant0.matmul_kernel)
        /*0014*/ 	.short	0x0160
        /*0016*/ 	.short	0x0050


	//----- nvinfo : EIATTR_CBANK_PARAM_SIZE
	.align		4
.L_9:
        /*0018*/ 	.byte	0x03, 0x19
        /*001a*/ 	.short	0x0050


	//----- nvinfo : EIATTR_KPARAM_INFO
	.align		4
        /*001c*/ 	.byte	0x04, 0x17
        /*001e*/ 	.short	(.L_11 - .L_10)
.L_10:
        /*0020*/ 	.word	0x00000000
        /*0024*/ 	.short	0x000d
        /*0026*/ 	.short	0x0048
        /*0028*/ 	.byte	0x00, 0xf4, 0x21, 0x00


	//----- nvinfo : EIATTR_KPARAM_INFO
	.align		4
.L_11:
        /*002c*/ 	.byte	0x04, 0x17
        /*002e*/ 	.short	(.L_13 - .L_12)
.L_12:
        /*0030*/ 	.word	0x00000000
        /*0034*/ 	.short	0x000c
        /*0036*/ 	.short	0x0040
        /*0038*/ 	.byte	0x00, 0xf4, 0x21, 0x00


	//----- nvinfo : EIATTR_KPARAM_INFO
	.align		4
.L_13:
        /*003c*/ 	.byte	0x04, 0x17
        /*003e*/ 	.short	(.L_15 - .L_14)
.L_14:
        /*0040*/ 	.word	0x00000000
        /*0044*/ 	.short	0x000b
        /*0046*/ 	.short	0x0038
        /*0048*/ 	.byte	0x00, 0xf0, 0x11, 0x00


	//----- nvinfo : EIATTR_KPARAM_INFO
	.align		4
.L_15:
        /*004c*/ 	.byte	0x04, 0x17
        /*004e*/ 	.short	(.L_17 - .L_16)
.L_16:
        /*0050*/ 	.word	0x00000000
        /*0054*/ 	.short	0x000a
        /*0056*/ 	.short	0x0034
        /*0058*/ 	.byte	0x00, 0xf0, 0x11, 0x00


	//----- nvinfo : EIATTR_KPARAM_INFO
	.align		4
.L_17:
        /*005c*/ 	.byte	0x04, 0x17
        /*005e*/ 	.short	(.L_19 - .L_18)
.L_18:
        /*0060*/ 	.word	0x00000000
        /*0064*/ 	.short	0x0009
        /*0066*/ 	.short	0x0030
        /*0068*/ 	.byte	0x00, 0xf0, 0x11, 0x00


	//----- nvinfo : EIATTR_KPARAM_INFO
	.align		4
.L_19:
        /*006c*/ 	.byte	0x04, 0x17
        /*006e*/ 	.short	(.L_21 - .L_20)
.L_20:
        /*0070*/ 	.word	0x00000000
        /*0074*/ 	.short	0x0008
        /*0076*/ 	.short	0x002c
        /*0078*/ 	.byte	0x00, 0xf0, 0x11, 0x00


	//----- nvinfo : EIATTR_KPARAM_INFO
	.align		4
.L_21:
        /*007c*/ 	.byte	0x04, 0x17
        /*007e*/ 	.short	(.L_23 - .L_22)
.L_22:
        /*0080*/ 	.word	0x00000000
        /*0084*/ 	.short	0x0007
        /*0086*/ 	.short	0x0028
        /*0088*/ 	.byte	0x00, 0xf0, 0x11, 0x00


	//----- nvinfo : EIATTR_KPARAM_INFO
	.align		4
.L_23:
        /*008c*/ 	.byte	0x04, 0x17
        /*008e*/ 	.short	(.L_25 - .L_24)
.L_24:
        /*0090*/ 	.word	0x00000000
        /*0094*/ 	.short	0x0006
        /*0096*/ 	.short	0x0024
        /*0098*/ 	.byte	0x00, 0xf0, 0x11, 0x00


	//----- nvinfo : EIATTR_KPARAM_INFO
	.align		4
.L_25:
        /*009c*/ 	.byte	0x04, 0x17
        /*009e*/ 	.short	(.L_27 - .L_26)
.L_26:
        /*00a0*/ 	.word	0x00000000
        /*00a4*/ 	.short	0x0005
        /*00a6*/ 	.short	0x0020
        /*00a8*/ 	.byte	0x00, 0xf0, 0x11, 0x00


	//----- nvinfo : EIATTR_KPARAM_INFO
	.align		4
.L_27:
        /*00ac*/ 	.byte	0x04, 0x17
        /*00ae*/ 	.short	(.L_29 - .L_28)
.L_28:
        /*00b0*/ 	.word	0x00000000
        /*00b4*/ 	.short	0x0004
        /*00b6*/ 	.short	0x001c
        /*00b8*/ 	.byte	0x00, 0xf0, 0x11, 0x00


	//----- nvinfo : EIATTR_KPARAM_INFO
	.align		4
.L_29:
        /*00bc*/ 	.byte	0x04, 0x17
        /*00be*/ 	.short	(.L_31 - .L_30)
.L_30:
        /*00c0*/ 	.word	0x00000000
        /*00c4*/ 	.short	0x0003
        /*00c6*/ 	.short	0x0018
        /*00c8*/ 	.byte	0x00, 0xf0, 0x11, 0x00


	//----- nvinfo : EIATTR_KPARAM_INFO
	.align		4
.L_31:
        /*00cc*/ 	.byte	0x04, 0x17
        /*00ce*/ 	.short	(.L_33 - .L_32)
.L_32:
        /*00d0*/ 	.word	0x00000000
        /*00d4*/ 	.short	0x0002
        /*00d6*/ 	.short	0x0010
        /*00d8*/ 	.byte	0x00, 0xf4, 0x21, 0x00


	//----- nvinfo : EIATTR_KPARAM_INFO
	.align		4
.L_33:
        /*00dc*/ 	.byte	0x04, 0x17
        /*00de*/ 	.short	(.L_35 - .L_34)
.L_34:
        /*00e0*/ 	.word	0x00000000
        /*00e4*/ 	.short	0x0001
        /*00e6*/ 	.short	0x0008
        /*00e8*/ 	.byte	0x00, 0xf4, 0x21, 0x00


	//----- nvinfo : EIATTR_KPARAM_INFO
	.align		4
.L_35:
        /*00ec*/ 	.byte	0x04, 0x17
        /*00ee*/ 	.short	(.L_37 - .L_36)
.L_36:
        /*00f0*/ 	.word	0x00000000
        /*00f4*/ 	.short	0x0000
        /*00f6*/ 	.short	0x0000
        /*00f8*/ 	.byte	0x00, 0xf4, 0x21, 0x00


	//----- nvinfo : EIATTR_MAXREG_COUNT
	.align		4
.L_37:
        /*00fc*/ 	.byte	0x03, 0x1b
        /*00fe*/ 	.short	0x00ff


	//----- nvinfo : EIATTR_NUM_BARRIERS
	.align		4
        /*0100*/ 	.byte	0x02, 0x4c
        /*0102*/ 	.byte	0x01
	.zero		1


	//----- nvinfo : EIATTR_ANNOTATIONS
	.align		4
        /*0104*/ 	.byte	0x04, 0x55
        /*0106*/ 	.short	(.L_39 - .L_38)


	//   ....[0]....
.L_38:
        /*0108*/ 	.word	0x00000001
        /*010c*/ 	.byte	0xb0, 0x05, 0x00, 0x00, 0x01, 0x00, 0x00, 0x00, 0x40, 0x06, 0x00, 0x00, 0x01, 0x00, 0x00, 0x00
        /* <DEDUP_REMOVED lines=3441> */
        /*d82c*/ 	.byte	0x10, 0xea, 0x04, 0x00


	//----- nvinfo : EIATTR_MERCURY_ISA_VERSION
	.align		4
.L_39:
        /*d830*/ 	.byte	0x03, 0x5f
        /*d832*/ 	.short	0x0000


	//----- nvinfo : EIATTR_EXIT_INSTR_OFFSETS
	.align		4
        /*d834*/ 	.byte	0x04, 0x1c
        /*d836*/ 	.short	(.L_41 - .L_40)


	//   ....[0]....
.L_40:
        /*d838*/ 	.word	0x0004ed30


	//   ....[1]....
        /*d83c*/ 	.word	0x0004ed50


	//----- nvinfo : EIATTR_REQNTID
	.align		4
.L_41:
        /*d840*/ 	.byte	0x04, 0x10
        /*d842*/ 	.short	(.L_43 - .L_42)
.L_42:
        /*d844*/ 	.word	0x00000080
        /*d848*/ 	.word	0x00000001
        /*d84c*/ 	.word	0x00000001
.L_43:


//--------------------- .nv.callgraph             --------------------------
	.section	.nv.callgraph,"",@"SHT_CUDA_CALLGRAPH"
	.align	4
	.sectionentsize	8
	.align		4
        /*0000*/ 	.word	0x00000000
	.align		4
        /*0004*/ 	.word	0xffffffff
	.align		4
        /*0008*/ 	.word	0x00000000
	.align		4
        /*000c*/ 	.word	0xfffffffe
	.align		4
        /*0010*/ 	.word	0x00000000
	.align		4
        /*0014*/ 	.word	0xfffffffd
	.align		4
        /*0018*/ 	.word	0x00000000
	.align		4
        /*001c*/ 	.word	0xfffffffc


//--------------------- .nv.rel.action            --------------------------
	.section	.nv.rel.action,"",@"SHT_CUDA_RELOCINFO"
	.align	8
	.sectionentsize	8
        /*0000*/ 	.byte	0x73, 0x00, 0x00, 0x00, 0x00, 0x00, 0x00, 0x00, 0x00, 0x00, 0x00, 0x11, 0x25, 0x00, 0x05, 0x36


//--------------------- .nv.constant0.matmul_kernel --------------------------
	.section	.nv.constant0.matmul_kernel,"a",@progbits
	.sectionflags	@""
	.align	4
.nv.constant0.matmul_kernel:
	.zero		432


//--------------------- .text.matmul_kernel       --------------------------
	.section	.text.matmul_kernel,"ax",@progbits
	.sectioninfo	@"SHI_REGISTERS=255"
	.align	128
        .global         matmul_kernel
        .type           matmul_kernel,@function
        .size           matmul_kernel,(.L_x_3 - matmul_kernel)
        .other          matmul_kernel,@"STO_CUDA_ENTRY STV_DEFAULT"
matmul_kernel:
.text.matmul_kernel:
[----:B------:R-:W-:Y:S02]  /*0000*/  IMAD.MOV.U32 R1, RZ, RZ, c[0x0][0x28] ;  /* 0x00000a00ff017624 */ /* 0x000fe400078e00ff */
[----:B------:R-:W-:Y:S01]  /*0010*/  IMAD.MOV.U32 R0, RZ, RZ, c[0x0][0x17c] ;  /* 0x00005f00ff007624 */ /* 0x000fe200078e00ff */
[----:B------:R-:W1:Y:S01]  /*0020*/  S2R R7, SR_CTAID.X ;  /* 0x0000000000077919 */ /* 0x000e620000002500 */
[----:B------:R-:W-:Y:S02]  /*0030*/  IABS R27, c[0x0][0x17c] ;  /* 0x00005f00001b7a13 */ /* 0x000fe40000000000 */
[----:B------:R-:W-:Y:S02]  /*0040*/  IABS R12, c[0x0][0x178] ;  /* 0x00005e00000c7a13 */ /* 0x000fe40000000000 */
[----:B------:R-:W-:Y:S02]  /*0050*/  IADD3 R0, R0, 0xff, RZ ;  /* 0x000000ff00007810 */ /* 0x000fe40007ffe0ff */
[----:B------:R-:W-:Y:S02]  /*0060*/  IADD3 R1, R1, -0x2148, RZ ;  /* 0xffffdeb801017810 */ /* 0x000fe40007ffe0ff */
[----:B------:R-:W-:-:S04]  /*0070*/  SHF.R.S32.HI R3, RZ, 0x1f, R0 ;  /* 0x0000001fff037819 */ /* 0x000fc80000011400 */
[----:B------:R-:W-:-:S04]  /*0080*/  LEA.HI R3, R3, R0, RZ, 0x8 ;  /* 0x0000000003037211 */ /* 0x000fc800078f40ff */
[----:B------:R-:W-:-:S05]  /*0090*/  SHF.R.S32.HI R3, RZ, 0x8, R3 ;  /* 0x00000008ff037819 */ /* 0x000fca0000011403 */
[----:B------:R-:W-:Y:S01]  /*00a0*/  IMAD.SHL.U32 R4, R3, 0x8, RZ ;  /* 0x0000000803047824 */ /* 0x000fe200078e00ff */
[----:B-1----:R-:W-:-:S04]  /*00b0*/  IABS R8, R7 ;  /* 0x0000000700087213 */ /* 0x002fc80000000000 */
[-C--:B------:R-:W-:Y:S02]  /*00c0*/  IABS R5, R4.reuse ;  /* 0x0000000400057213 */ /* 0x080fe40000000000 */
[----:B------:R-:W-:Y:S02]  /*00d0*/  IABS R10, R4 ;  /* 0x00000004000a7213 */ /* 0x000fe40000000000 */
[----:B------:R-:W1:Y:S08]  /*00e0*/  I2F.RP R0, R5 ;  /* 0x0000000500007306 */ /* 0x000e700000209400 */
[----:B-1----:R-:W1:Y:S02]  /*00f0*/  MUFU.RCP R0, R0 ;  /* 0x0000000000007308 */ /* 0x002e640000001000 */
[----:B-1----:R-:W-:Y:S01]  /*0100*/  IADD3 R2, R0, 0xffffffe, RZ ;  /* 0x0ffffffe00027810 */ /* 0x002fe20007ffe0ff */
[----:B------:R-:W-:-:S05]  /*0110*/  IMAD.MOV R0, RZ, RZ, -R10 ;  /* 0x000000ffff007224 */ /* 0x000fca00078e0a0a */
[----:B------:R1:W2:Y:S02]  /*0120*/  F2I.FTZ.U32.TRUNC.NTZ R3, R2 ;  /* 0x0000000200037305 */ /* 0x0002a4000021f000 */
[----:B-1----:R-:W-:Y:S02]  /*0130*/  IMAD.MOV.U32 R2, RZ, RZ, RZ ;  /* 0x000000ffff027224 */ /* 0x002fe400078e00ff */
[----:B--2---:R-:W-:-:S04]  /*0140*/  IMAD.MOV R6, RZ, RZ, -R3 ;  /* 0x000000ffff067224 */ /* 0x004fc800078e0a03 */
[----:B------:R-:W-:Y:S02]  /*0150*/  IMAD R9, R6, R5, RZ ;  /* 0x0000000506097224 */ /* 0x000fe400078e02ff */
[----:B------:R-:W-:Y:S02]  /*0160*/  IMAD.MOV.U32 R6, RZ, RZ, R8 ;  /* 0x000000ffff067224 */ /* 0x000fe400078e0008 */
[----:B------:R-:W-:-:S06]  /*0170*/  IMAD.HI.U32 R3, R3, R9, R2 ;  /* 0x0000000903037227 */ /* 0x000fcc00078e0002 */
[----:B------:R-:W-:-:S04]  /*0180*/  IMAD.HI.U32 R3, R3, R6, RZ ;  /* 0x0000000603037227 */ /* 0x000fc800078e00ff */
[----:B------:R-:W-:Y:S02]  /*0190*/  IMAD R0, R3, R0, R6 ;  /* 0x0000000003007224 */ /* 0x000fe400078e0206 */
[----:B------:R-:W1:Y:S03]  /*01a0*/  I2F.RP R6, R27 ;  /* 0x0000001b00067306 */ /* 0x000e660000209400 */
[----:B------:R-:W-:-:S13]  /*01b0*/  ISETP.GT.U32.AND P1, PT, R5, R0, PT ;  /* 0x000000000500720c */ /* 0x000fda0003f24070 */
[----:B------:R-:W-:Y:S01]  /*01c0*/  @!P1 IMAD.IADD R0, R0, 0x1, -R5 ;  /* 0x0000000100009824 */ /* 0x000fe200078e0a05 */
[----:B------:R-:W-:Y:S01]  /*01d0*/  @!P1 IADD3 R3, R3, 0x1, RZ ;  /* 0x0000000103039810 */ /* 0x000fe20007ffe0ff */
[----:B-1----:R-:W-:Y:S01]  /*01e0*/  MUFU.RCP R6, R6 ;  /* 0x0000000600067308 */ /* 0x002fe20000001000 */
[----:B------:R-:W-:Y:S02]  /*01f0*/  ISETP.NE.AND P1, PT, R4, RZ, PT ;  /* 0x000000ff0400720c */ /* 0x000fe40003f25270 */
[----:B------:R-:W-:Y:S02]  /*0200*/  ISETP.GE.U32.AND P0, PT, R0, R5, PT ;  /* 0x000000050000720c */ /* 0x000fe40003f06070 */
[----:B------:R-:W-:-:S03]  /*0210*/  LOP3.LUT R0, R7, R4, RZ, 0x3c, !PT ;  /* 0x0000000407007212 */ /* 0x000fc600078e3cff */
[----:B------:R-:W1:Y:S01]  /*0220*/  I2F.RP R5, R12 ;  /* 0x0000000c00057306 */ /* 0x000e620000209400 */
[----:B------:R-:W-:Y:S01]  /*0230*/  ISETP.GE.AND P2, PT, R0, RZ, PT ;  /* 0x000000ff0000720c */ /* 0x000fe20003f46270 */
[----:B------:R-:W-:-:S05]  /*0240*/  IMAD.MOV.U32 R0, RZ, RZ, c[0x0][0x178] ;  /* 0x00005e00ff007624 */ /* 0x000fca00078e00ff */
[----:B------:R-:W-:Y:S02]  /*0250*/  IADD3 R0, R0, 0x7f, RZ ;  /* 0x0000007f00007810 */ /* 0x000fe40007ffe0ff */
[----:B------:R-:W-:-:S05]  /*0260*/  @P0 IADD3 R3, R3, 0x1, RZ ;  /* 0x0000000103030810 */ /* 0x000fca0007ffe0ff */
[----:B------:R-:W-:Y:S01]  /*0270*/  IMAD.MOV.U32 R2, RZ, RZ, R3 ;  /* 0x000000ffff027224 */ /* 0x000fe200078e0003 */
[----:B------:R-:W-:Y:S01]  /*0280*/  SHF.R.S32.HI R3, RZ, 0x1f, R0 ;  /* 0x0000001fff037819 */ /* 0x000fe20000011400 */
[----:B-1----:R-:W-:Y:S02]  /*0290*/  MUFU.RCP R5, R5 ;  /* 0x0000000500057308 */ /* 0x002fe40000001000 */
[----:B------:R-:W-:Y:S01]  /*02a0*/  @!P2 IMAD.MOV R2, RZ, RZ, -R2 ;  /* 0x000000ffff02a224 */ /* 0x000fe200078e0a02 */
[----:B------:R-:W-:Y:S02]  /*02b0*/  @!P1 LOP3.LUT R2, RZ, R4, RZ, 0x33, !PT ;  /* 0x00000004ff029212 */ /* 0x000fe400078e33ff */
[----:B------:R-:W-:-:S03]  /*02c0*/  LEA.HI R3, R3, R0, RZ, 0x7 ;  /* 0x0000000003037211 */ /* 0x000fc600078f38ff */
[----:B------:R-:W-:Y:S02]  /*02d0*/  IMAD.SHL.U32 R10, R2, 0x8, RZ ;  /* 0x00000008020a7824 */ /* 0x000fe400078e00ff */
[----:B------:R-:W-:-:S03]  /*02e0*/  IMAD.MOV R2, RZ, RZ, -R2 ;  /* 0x000000ffff027224 */ /* 0x000fc600078e0a02 */
[----:B------:R-:W-:Y:S01]  /*02f0*/  LEA.HI.SX32 R3, R3, -R10, 0x19 ;  /* 0x8000000a03037211 */ /* 0x000fe200078fcaff */
[----:B------:R-:W-:Y:S02]  /*0300*/  IMAD R14, R4, R2, R7 ;  /* 0x00000002040e7224 */ /* 0x000fe400078e0207 */
[----:B------:R-:W-:Y:S01]  /*0310*/  IMAD.MOV.U32 R2, RZ, RZ, RZ ;  /* 0x000000ffff027224 */ /* 0x000fe200078e00ff */
[----:B------:R-:W-:-:S04]  /*0320*/  IMNMX R11, R3, 0x8, PT ;  /* 0x00000008030b7817 */ /* 0x000fc80003800200 */
[-C--:B------:R-:W-:Y:S02]  /*0330*/  IABS R9, R11.reuse ;  /* 0x0000000b00097213 */ /* 0x080fe40000000000 */
[----:B------:R-:W-:Y:S02]  /*0340*/  IABS R4, R11 ;  /* 0x0000000b00047213 */ /* 0x000fe40000000000 */
[----:B------:R-:W1:Y:S08]  /*0350*/  I2F.RP R0, R9 ;  /* 0x0000000900007306 */ /* 0x000e700000209400 */
[----:B-1----:R-:W1:Y:S02]  /*0360*/  MUFU.RCP R0, R0 ;  /* 0x0000000000007308 */ /* 0x002e640000001000 */
[----:B-1----:R-:W-:-:S02]  /*0370*/  IADD3 R3, R0, 0xffffffe, RZ ;  /* 0x0ffffffe00037810 */ /* 0x002fc40007ffe0ff */
[----:B------:R-:W-:-:S04]  /*0380*/  IABS R0, R14 ;  /* 0x0000000e00007213 */ /* 0x000fc80000000000 */
[----:B------:R-:W1:Y:S02]  /*0390*/  F2I.FTZ.U32.TRUNC.NTZ R3, R3 ;  /* 0x0000000300037305 */ /* 0x000e64000021f000 */
[----:B-1----:R-:W-:-:S04]  /*03a0*/  IMAD.MOV R8, RZ, RZ, -R3 ;  /* 0x000000ffff087224 */ /* 0x002fc800078e0a03 */
[----:B------:R-:W-:-:S04]  /*03b0*/  IMAD R7, R8, R9, RZ ;  /* 0x0000000908077224 */ /* 0x000fc800078e02ff */
[----:B------:R-:W-:-:S04]  /*03c0*/  IMAD.HI.U32 R2, R3, R7, R2 ;  /* 0x0000000703027227 */ /* 0x000fc800078e0002 */
[----:B------:R-:W-:Y:S02]  /*03d0*/  IMAD.MOV.U32 R3, RZ, RZ, R0 ;  /* 0x000000ffff037224 */ /* 0x000fe400078e0000 */
[----:B------:R-:W-:Y:S01]  /*03e0*/  IMAD.MOV R0, RZ, RZ, -R4 ;  /* 0x000000ffff007224 */ /* 0x000fe200078e0a04 */
[----:B------:R-:W-:Y:S01]  /*03f0*/  IADD3 R4, R6, 0xffffffe, RZ ;  /* 0x0ffffffe06047810 */ /* 0x000fe20007ffe0ff */
[----:B------:R-:W-:-:S04]  /*0400*/  IMAD.HI.U32 R2, R2, R3, RZ ;  /* 0x0000000302027227 */ /* 0x000fc800078e00ff */
[----:B------:R-:W-:Y:S01]  /*0410*/  IMAD R0, R2, R0, R3 ;  /* 0x0000000002007224 */ /* 0x000fe200078e0203 */
[----:B------:R-:W-:Y:S02]  /*0420*/  IADD3 R3, R5, 0xffffffe, RZ ;  /* 0x0ffffffe05037810 */ /* 0x000fe40007ffe0ff */
[----:B------:R1:W-:Y:S02]  /*0430*/  F2I.FTZ.U32.TRUNC.NTZ R5, R4 ;  /* 0x0000000400057305 */ /* 0x0003e4000021f000 */
[----:B------:R-:W-:-:S06]  /*0440*/  ISETP.GT.U32.AND P1, PT, R9, R0, PT ;  /* 0x000000000900720c */ /* 0x000fcc0003f24070 */
[----:B------:R-:W2:Y:S01]  /*0450*/  F2I.FTZ.U32.TRUNC.NTZ R3, R3 ;  /* 0x0000000300037305 */ /* 0x000ea2000021f000 */
[----:B-1----:R-:W-:-:S06]  /*0460*/  IMAD.MOV.U32 R4, RZ, RZ, RZ ;  /* 0x000000ffff047224 */ /* 0x002fcc00078e00ff */
[----:B------:R-:W-:Y:S01]  /*0470*/  @!P1 IMAD.IADD R0, R0, 0x1, -R9 ;  /* 0x0000000100009824 */ /* 0x000fe200078e0a09 */
[----:B------:R-:W-:Y:S02]  /*0480*/  @!P1 IADD3 R2, R2, 0x1, RZ ;  /* 0x0000000102029810 */ /* 0x000fe40007ffe0ff */
[----:B------:R-:W-:Y:S02]  /*0490*/  ISETP.NE.AND P1, PT, R11, RZ, PT ;  /* 0x000000ff0b00720c */ /* 0x000fe40003f25270 */
[----:B------:R-:W-:Y:S02]  /*04a0*/  ISETP.GE.U32.AND P0, PT, R0, R9, PT ;  /* 0x000000090000720c */ /* 0x000fe40003f06070 */
[----:B------:R-:W-:Y:S01]  /*04b0*/  LOP3.LUT R0, R14, R11, RZ, 0x3c, !PT ;  /* 0x0000000b0e007212 */ /* 0x000fe200078e3cff */
[----:B--2---:R-:W-:-:S03]  /*04c0*/  IMAD.MOV R9, RZ, RZ, -R3 ;  /* 0x000000ffff097224 */ /* 0x004fc600078e0a03 */
[----:B------:R-:W-:Y:S01]  /*04d0*/  ISETP.GE.AND P2, PT, R0, RZ, PT ;  /* 0x000000ff0000720c */ /* 0x000fe20003f46270 */
[--C-:B------:R-:W-:Y:S02]  /*04e0*/  IMAD.MOV R0, RZ, RZ, -R5.reuse ;  /* 0x000000ffff007224 */ /* 0x100fe400078e0a05 */
[----:B------:R-:W-:Y:S02]  /*04f0*/  IMAD R9, R9, R12, RZ ;  /* 0x0000000c09097224 */ /* 0x000fe400078e02ff */
[----:B------:R-:W-:Y:S02]  /*0500*/  IMAD R25, R0, R27, RZ ;  /* 0x0000001b00197224 */ /* 0x000fe400078e02ff */
[----:B------:R-:W-:Y:S02]  /*0510*/  @P0 IADD3 R2, R2, 0x1, RZ ;  /* 0x0000000102020810 */ /* 0x000fe40007ffe0ff */
[----:B------:R-:W-:-:S04]  /*0520*/  IMAD.HI.U32 R25, R5, R25, R4 ;  /* 0x0000001905197227 */ /* 0x000fc800078e0004 */
[----:B------:R-:W-:Y:S02]  /*0530*/  IMAD.MOV.U32 R6, RZ, RZ, R2 ;  /* 0x000000ffff067224 */ /* 0x000fe400078e0002 */
[----:B------:R-:W-:Y:S02]  /*0540*/  IMAD.MOV.U32 R2, RZ, RZ, RZ ;  /* 0x000000ffff027224 */ /* 0x000fe400078e00ff */
[----:B------:R-:W-:Y:S01]  /*0550*/  @!P2 IMAD.MOV R6, RZ, RZ, -R6 ;  /* 0x000000ffff06a224 */ /* 0x000fe200078e0a06 */
[----:B------:R-:W-:Y:S01]  /*0560*/  @!P1 LOP3.LUT R6, RZ, R11, RZ, 0x33, !PT ;  /* 0x0000000bff069212 */ /* 0x000fe200078e33ff */
[----:B------:R-:W-:-:S04]  /*0570*/  IMAD.HI.U32 R9, R3, R9, R2 ;  /* 0x0000000903097227 */ /* 0x000fc800078e0002 */
[----:B------:R-:W-:Y:S02]  /*0580*/  IMAD.SHL.U32 R13, R6, 0x100, RZ ;  /* 0x00000100060d7824 */ /* 0x000fe400078e00ff */
[----:B------:R-:W-:-:S03]  /*0590*/  IMAD.MOV R6, RZ, RZ, -R6 ;  /* 0x000000ffff067224 */ /* 0x000fc600078e0a06 */
[C---:B------:R-:W-:Y:S01]  /*05a0*/  IADD3 R15, R13.reuse, 0x2, RZ ;  /* 0x000000020d0f7810 */ /* 0x040fe20007ffe0ff */
[----:B------:R-:W-:Y:S01]  /*05b0*/  STL [R1+0x390], R13 ;  /* 0x0003900d01007387 */ /* 0x000fe20000100800 */
[----:B------:R-:W-:Y:S01]  /*05c0*/  IADD3 R16, R13, 0x1, RZ ;  /* 0x000000010d107810 */ /* 0x000fe20007ffe0ff */
[----:B------:R-:W-:Y:S01]  /*05d0*/  IMAD R6, R11, R6, R14 ;  /* 0x000000060b067224 */ /* 0x000fe200078e020e */
[----:B------:R-:W-:Y:S02]  /*05e0*/  IABS R8, R15 ;  /* 0x0000000f00087213 */ /* 0x000fe40000000000 */
[----:B------:R-:W-:Y:S01]  /*05f0*/  IADD3 R17, R13, 0xff, RZ ;  /* 0x000000ff0d117810 */ /* 0x000fe20007ffe0ff */
[----:B------:R-:W-:Y:S01]  /*0600*/  IMAD.IADD R6, R10, 0x1, R6 ;  /* 0x000000010a067824 */ /* 0x000fe200078e0206 */
[----:B------:R-:W-:Y:S01]  /*0610*/  IABS R20, R16 ;  /* 0x0000001000147213 */ /* 0x000fe20000000000 */
[----:B------:R-:W-:Y:S01]  /*0620*/  IMAD.HI.U32 R3, R25, R8, RZ ;  /* 0x0000000819037227 */ /* 0x000fe200078e00ff */
[----:B------:R-:W-:Y:S01]  /*0630*/  IABS R252, R13 ;  /* 0x0000000d00fc7213 */ /* 0x000fe20000000000 */
[----:B------:R1:W-:Y:S01]  /*0640*/  STL [R1+0x1638], R17 ;  /* 0x0016381101007387 */ /* 0x0003e20000100800 */
[----:B------:R-:W-:Y:S01]  /*0650*/  IABS R26, R17 ;  /* 0x00000011001a7213 */ /* 0x000fe20000000000 */
[----:B------:R-:W-:Y:S01]  /*0660*/  IMAD.MOV R3, RZ, RZ, -R3 ;  /* 0x000000ffff037224 */ /* 0x000fe200078e0a03 */
[----:B------:R-:W-:Y:S01]  /*0670*/  IADD3 R7, R13, 0x6, RZ ;  /* 0x000000060d077810 */ /* 0x000fe20007ffe0ff */
[----:B------:R2:W-:Y:S01]  /*0680*/  STL [R1+0x1248], R16 ;  /* 0x0012481001007387 */ /* 0x0005e20000100800 */
[----:B------:R-:W-:Y:S01]  /*0690*/  IMAD.HI.U32 R2, R25, R20, RZ ;  /* 0x0000001419027227 */ /* 0x000fe200078e00ff */
[----:B------:R-:W-:-:S02]  /*06a0*/  IADD3 R5, R13, 0x7, RZ ;  /* 0x000000070d057810 */ /* 0x000fc40007ffe0ff */
[----:B------:R3:W-:Y:S01]  /*06b0*/  STL [R1+0x1244], R15 ;  /* 0x0012440f01007387 */ /* 0x0007e20000100800 */
[----:B------:R-:W-:Y:S01]  /*06c0*/  IMAD R19, R27, R3, R8 ;  /* 0x000000031b137224 */ /* 0x000fe200078e0208 */
[C---:B-1----:R-:W-:Y:S01]  /*06d0*/  IADD3 R17, R13.reuse, 0x3, RZ ;  /* 0x000000030d117810 */ /* 0x042fe20007ffe0ff */
[----:B------:R-:W-:Y:S01]  /*06e0*/  IMAD.MOV R2, RZ, RZ, -R2 ;  /* 0x000000ffff027224 */ /* 0x000fe200078e0a02 */
[----:B------:R-:W-:Y:S01]  /*06f0*/  IADD3 R21, R13, 0x8, RZ ;  /* 0x000000080d157810 */ /* 0x000fe20007ffe0ff */
[----:B------:R-:W-:Y:S01]  /*0700*/  IMAD.HI.U32 R0, R25, R252, RZ ;  /* 0x000000fc19007227 */ /* 0x000fe200078e00ff */
[----:B--2---:R-:W-:Y:S01]  /*0710*/  IADD3 R16, R13, 0x4, RZ ;  /* 0x000000040d107810 */ /* 0x004fe20007ffe0ff */
[----:B------:R-:W-:Y:S01]  /*0720*/  STL [R1+0x1240], R17 ;  /* 0x0012401101007387 */ /* 0x000fe20000100800 */
[----:B------:R-:W-:Y:S01]  /*0730*/  IABS R18, R17 ;  /* 0x0000001100127213 */ /* 0x000fe20000000000 */
[----:B------:R-:W-:Y:S01]  /*0740*/  IMAD R20, R27, R2, R20 ;  /* 0x000000021b147224 */ /* 0x000fe200078e0214 */
[----:B------:R-:W-:Y:S01]  /*0750*/  IABS R8, R16 ;  /* 0x0000001000087213 */ /* 0x000fe20000000000 */
[----:B------:R-:W-:Y:S01]  /*0760*/  IMAD.MOV R0, RZ, RZ, -R0 ;  /* 0x000000ffff007224 */ /* 0x000fe200078e0a00 */
[----:B---3--:R-:W-:Y:S01]  /*0770*/  IADD3 R15, R13, 0x5, RZ ;  /* 0x000000050d0f7810 */ /* 0x008fe20007ffe0ff */
[----:B------:R-:W-:Y:S01]  /*0780*/  IMAD.HI.U32 R4, R25, R26, RZ ;  /* 0x0000001a19047227 */ /* 0x000fe200078e00ff */
[----:B------:R1:W-:Y:S01]  /*0790*/  STL [R1+0x12a8], R16 ;  /* 0x0012a81001007387 */ /* 0x0003e20000100800 */
[----:B------:R-:W-:-:S02]  /*07a0*/  IADD3 R10, R13, 0xa, RZ ;  /* 0x0000000a0d0a7810 */ /* 0x000fc40007ffe0ff */
[----:B------:R-:W-:Y:S01]  /*07b0*/  IMAD.HI.U32 R2, R25, R8, RZ ;  /* 0x0000000819027227 */ /* 0x000fe200078e00ff */
[----:B------:R2:W-:Y:S01]  /*07c0*/  STL [R1+0x12a4], R15 ;  /* 0x0012a40f01007387 */ /* 0x0005e20000100800 */
[----:B------:R-:W-:Y:S02]  /*07d0*/  IADD3 R4, -R4, RZ, RZ ;  /* 0x000000ff04047210 */ /* 0x000fe40007ffe1ff */
[----:B------:R-:W-:Y:S01]  /*07e0*/  IMAD R252, R27, R0, R252 ;  /* 0x000000001bfc7224 */ /* 0x000fe200078e02fc */
[----:B------:R3:W-:Y:S01]  /*07f0*/  STL [R1+0x12b4], R7 ;  /* 0x0012b40701007387 */ /* 0x0007e20000100800 */
[----:B------:R-:W-:Y:S01]  /*0800*/  IMAD.MOV R2, RZ, RZ, -R2 ;  /* 0x000000ffff027224 */ /* 0x000fe200078e0a02 */
[----:B-1----:R-:W-:Y:S01]  /*0810*/  IABS R16, R15 ;  /* 0x0000000f00107213 */ /* 0x002fe20000000000 */
[----:B------:R-:W-:Y:S01]  /*0820*/  IMAD.HI.U32 R0, R25, R18, RZ ;  /* 0x0000001219007227 */ /* 0x000fe200078e00ff */
[----:B------:R-:W-:Y:S01]  /*0830*/  STL [R1+0x12b0], R5 ;  /* 0x0012b00501007387 */ /* 0x000fe20000100800 */
[----:B------:R-:W-:-:S02]  /*0840*/  IABS R14, R7 ;  /* 0x00000007000e7213 */ /* 0x000fc40000000000 */
[----:B--2---:R-:W-:Y:S01]  /*0850*/  IADD3 R15, R13, 0x9, RZ ;  /* 0x000000090d0f7810 */ /* 0x004fe20007ffe0ff */
[----:B------:R-:W-:Y:S01]  /*0860*/  IMAD.HI.U32 R3, R25, R16, RZ ;  /* 0x0000001019037227 */ /* 0x000fe200078e00ff */
[----:B------:R-:W-:Y:S01]  /*0870*/  STL [R1+0x12b8], R21 ;  /* 0x0012b81501007387 */ /* 0x000fe20000100800 */
[----:B------:R-:W-:Y:S02]  /*0880*/  IABS R28, R5 ;  /* 0x00000005001c7213 */ /* 0x000fe40000000000 */
[C---:B------:R-:W-:Y:S01]  /*0890*/  IMAD R17, R27.reuse, R2, R8 ;  /* 0x000000021b117224 */ /* 0x040fe200078e0208 */
[----:B------:R-:W-:Y:S01]  /*08a0*/  STL [R1+0x12c0], R15 ;  /* 0x0012c00f01007387 */ /* 0x000fe20000100800 */
[----:B------:R-:W-:Y:S01]  /*08b0*/  IMAD.MOV R0, RZ, RZ, -R0 ;  /* 0x000000ffff007224 */ /* 0x000fe200078e0a00 */
[----:B------:R-:W-:Y:S01]  /*08c0*/  IABS R8, R21 ;  /* 0x0000001500087213 */ /* 0x000fe20000000000 */
[----:B------:R-:W-:Y:S01]  /*08d0*/  IMAD R26, R27, R4, R26 ;  /* 0x000000041b1a7224 */ /* 0x000fe200078e021a */
[----:B------:R1:W-:Y:S01]  /*08e0*/  STL [R1+0x12c4], R10 ;  /* 0x0012c40a01007387 */ /* 0x0003e20000100800 */
[----:B------:R-:W-:Y:S01]  /*08f0*/  IMAD.MOV R3, RZ, RZ, -R3 ;  /* 0x000000ffff037224 */ /* 0x000fe200078e0a03 */
[----:B------:R-:W-:Y:S01]  /*0900*/  IADD3 R11, R13, 0xb, RZ ;  /* 0x0000000b0d0b7810 */ /* 0x000fe20007ffe0ff */
[----:B------:R-:W-:Y:S01]  /*0910*/  IMAD.HI.U32 R4, R25, R14, RZ ;  /* 0x0000000e19047227 */ /* 0x000fe200078e00ff */
[----:B------:R-:W-:-:S02]  /*0920*/  IABS R30, R15 ;  /* 0x0000000f001e7213 */ /* 0x000fc40000000000 */
[----:B---3--:R-:W-:Y:S01]  /*0930*/  IADD3 R7, R13, 0xc, RZ ;  /* 0x0000000c0d077810 */ /* 0x008fe20007ffe0ff */
[----:B------:R-:W-:Y:S01]  /*0940*/  IMAD R18, R27, R0, R18 ;  /* 0x000000001b127224 */ /* 0x000fe200078e0212 */
[----:B------:R-:W-:Y:S01]  /*0950*/  IABS R32, R11 ;  /* 0x0000000b00207213 */ /* 0x000fe20000000000 */
[C---:B------:R-:W-:Y:S01]  /*0960*/  IMAD.HI.U32 R0, R25.reuse, R8, RZ ;  /* 0x0000000819007227 */ /* 0x040fe200078e00ff */
[----:B-1----:R-:W-:Y:S01]  /*0970*/  IABS R10, R10 ;  /* 0x0000000a000a7213 */ /* 0x002fe20000000000 */
[----:B------:R1:W-:Y:S01]  /*0980*/  STL [R1+0x12cc], R11 ;  /* 0x0012cc0b01007387 */ /* 0x0003e20000100800 */
[----:B------:R-:W-:Y:S01]  /*0990*/  IABS R22, R7 ;  /* 0x0000000700167213 */ /* 0x000fe20000000000 */
[----:B------:R-:W-:Y:S01]  /*09a0*/  IMAD.HI.U32 R5, R25, R28, RZ ;  /* 0x0000001c19057227 */ /* 0x000fe200078e00ff */
[C---:B------:R-:W-:Y:S01]  /*09b0*/  IADD3 R21, R13.reuse, 0xe, RZ ;  /* 0x0000000e0d157810 */ /* 0x040fe20007ffe0ff */
[----:B------:R2:W-:Y:S01]  /*09c0*/  STL [R1+0x12d0], R7 ;  /* 0x0012d00701007387 */ /* 0x0005e20000100800 */
[----:B------:R-:W-:Y:S01]  /*09d0*/  IADD3 R23, R13, 0xd, RZ ;  /* 0x0000000d0d177810 */ /* 0x000fe20007ffe0ff */
[----:B------:R-:W-:Y:S01]  /*09e0*/  IMAD R16, R27, R3, R16 ;  /* 0x000000031b107224 */ /* 0x000fe200078e0210 */
[----:B------:R-:W-:Y:S01]  /*09f0*/  IADD3 R15, R13, 0xf, RZ ;  /* 0x0000000f0d0f7810 */ /* 0x000fe20007ffe0ff */
[----:B------:R-:W-:Y:S01]  /*0a00*/  IMAD.MOV R4, RZ, RZ, -R4 ;  /* 0x000000ffff047224 */ /* 0x000fe200078e0a04 */
[----:B------:R-:W-:Y:S01]  /*0a10*/  IABS R34, R23 ;  /* 0x0000001700227213 */ /* 0x000fe20000000000 */
[----:B------:R-:W-:Y:S01]  /*0a20*/  IMAD.HI.U32 R3, R25, R10, RZ ;  /* 0x0000000a19037227 */ /* 0x000fe200078e00ff */
[C---:B-1----:R-:W-:Y:S01]  /*0a30*/  IADD3 R11, R13.reuse, 0x10, RZ ;  /* 0x000000100d0b7810 */ /* 0x042fe20007ffe0ff */
[----:B------:R1:W-:Y:S01]  /*0a40*/  STL [R1+0x12d8], R23 ;  /* 0x0012d81701007387 */ /* 0x0003e20000100800 */
[----:B------:R-:W-:Y:S01]  /*0a50*/  IABS R36, R15 ;  /* 0x0000000f00247213 */ /* 0x000fe20000000000 */
[----:B------:R-:W-:Y:S01]  /*0a60*/  IMAD.MOV R0, RZ, RZ, -R0 ;  /* 0x000000ffff007224 */ /* 0x000fe200078e0a00 */
[----:B--2---:R-:W-:Y:S01]  /*0a70*/  IADD3 R7, R13, 0x11, RZ ;  /* 0x000000110d077810 */ /* 0x004fe20007ffe0ff */
[----:B------:R-:W-:Y:S01]  /*0a80*/  IMAD.MOV R5, RZ, RZ, -R5 ;  /* 0x000000ffff057224 */ /* 0x000fe200078e0a05 */
[----:B------:R-:W-:Y:S01]  /*0a90*/  STL [R1+0x12e0], R21 ;  /* 0x0012e01501007387 */ /* 0x000fe20000100800 */
[----:B------:R-:W-:Y:S01]  /*0aa0*/  IMAD.HI.U32 R2, R25, R30, RZ ;  /* 0x0000001e19027227 */ /* 0x000fe200078e00ff */
[----:B------:R-:W-:-:S02]  /*0ab0*/  IABS R38, R7 ;  /* 0x0000000700267213 */ /* 0x000fc40000000000 */
[----:B------:R2:W-:Y:S01]  /*0ac0*/  STL [R1+0x12e4], R15 ;  /* 0x0012e40f01007387 */ /* 0x0005e20000100800 */
[----:B------:R-:W-:Y:S01]  /*0ad0*/  IMAD R14, R27, R4, R14 ;  /* 0x000000041b0e7224 */ /* 0x000fe200078e020e */
[----:B-1----:R-:W-:Y:S01]  /*0ae0*/  IADD3 R23, R13, 0x17, RZ ;  /* 0x000000170d177810 */ /* 0x002fe20007ffe0ff */
[----:B------:R-:W-:Y:S01]  /*0af0*/  IMAD.MOV R3, RZ, RZ, -R3 ;  /* 0x000000ffff037224 */ /* 0x000fe200078e0a03 */
[----:B------:R1:W-:Y:S01]  /*0b00*/  STL [R1+0x12e8], R11 ;  /* 0x0012e80b01007387 */ /* 0x0003e20000100800 */
[----:B------:R-:W-:Y:S01]  /*0b10*/  IMAD.HI.U32 R4, R25, R32, RZ ;  /* 0x0000002019047227 */ /* 0x000fe200078e00ff */
[----:B------:R-:W-:Y:S02]  /*0b20*/  IABS R44, R23 ;  /* 0x00000017002c7213 */ /* 0x000fe40000000000 */
[----:B------:R3:W-:Y:S01]  /*0b30*/  STL [R1+0x12f0], R7 ;  /* 0x0012f00701007387 */ /* 0x0007e20000100800 */
[C---:B------:R-:W-:Y:S01]  /*0b40*/  IMAD R29, R27.reuse, R0, R8 ;  /* 0x000000001b1d7224 */ /* 0x040fe200078e0208 */
[----:B------:R-:W-:Y:S01]  /*0b50*/  IABS R8, R21 ;  /* 0x0000001500087213 */ /* 0x000fe20000000000 */
[----:B------:R-:W-:Y:S01]  /*0b60*/  IMAD R28, R27, R5, R28 ;  /* 0x000000051b1c7224 */ /* 0x000fe200078e021c */
[C---:B--2---:R-:W-:Y:S01]  /*0b70*/  IADD3 R15, R13.reuse, 0x14, RZ ;  /* 0x000000140d0f7810 */ /* 0x044fe20007ffe0ff */
[----:B------:R-:W-:Y:S01]  /*0b80*/  IMAD.MOV R2, RZ, RZ, -R2 ;  /* 0x000000ffff027224 */ /* 0x000fe200078e0a02 */
[----:B------:R-:W-:Y:S01]  /*0b90*/  IADD3 R21, R13, 0x13, RZ ;  /* 0x000000130d157810 */ /* 0x000fe20007ffe0ff */
[----:B------:R-:W-:Y:S01]  /*0ba0*/  IMAD.HI.U32 R5, R25, R22, RZ ;  /* 0x0000001619057227 */ /* 0x000fe200078e00ff */
[----:B------:R-:W-:-:S02]  /*0bb0*/  IADD3 R24, R13, 0xb7, RZ ;  /* 0x000000b70d187810 */ /* 0x000fc40007ffe0ff */
[----:B------:R-:W-:Y:S01]  /*0bc0*/  IABS R40, R21 ;  /* 0x0000001500287213 */ /* 0x000fe20000000000 */
[----:B------:R-:W-:Y:S01]  /*0bd0*/  IMAD R31, R27, R3, R10 ;  /* 0x000000031b1f7224 */ /* 0x000fe200078e020a */
[----:B------:R-:W-:Y:S01]  /*0be0*/  IABS R10, R11 ;  /* 0x0000000b000a7213 */ /* 0x000fe20000000000 */
[----:B------:R-:W-:Y:S01]  /*0bf0*/  IMAD.MOV R4, RZ, RZ, -R4 ;  /* 0x000000ffff047224 */ /* 0x000fe200078e0a04 */
[----:B-1----:R-:W-:Y:S01]  /*0c00*/  IADD3 R11, R13, 0x15, RZ ;  /* 0x000000150d0b7810 */ /* 0x002fe20007ffe0ff */
[----:B------:R-:W-:Y:S01]  /*0c10*/  IMAD R30, R27, R2, R30 ;  /* 0x000000021b1e7224 */ /* 0x000fe200078e021e */
[----:B---3--:R-:W-:Y:S01]  /*0c20*/  IADD3 R7, R13, 0x16, RZ ;  /* 0x000000160d077810 */ /* 0x008fe20007ffe0ff */
[----:B------:R-:W-:Y:S01]  /*0c30*/  IMAD.MOV R5, RZ, RZ, -R5 ;  /* 0x000000ffff057224 */ /* 0x000fe200078e0a05 */
[----:B------:R-:W-:Y:S01]  /*0c40*/  IABS R42, R11 ;  /* 0x0000000b002a7213 */ /* 0x000fe20000000000 */
[----:B------:R-:W-:Y:S01]  /*0c50*/  IMAD.HI.U32 R2, R25, R8, RZ ;  /* 0x0000000819027227 */ /* 0x000fe200078e00ff */
[----:B------:R-:W-:-:S03]  /*0c60*/  IABS R204, R24 ;  /* 0x0000001800cc7213 */ /* 0x000fc60000000000 */
[----:B------:R-:W-:Y:S02]  /*0c70*/  IMAD R32, R27, R4, R32 ;  /* 0x000000041b207224 */ /* 0x000fe400078e0220 */
[----:B------:R-:W-:-:S04]  /*0c80*/  IMAD.HI.U32 R4, R25, R10, RZ ;  /* 0x0000000a19047227 */ /* 0x000fc800078e00ff */
[----:B------:R-:W-:Y:S01]  /*0c90*/  IMAD R33, R27, R5, R22 ;  /* 0x000000051b217224 */ /* 0x000fe200078e0216 */
[----:B------:R-:W-:Y:S01]  /*0ca0*/  IADD3 R22, R13, 0x12, RZ ;  /* 0x000000120d167810 */ /* 0x000fe20007ffe0ff */
[----:B------:R-:W-:Y:S02]  /*0cb0*/  IMAD.MOV R2, RZ, RZ, -R2 ;  /* 0x000000ffff027224 */ /* 0x000fe400078e0a02 */
[C---:B------:R-:W-:Y:S02]  /*0cc0*/  IMAD.HI.U32 R0, R25.reuse, R34, RZ ;  /* 0x0000002219007227 */ /* 0x040fe400078e00ff */
[----:B------:R1:W-:Y:S02]  /*0cd0*/  STL [R1+0x12f4], R22 ;  /* 0x0012f41601007387 */ /* 0x0003e40000100800 */
[----:B------:R-:W-:Y:S02]  /*0ce0*/  IMAD.MOV R4, RZ, RZ, -R4 ;  /* 0x000000ffff047224 */ /* 0x000fe400078e0a04 */
[----:B------:R-:W-:Y:S01]  /*0cf0*/  IMAD.HI.U32 R3, R25, R36, RZ ;  /* 0x0000002419037227 */ /* 0x000fe200078e00ff */
[----:B------:R2:W-:Y:S03]  /*0d00*/  STL [R1+0x1304], R21 ;  /* 0x0013041501007387 */ /* 0x0005e60000100800 */
[C---:B------:R-:W-:Y:S01]  /*0d10*/  IMAD R35, R27.reuse, R2, R8 ;  /* 0x000000021b237224 */ /* 0x040fe200078e0208 */
[----:B------:R-:W-:Y:S01]  /*0d20*/  IABS R8, R22 ;  /* 0x0000001600087213 */ /* 0x000fe20000000000 */
[----:B------:R-:W-:Y:S01]  /*0d30*/  IMAD.MOV R0, RZ, RZ, -R0 ;  /* 0x000000ffff007224 */ /* 0x000fe200078e0a00 */
[----:B------:R3:W-:Y:S01]  /*0d40*/  STL [R1+0x1308], R15 ;  /* 0x0013080f01007387 */ /* 0x0007e20000100800 */
[C---:B------:R-:W-:Y:S01]  /*0d50*/  IMAD R37, R27.reuse, R4, R10 ;  /* 0x000000041b257224 */ /* 0x040fe200078e020a */
[----:B------:R-:W-:Y:S01]  /*0d60*/  IABS R10, R15 ;  /* 0x0000000f000a7213 */ /* 0x000fe20000000000 */
[----:B------:R-:W-:Y:S01]  /*0d70*/  IMAD.MOV R3, RZ, RZ, -R3 ;  /* 0x000000ffff037224 */ /* 0x000fe200078e0a03 */
[----:B-1----:R-:W-:Y:S01]  /*0d80*/  IABS R22, R7 ;  /* 0x0000000700167213 */ /* 0x002fe20000000000 */
[----:B------:R-:W-:Y:S01]  /*0d90*/  IMAD R34, R27, R0, R34 ;  /* 0x000000001b227224 */ /* 0x000fe200078e0222 */
[----:B--2---:R-:W-:Y:S01]  /*0da0*/  IADD3 R21, R13, 0x18, RZ ;  /* 0x000000180d157810 */ /* 0x004fe20007ffe0ff */
[----:B------:R-:W-:Y:S01]  /*0db0*/  IMAD.HI.U32 R0, R25, R8, RZ ;  /* 0x0000000819007227 */ /* 0x000fe200078e00ff */
[----:B------:R1:W-:Y:S01]  /*0dc0*/  STL [R1+0x130c], R11 ;  /* 0x00130c0b01007387 */ /* 0x0003e20000100800 */
[----:B---3--:R-:W-:-:S02]  /*0dd0*/  IADD3 R15, R13, 0x19, RZ ;  /* 0x000000190d0f7810 */ /* 0x008fc40007ffe0ff */
[----:B------:R-:W-:Y:S01]  /*0de0*/  IMAD.HI.U32 R5, R25, R38, RZ ;  /* 0x0000002619057227 */ /* 0x000fe200078e00ff */
[----:B------:R2:W-:Y:S01]  /*0df0*/  STL [R1+0x1314], R7 ;  /* 0x0013140701007387 */ /* 0x0005e20000100800 */
[----:B------:R-:W-:Y:S02]  /*0e00*/  IABS R46, R15 ;  /* 0x0000000f002e7213 */ /* 0x000fe40000000000 */
[----:B------:R-:W-:Y:S01]  /*0e10*/  IMAD R36, R27, R3, R36 ;  /* 0x000000031b247224 */ /* 0x000fe200078e0224 */
[----:B------:R3:W-:Y:S01]  /*0e20*/  STL [R1+0x1320], R23 ;  /* 0x0013201701007387 */ /* 0x0007e20000100800 */
[----:B------:R-:W-:Y:S01]  /*0e30*/  IMAD.HI.U32 R3, R25, R10, RZ ;  /* 0x0000000a19037227 */ /* 0x000fe200078e00ff */
[C---:B-1----:R-:W-:Y:S02]  /*0e40*/  IADD3 R11, R13.reuse, 0x1a, RZ ;  /* 0x0000001a0d0b7810 */ /* 0x042fe40007ffe0ff */
[----:B------:R-:W-:Y:S01]  /*0e50*/  STL [R1+0x1328], R21 ;  /* 0x0013281501007387 */ /* 0x000fe20000100800 */
[----:B------:R-:W-:Y:S01]  /*0e60*/  IMAD.MOV R0, RZ, RZ, -R0 ;  /* 0x000000ffff007224 */ /* 0x000fe200078e0a00 */
[----:B--2---:R-:W-:Y:S01]  /*0e70*/  IADD3 R7, R13, 0x1b, RZ ;  /* 0x0000001b0d077810 */ /* 0x004fe20007ffe0ff */
[----:B------:R-:W-:Y:S01]  /*0e80*/  IMAD.MOV R5, RZ, RZ, -R5 ;  /* 0x000000ffff057224 */ /* 0x000fe200078e0a05 */
[----:B------:R1:W-:Y:S01]  /*0e90*/  STL [R1+0x132c], R15 ;  /* 0x00132c0f01007387 */ /* 0x0003e20000100800 */
[----:B------:R-:W-:Y:S01]  /*0ea0*/  IMAD.HI.U32 R2, R25, R40, RZ ;  /* 0x0000002819027227 */ /* 0x000fe200078e00ff */
[----:B------:R-:W-:-:S02]  /*0eb0*/  IABS R48, R7 ;  /* 0x0000000700307213 */ /* 0x000fc40000000000 */
[----:B------:R-:W-:Y:S01]  /*0ec0*/  STL [R1+0x1334], R11 ;  /* 0x0013340b01007387 */ /* 0x000fe20000100800 */
[----:B------:R-:W-:Y:S01]  /*0ed0*/  IMAD.MOV R3, RZ, RZ, -R3 ;  /* 0x000000ffff037224 */ /* 0x000fe200078e0a03 */
[----:B---3--:R-:W-:Y:S01]  /*0ee0*/  IADD3 R23, R13, 0x21, RZ ;  /* 0x000000210d177810 */ /* 0x008fe20007ffe0ff */
[----:B------:R-:W-:Y:S01]  /*0ef0*/  IMAD.HI.U32 R4, R25, R42, RZ ;  /* 0x0000002a19047227 */ /* 0x000fe200078e00ff */
[----:B------:R2:W-:Y:S01]  /*0f00*/  STL [R1+0x1338], R7 ;  /* 0x0013380701007387 */ /* 0x0005e20000100800 */
[----:B-1----:R-:W-:Y:S02]  /*0f10*/  IADD3 R15, R13, 0x1e, RZ ;  /* 0x0000001e0d0f7810 */ /* 0x002fe40007ffe0ff */
[C---:B------:R-:W-:Y:S01]  /*0f20*/  IMAD R39, R27.reuse, R0, R8 ;  /* 0x000000001b277224 */ /* 0x040fe200078e0208 */
[----:B------:R-:W-:Y:S01]  /*0f30*/  IABS R8, R21 ;  /* 0x0000001500087213 */ /* 0x000fe20000000000 */
[----:B------:R-:W-:Y:S01]  /*0f40*/  IMAD R38, R27, R5, R38 ;  /* 0x000000051b267224 */ /* 0x000fe200078e0226 */
[----:B------:R-:W-:Y:S01]  /*0f50*/  IADD3 R21, R13, 0x1d, RZ ;  /* 0x0000001d0d157810 */ /* 0x000fe20007ffe0ff */
[----:B------:R-:W-:Y:S01]  /*0f60*/  IMAD.MOV R2, RZ, RZ, -R2 ;  /* 0x000000ffff027224 */ /* 0x000fe200078e0a02 */
[----:B------:R-:W-:Y:S01]  /*0f70*/  IABS R54, R23 ;  /* 0x0000001700367213 */ /* 0x000fe20000000000 */
[----:B------:R-:W-:Y:S01]  /*0f80*/  IMAD.HI.U32 R5, R25, R22, RZ ;  /* 0x0000001619057227 */ /* 0x000fe200078e00ff */
[----:B------:R-:W-:-:S02]  /*0f90*/  IABS R50, R21 ;  /* 0x0000001500327213 */ /* 0x000fc40000000000 */
[----:B--2---:R-:W-:Y:S01]  /*0fa0*/  IADD3 R7, R13, 0x20, RZ ;  /* 0x000000200d077810 */ /* 0x004fe20007ffe0ff */
[----:B------:R-:W-:Y:S01]  /*0fb0*/  IMAD R41, R27, R3, R10 ;  /* 0x000000031b297224 */ /* 0x000fe200078e020a */
[----:B------:R-:W-:Y:S01]  /*0fc0*/  IABS R10, R11 ;  /* 0x0000000b000a7213 */ /* 0x000fe20000000000 */
[----:B------:R-:W-:Y:S01]  /*0fd0*/  IMAD.MOV R4, RZ, RZ, -R4 ;  /* 0x000000ffff047224 */ /* 0x000fe200078e0a04 */
[----:B------:R-:W-:Y:S01]  /*0fe0*/  IADD3 R11, R13, 0x1f, RZ ;  /* 0x0000001f0d0b7810 */ /* 0x000fe20007ffe0ff */
[----:B------:R-:W-:Y:S02]  /*0ff0*/  IMAD R40, R27, R2, R40 ;  /* 0x000000021b287224 */ /* 0x000fe400078e0228 */
[----:B------:R-:W-:Y:S01]  /*1000*/  IMAD.MOV R5, RZ, RZ, -R5 ;  /* 0x000000ffff057224 */ /* 0x000fe200078e0a05 */
[----:B------:R-:W-:Y:S01]  /*1010*/  IABS R52, R11 ;  /* 0x0000000b00347213 */ /* 0x000fe20000000000 */
[----:B------:R-:W-:-:S04]  /*1020*/  IMAD.HI.U32 R2, R25, R8, RZ ;  /* 0x0000000819027227 */ /* 0x000fc800078e00ff */
        /* <DEDUP_REMOVED lines=14> */
[----:B------:R-:W-:Y:S01]  /*1110*/  IMAD R47, R27, R4, R10 ;  /* 0x000000041b2f7224 */ /* 0x000fe200078e020a */
[----:B------:R-:W-:Y:S01]  /*1120*/  IABS R10, R15 ;  /* 0x0000000f000a7213 */ /* 0x000fe20000000000 */
[----:B------:R-:W-:Y:S01]  /*1130*/  IMAD.MOV R3, RZ, RZ, -R3 ;  /* 0x000000ffff037224 */ /* 0x000fe200078e0a03 */
[----:B-1----:R-:W-:Y:S01]  /*1140*/  IABS R22, R7 ;  /* 0x0000000700167213 */ /* 0x002fe20000000000 */
[----:B------:R-:W-:Y:S01]  /*1150*/  IMAD.HI.U32 R5, R25, R48, RZ ;  /* 0x0000003019057227 */ /* 0x000fe200078e00ff */
[----:B--2---:R-:W-:Y:S01]  /*1160*/  IADD3 R21, R13, 0x22, RZ ;  /* 0x000000220d157810 */ /* 0x004fe20007ffe0ff */
[----:B------:R1:W-:Y:S02]  /*1170*/  STL [R1+0x1350], R11 ;  /* 0x0013500b01007387 */ /* 0x0003e40000100800 */
[----:B------:R-:W-:Y:S01]  /*1180*/  IMAD R44, R27, R0, R44 ;  /* 0x000000001b2c7224 */ /* 0x000fe200078e022c */
[----:B------:R-:W-:Y:S01]  /*1190*/  IADD3 R5, -R5, RZ, RZ ;  /* 0x000000ff05057210 */ /* 0x000fe20007ffe1ff */
[----:B------:R-:W-:Y:S01]  /*11a0*/  IMAD.HI.U32 R0, R25, R8, RZ ;  /* 0x0000000819007227 */ /* 0x000fe200078e00ff */
[----:B---3--:R-:W-:Y:S01]  /*11b0*/  IADD3 R15, R13, 0x23, RZ ;  /* 0x000000230d0f7810 */ /* 0x008fe20007ffe0ff */
[----:B------:R2:W-:Y:S02]  /*11c0*/  STL [R1+0x1358], R7 ;  /* 0x0013580701007387 */ /* 0x0005e40000100800 */
[----:B------:R-:W-:Y:S01]  /*11d0*/  IMAD R46, R27, R3, R46 ;  /* 0x000000031b2e7224 */ /* 0x000fe200078e022e */
[----:B------:R-:W-:Y:S01]  /*11e0*/  IABS R56, R15 ;  /* 0x0000000f00387213 */ /* 0x000fe20000000000 */
[----:B------:R-:W-:Y:S01]  /*11f0*/  IMAD.HI.U32 R3, R25, R10, RZ ;  /* 0x0000000a19037227 */ /* 0x000fe200078e00ff */
[----:B-1----:R-:W-:Y:S01]  /*1200*/  IADD3 R11, R13, 0x24, RZ ;  /* 0x000000240d0b7810 */ /* 0x002fe20007ffe0ff */
[----:B------:R-:W-:Y:S02]  /*1210*/  STL [R1+0x1368], R23 ;  /* 0x0013681701007387 */ /* 0x000fe40000100800 */
[----:B------:R-:W-:-:S02]  /*1220*/  IMAD.MOV R0, RZ, RZ, -R0 ;  /* 0x000000ffff007224 */ /* 0x000fc400078e0a00 */
[----:B------:R-:W-:Y:S01]  /*1230*/  IMAD.HI.U32 R2, R25, R50, RZ ;  /* 0x0000003219027227 */ /* 0x000fe200078e00ff */
[----:B------:R1:W-:Y:S01]  /*1240*/  STL [R1+0x136c], R21 ;  /* 0x00136c1501007387 */ /* 0x0003e20000100800 */
[----:B--2---:R-:W-:Y:S02]  /*1250*/  IADD3 R7, R13, 0x25, RZ ;  /* 0x000000250d077810 */ /* 0x004fe40007ffe0ff */
        /* <DEDUP_REMOVED lines=8> */
[C---:B-1----:R-:W-:Y:S01]  /*12e0*/  IADD3 R21, R13.reuse, 0x27, RZ ;  /* 0x000000270d157810 */ /* 0x042fe20007ffe0ff */
[----:B------:R-:W-:Y:S01]  /*12f0*/  IMAD.MOV R2, RZ, RZ, -R2 ;  /* 0x000000ffff027224 */ /* 0x000fe200078e0a02 */
[----:B--2---:R-:W-:Y:S01]  /*1300*/  IADD3 R15, R13, 0x28, RZ ;  /* 0x000000280d0f7810 */ /* 0x004fe20007ffe0ff */
[----:B------:R-:W-:Y:S01]  /*1310*/  IMAD.HI.U32 R5, R25, R22, RZ ;  /* 0x0000001619057227 */ /* 0x000fe200078e00ff */
[----:B------:R1:W-:Y:S01]  /*1320*/  STL [R1+0x1378], R7 ;  /* 0x0013780701007387 */ /* 0x0003e20000100800 */
[----:B------:R-:W-:-:S02]  /*1330*/  IABS R60, R21 ;  /* 0x00000015003c7213 */ /* 0x000fc40000000000 */
[----:B------:R-:W-:Y:S01]  /*1340*/  IMAD R51, R27, R3, R10 ;  /* 0x000000031b337224 */ /* 0x000fe200078e020a */
[----:B------:R-:W-:Y:S01]  /*1350*/  IABS R10, R11 ;  /* 0x0000000b000a7213 */ /* 0x000fe20000000000 */
[----:B------:R-:W-:Y:S01]  /*1360*/  IMAD.MOV R4, RZ, RZ, -R4 ;  /* 0x000000ffff047224 */ /* 0x000fe200078e0a04 */
[----:B---3--:R-:W-:Y:S01]  /*1370*/  IADD3 R11, R13, 0x29, RZ ;  /* 0x000000290d0b7810 */ /* 0x008fe20007ffe0ff */
[----:B------:R-:W-:Y:S01]  /*1380*/  IMAD R50, R27, R2, R50 ;  /* 0x000000021b327224 */ /* 0x000fe200078e0232 */
[C---:B------:R-:W-:Y:S01]  /*1390*/  IADD3 R23, R13.reuse, 0x2b, RZ ;  /* 0x0000002b0d177810 */ /* 0x040fe20007ffe0ff */
[----:B------:R-:W-:Y:S01]  /*13a0*/  IMAD.MOV R5, RZ, RZ, -R5 ;  /* 0x000000ffff057224 */ /* 0x000fe200078e0a05 */
[----:B-1----:R-:W-:Y:S01]  /*13b0*/  IADD3 R7, R13, 0x2a, RZ ;  /* 0x0000002a0d077810 */ /* 0x002fe20007ffe0ff */
[----:B------:R-:W-:Y:S01]  /*13c0*/  IMAD.HI.U32 R2, R25, R8, RZ ;  /* 0x0000000819027227 */ /* 0x000fe200078e00ff */
[----:B------:R-:W-:Y:S02]  /*13d0*/  IABS R62, R11 ;  /* 0x0000000b003e7213 */ /* 0x000fe40000000000 */
[----:B------:R-:W-:Y:S01]  /*13e0*/  IABS R64, R23 ;  /* 0x0000001700407213 */ /* 0x000fe20000000000 */
[----:B------:R-:W-:-:S02]  /*13f0*/  IMAD R52, R27, R4, R52 ;  /* 0x000000041b347224 */ /* 0x000fc400078e0234 */
        /* <DEDUP_REMOVED lines=126> */
[----:B------:R-:W-:Y:S02]  /*1be0*/  IMAD.HI.U32 R3, R25, R76, RZ ;  /* 0x0000004c19037227 */ /* 0x000fe400078e00ff */
[----:B------:R2:W-:Y:S02]  /*1bf0*/  STL [R1+0x1414], R21 ;  /* 0x0014141501007387 */ /* 0x0005e40000100800 */
[----:B------:R-:W-:Y:S01]  /*1c00*/  IMAD.MOV R4, RZ, RZ, -R4 ;  /* 0x000000ffff047224 */ /* 0x000fe200078e0a04 */
[----:B------:R-:W-:Y:S01]  /*1c10*/  IADD3 R3, -R3, RZ, RZ ;  /* 0x000000ff03037210 */ /* 0x000fe20007ffe1ff */
[C---:B------:R-:W-:Y:S01]  /*1c20*/  IMAD R75, R27.reuse, R2, R8 ;  /* 0x000000021b4b7224 */ /* 0x040fe200078e0208 */
[----:B------:R-:W-:Y:S01]  /*1c30*/  IABS R8, R22 ;  /* 0x0000001600087213 */ /* 0x000fe20000000000 */
[----:B------:R-:W-:Y:S01]  /*1c40*/  IMAD.MOV R0, RZ, RZ, -R0 ;  /* 0x000000ffff007224 */ /* 0x000fe200078e0a00 */
[----:B------:R3:W-:Y:S01]  /*1c50*/  STL [R1+0x141c], R15 ;  /* 0x00141c0f01007387 */ /* 0x0007e20000100800 */
[C---:B------:R-:W-:Y:S01]  /*1c60*/  IMAD R77, R27.reuse, R4, R10 ;  /* 0x000000041b4d7224 */ /* 0x040fe200078e020a */
[----:B------:R-:W-:Y:S01]  /*1c70*/  IABS R10, R15 ;  /* 0x0000000f000a7213 */ /* 0x000fe20000000000 */
[----:B------:R-:W-:Y:S01]  /*1c80*/  IMAD R74, R27, R0, R74 ;  /* 0x000000001b4a7224 */ /* 0x000fe200078e024a */
[----:B-1----:R-:W-:Y:S01]  /*1c90*/  IABS R22, R7 ;  /* 0x0000000700167213 */ /* 0x002fe20000000000 */
[----:B------:R-:W-:Y:S01]  /*1ca0*/  IMAD.HI.U32 R0, R25, R8, RZ ;  /* 0x0000000819007227 */ /* 0x000fe200078e00ff */
[----:B--2---:R-:W-:Y:S01]  /*1cb0*/  IADD3 R21, R13, 0x40, RZ ;  /* 0x000000400d157810 */ /* 0x004fe20007ffe0ff */
[----:B------:R1:W-:Y:S02]  /*1cc0*/  STL [R1+0x1420], R11 ;  /* 0x0014200b01007387 */ /* 0x0003e40000100800 */
[----:B------:R-:W-:Y:S01]  /*1cd0*/  IMAD.HI.U32 R5, R25, R78, RZ ;  /* 0x0000004e19057227 */ /* 0x000fe200078e00ff */
[----:B---3--:R-:W-:Y:S01]  /*1ce0*/  IADD3 R15, R13, 0x41, RZ ;  /* 0x000000410d0f7810 */ /* 0x008fe20007ffe0ff */
[----:B------:R2:W-:Y:S02]  /*1cf0*/  STL [R1+0x1428], R7 ;  /* 0x0014280701007387 */ /* 0x0005e40000100800 */
[----:B------:R-:W-:Y:S01]  /*1d00*/  IMAD R76, R27, R3, R76 ;  /* 0x000000031b4c7224 */ /* 0x000fe200078e024c */
[----:B------:R-:W-:Y:S01]  /*1d10*/  IABS R86, R15 ;  /* 0x0000000f00567213 */ /* 0x000fe20000000000 */
[----:B------:R-:W-:Y:S01]  /*1d20*/  IMAD.HI.U32 R3, R25, R10, RZ ;  /* 0x0000000a19037227 */ /* 0x000fe200078e00ff */
[----:B------:R3:W-:Y:S01]  /*1d30*/  STL [R1+0x1438], R23 ;  /* 0x0014381701007387 */ /* 0x0007e20000100800 */
[----:B-1----:R-:W-:-:S02]  /*1d40*/  IADD3 R11, R13, 0x42, RZ ;  /* 0x000000420d0b7810 */ /* 0x002fc40007ffe0ff */
[----:B------:R-:W-:Y:S01]  /*1d50*/  IMAD.MOV R0, RZ, RZ, -R0 ;  /* 0x000000ffff007224 */ /* 0x000fe200078e0a00 */
[----:B------:R-:W-:Y:S01]  /*1d60*/  STL [R1+0x1440], R21 ;  /* 0x0014401501007387 */ /* 0x000fe20000100800 */
[----:B------:R-:W-:Y:S01]  /*1d70*/  IMAD.MOV R5, RZ, RZ, -R5 ;  /* 0x000000ffff057224 */ /* 0x000fe200078e0a05 */
[----:B--2---:R-:W-:Y:S01]  /*1d80*/  IADD3 R7, R13, 0x43, RZ ;  /* 0x000000430d077810 */ /* 0x004fe20007ffe0ff */
[C---:B------:R-:W-:Y:S01]  /*1d90*/  IMAD.HI.U32 R2, R25.reuse, R80, RZ ;  /* 0x0000005019027227 */ /* 0x040fe200078e00ff */
[----:B------:R1:W-:Y:S02]  /*1da0*/  STL [R1+0x1444], R15 ;  /* 0x0014440f01007387 */ /* 0x0003e40000100800 */
[----:B------:R-:W-:Y:S01]  /*1db0*/  IABS R88, R7 ;  /* 0x0000000700587213 */ /* 0x000fe20000000000 */
[----:B------:R-:W-:Y:S01]  /*1dc0*/  IMAD.MOV R3, RZ, RZ, -R3 ;  /* 0x000000ffff037224 */ /* 0x000fe200078e0a03 */
[----:B------:R2:W-:Y:S01]  /*1dd0*/  STL [R1+0x1448], R11 ;  /* 0x0014480b01007387 */ /* 0x0005e20000100800 */
[----:B------:R-:W-:Y:S01]  /*1de0*/  IMAD.HI.U32 R4, R25, R82, RZ ;  /* 0x0000005219047227 */ /* 0x000fe200078e00ff */
[----:B---3--:R-:W-:-:S02]  /*1df0*/  IADD3 R23, R13, 0x49, RZ ;  /* 0x000000490d177810 */ /* 0x008fc40007ffe0ff */
[----:B------:R3:W-:Y:S01]  /*1e00*/  STL [R1+0x144c], R7 ;  /* 0x00144c0701007387 */ /* 0x0007e20000100800 */
[C---:B------:R-:W-:Y:S01]  /*1e10*/  IMAD R79, R27.reuse, R0, R8 ;  /* 0x000000001b4f7224 */ /* 0x040fe200078e0208 */
[----:B------:R-:W-:Y:S01]  /*1e20*/  IABS R8, R21 ;  /* 0x0000001500087213 */ /* 0x000fe20000000000 */
[----:B------:R-:W-:Y:S01]  /*1e30*/  IMAD R78, R27, R5, R78 ;  /* 0x000000051b4e7224 */ /* 0x000fe200078e024e */
[C---:B-1----:R-:W-:Y:S01]  /*1e40*/  IADD3 R15, R13.reuse, 0x46, RZ ;  /* 0x000000460d0f7810 */ /* 0x042fe20007ffe0ff */
[----:B------:R-:W-:Y:S01]  /*1e50*/  IMAD.MOV R2, RZ, RZ, -R2 ;  /* 0x000000ffff027224 */ /* 0x000fe200078e0a02 */
[----:B------:R-:W-:Y:S01]  /*1e60*/  IADD3 R21, R13, 0x45, RZ ;  /* 0x000000450d157810 */ /* 0x000fe20007ffe0ff */
[----:B------:R-:W-:Y:S01]  /*1e70*/  IMAD.HI.U32 R5, R25, R22, RZ ;  /* 0x0000001619057227 */ /* 0x000fe200078e00ff */
[----:B------:R-:W-:Y:S02]  /*1e80*/  IABS R94, R23 ;  /* 0x00000017005e7213 */ /* 0x000fe40000000000 */
[----:B------:R-:W-:Y:S01]  /*1e90*/  IABS R90, R21 ;  /* 0x00000015005a7213 */ /* 0x000fe20000000000 */
[----:B------:R-:W-:Y:S01]  /*1ea0*/  IMAD R81, R27, R3, R10 ;  /* 0x000000031b517224 */ /* 0x000fe200078e020a */
[----:B------:R-:W-:Y:S01]  /*1eb0*/  IABS R10, R11 ;  /* 0x0000000b000a7213 */ /* 0x000fe20000000000 */
[----:B------:R-:W-:Y:S01]  /*1ec0*/  IMAD.MOV R4, RZ, RZ, -R4 ;  /* 0x000000ffff047224 */ /* 0x000fe200078e0a04 */
[----:B--2---:R-:W-:Y:S01]  /*1ed0*/  IADD3 R11, R13, 0x47, RZ ;  /* 0x000000470d0b7810 */ /* 0x004fe20007ffe0ff */
[----:B------:R-:W-:Y:S01]  /*1ee0*/  IMAD R80, R27, R2, R80 ;  /* 0x000000021b507224 */ /* 0x000fe200078e0250 */
[----:B---3--:R-:W-:Y:S01]  /*1ef0*/  IADD3 R7, R13, 0x48, RZ ;  /* 0x000000480d077810 */ /* 0x008fe20007ffe0ff */
        /* <DEDUP_REMOVED lines=125> */
[----:B------:R-:W-:-:S04]  /*26d0*/  IMAD.HI.U32 R0, R25, R104, RZ ;  /* 0x0000006819007227 */ /* 0x000fc800078e00ff */
[----:B------:R-:W-:Y:S01]  /*26e0*/  IMAD R103, R27, R5, R22 ;  /* 0x000000051b677224 */ /* 0x000fe200078e0216 */
[----:B------:R-:W-:Y:S01]  /*26f0*/  IADD3 R22, R13, 0x58, RZ ;  /* 0x000000580d167810 */ /* 0x000fe20007ffe0ff */
[----:B------:R-:W-:Y:S01]  /*2700*/  IMAD.MOV R2, RZ, RZ, -R2 ;  /* 0x000000ffff027224 */ /* 0x000fe200078e0a02 */
[----:B------:R-:W-:Y:S01]  /*2710*/  IADD3 R0, -R0, RZ, RZ ;  /* 0x000000ff00007210 */ /* 0x000fe20007ffe1ff */
[----:B------:R-:W-:Y:S02]  /*2720*/  IMAD.MOV R4, RZ, RZ, -R4 ;  /* 0x000000ffff047224 */ /* 0x000fe400078e0a04 */
[----:B------:R-:W-:Y:S01]  /*2730*/  IMAD.HI.U32 R3, R25, R106, RZ ;  /* 0x0000006a19037227 */ /* 0x000fe200078e00ff */
[----:B------:R1:W-:Y:S03]  /*2740*/  STL [R1+0x14e4], R22 ;  /* 0x0014e41601007387 */ /* 0x0003e60000100800 */
[C---:B------:R-:W-:Y:S01]  /*2750*/  IMAD R105, R27.reuse, R2, R8 ;  /* 0x000000021b697224 */ /* 0x040fe200078e0208 */
[----:B------:R-:W-:Y:S01]  /*2760*/  IABS R8, R22 ;  /* 0x0000001600087213 */ /* 0x000fe20000000000 */
[C---:B------:R-:W-:Y:S01]  /*2770*/  IMAD R107, R27.reuse, R4, R10 ;  /* 0x000000041b6b7224 */ /* 0x040fe200078e020a */
[----:B------:R-:W-:Y:S01]  /*2780*/  IABS R10, R15 ;  /* 0x0000000f000a7213 */ /* 0x000fe20000000000 */
[----:B------:R-:W-:Y:S01]  /*2790*/  IMAD.MOV R3, RZ, RZ, -R3 ;  /* 0x000000ffff037224 */ /* 0x000fe200078e0a03 */
[----:B------:R2:W-:Y:S01]  /*27a0*/  STL [R1+0x14e8], R21 ;  /* 0x0014e81501007387 */ /* 0x0005e20000100800 */
[----:B------:R-:W-:Y:S01]  /*27b0*/  IMAD R104, R27, R0, R104 ;  /* 0x000000001b687224 */ /* 0x000fe200078e0268 */
[----:B-1----:R-:W-:Y:S01]  /*27c0*/  IABS R22, R7 ;  /* 0x0000000700167213 */ /* 0x002fe20000000000 */
[C---:B------:R-:W-:Y:S01]  /*27d0*/  IMAD.HI.U32 R0, R25.reuse, R8, RZ ;  /* 0x0000000819007227 */ /* 0x040fe200078e00ff */
[----:B------:R1:W-:Y:S03]  /*27e0*/  STL [R1+0x14f0], R15 ;  /* 0x0014f00f01007387 */ /* 0x0003e60000100800 */
[----:B------:R-:W-:Y:S01]  /*27f0*/  IMAD.HI.U32 R5, R25, R108, RZ ;  /* 0x0000006c19057227 */ /* 0x000fe200078e00ff */
[----:B------:R3:W-:Y:S01]  /*2800*/  STL [R1+0x14f4], R11 ;  /* 0x0014f40b01007387 */ /* 0x0007e20000100800 */
[----:B--2---:R-:W-:-:S02]  /*2810*/  IADD3 R21, R13, 0x5e, RZ ;  /* 0x0000005e0d157810 */ /* 0x004fc40007ffe0ff */
[----:B------:R-:W-:Y:S01]  /*2820*/  IMAD R106, R27, R3, R106 ;  /* 0x000000031b6a7224 */ /* 0x000fe200078e026a */
[----:B------:R2:W-:Y:S01]  /*2830*/  STL [R1+0x14fc], R7 ;  /* 0x0014fc0701007387 */ /* 0x0005e20000100800 */
[----:B------:R-:W-:Y:S01]  /*2840*/  IMAD.HI.U32 R3, R25, R10, RZ ;  /* 0x0000000a19037227 */ /* 0x000fe200078e00ff */
[C---:B-1----:R-:W-:Y:S02]  /*2850*/  IADD3 R15, R13.reuse, 0x5f, RZ ;  /* 0x0000005f0d0f7810 */ /* 0x042fe40007ffe0ff */
[----:B------:R1:W-:Y:S01]  /*2860*/  STL [R1+0x150c], R23 ;  /* 0x00150c1701007387 */ /* 0x0003e20000100800 */
[----:B------:R-:W-:Y:S01]  /*2870*/  IMAD.MOV R0, RZ, RZ, -R0 ;  /* 0x000000ffff007224 */ /* 0x000fe200078e0a00 */
[----:B---3--:R-:W-:Y:S01]  /*2880*/  IADD3 R11, R13, 0x60, RZ ;  /* 0x000000600d0b7810 */ /* 0x008fe20007ffe0ff */
[----:B------:R-:W-:Y:S01]  /*2890*/  IMAD.MOV R5, RZ, RZ, -R5 ;  /* 0x000000ffff057224 */ /* 0x000fe200078e0a05 */
[----:B------:R-:W-:Y:S01]  /*28a0*/  IABS R116, R15 ;  /* 0x0000000f00747213 */ /* 0x000fe20000000000 */
[----:B------:R-:W-:Y:S01]  /*28b0*/  IMAD.HI.U32 R2, R25, R110, RZ ;  /* 0x0000006e19027227 */ /* 0x000fe200078e00ff */
[----:B--2---:R-:W-:Y:S01]  /*28c0*/  IADD3 R7, R13, 0x61, RZ ;  /* 0x000000610d077810 */ /* 0x004fe20007ffe0ff */
[----:B------:R2:W-:Y:S02]  /*28d0*/  STL [R1+0x1510], R21 ;  /* 0x0015101501007387 */ /* 0x0005e40000100800 */
[----:B------:R-:W-:Y:S01]  /*28e0*/  IMAD.MOV R3, RZ, RZ, -R3 ;  /* 0x000000ffff037224 */ /* 0x000fe200078e0a03 */
[----:B------:R-:W-:Y:S01]  /*28f0*/  IABS R118, R7 ;  /* 0x0000000700767213 */ /* 0x000fe20000000000 */
[----:B------:R-:W-:Y:S01]  /*2900*/  IMAD.HI.U32 R4, R25, R112, RZ ;  /* 0x0000007019047227 */ /* 0x000fe200078e00ff */
[----:B------:R3:W-:Y:S01]  /*2910*/  STL [R1+0x1514], R15 ;  /* 0x0015140f01007387 */ /* 0x0007e20000100800 */
[----:B-1----:R-:W-:-:S02]  /*2920*/  IADD3 R23, R13, 0x67, RZ ;  /* 0x000000670d177810 */ /* 0x002fc40007ffe0ff */
[C---:B------:R-:W-:Y:S01]  /*2930*/  IMAD R109, R27.reuse, R0, R8 ;  /* 0x000000001b6d7224 */ /* 0x040fe200078e0208 */
[----:B------:R-:W-:Y:S01]  /*2940*/  IABS R8, R21 ;  /* 0x0000001500087213 */ /* 0x000fe20000000000 */
[----:B------:R-:W-:Y:S01]  /*2950*/  IMAD R108, R27, R5, R108 ;  /* 0x000000051b6c7224 */ /* 0x000fe200078e026c */
[----:B--2---:R-:W-:Y:S01]  /*2960*/  IADD3 R21, R13, 0x63, RZ ;  /* 0x000000630d157810 */ /* 0x004fe20007ffe0ff */
[----:B------:R-:W-:Y:S01]  /*2970*/  IMAD.MOV R2, RZ, RZ, -R2 ;  /* 0x000000ffff027224 */ /* 0x000fe200078e0a02 */
[----:B------:R1:W-:Y:S01]  /*2980*/  STL [R1+0x1518], R11 ;  /* 0x0015180b01007387 */ /* 0x0003e20000100800 */
[----:B------:R-:W-:Y:S01]  /*2990*/  IMAD.HI.U32 R5, R25, R22, RZ ;  /* 0x0000001619057227 */ /* 0x000fe200078e00ff */
[----:B---3--:R-:W-:Y:S02]  /*29a0*/  IADD3 R15, R13, 0x64, RZ ;  /* 0x000000640d0f7810 */ /* 0x008fe40007ffe0ff */
[----:B------:R2:W-:Y:S01]  /*29b0*/  STL [R1+0x151c], R7 ;  /* 0x00151c0701007387 */ /* 0x0005e20000100800 */
[C---:B------:R-:W-:Y:S01]  /*29c0*/  IMAD R111, R27.reuse, R3, R10 ;  /* 0x000000031b6f7224 */ /* 0x040fe200078e020a */
[----:B------:R-:W-:Y:S01]  /*29d0*/  IABS R10, R11 ;  /* 0x0000000b000a7213 */ /* 0x000fe20000000000 */
[----:B------:R-:W-:Y:S01]  /*29e0*/  IMAD.MOV R4, RZ, RZ, -R4 ;  /* 0x000000ffff047224 */ /* 0x000fe200078e0a04 */
[----:B------:R-:W-:Y:S01]  /*29f0*/  IABS R120, R21 ;  /* 0x0000001500787213 */ /* 0x000fe20000000000 */
[----:B------:R-:W-:Y:S01]  /*2a00*/  IMAD R110, R27, R2, R110 ;  /* 0x000000021b6e7224 */ /* 0x000fe200078e026e */
[----:B-1----:R-:W-:Y:S01]  /*2a10*/  IADD3 R11, R13, 0x65, RZ ;  /* 0x000000650d0b7810 */ /* 0x002fe20007ffe0ff */
[----:B------:R-:W-:Y:S01]  /*2a20*/  IMAD.MOV R5, RZ, RZ, -R5 ;  /* 0x000000ffff057224 */ /* 0x000fe200078e0a05 */
[----:B------:R-:W-:Y:S01]  /*2a30*/  IABS R124, R23 ;  /* 0x00000017007c7213 */ /* 0x000fe20000000000 */
[----:B------:R-:W-:Y:S01]  /*2a40*/  IMAD.HI.U32 R2, R25, R8, RZ ;  /* 0x0000000819027227 */ /* 0x000fe200078e00ff */
[----:B--2---:R-:W-:-:S02]  /*2a50*/  IADD3 R7, R13, 0x66, RZ ;  /* 0x000000660d077810 */ /* 0x004fc40007ffe0ff */
[----:B------:R-:W-:Y:S01]  /*2a60*/  IABS R122, R11 ;  /* 0x0000000b007a7213 */ /* 0x000fe20000000000 */
        /* <DEDUP_REMOVED lines=13> */
[----:B-1----:R-:W-:Y:S01]  /*2b40*/  IABS R22, R7 ;  /* 0x0000000700167213 */ /* 0x002fe20000000000 */
[C---:B------:R-:W-:Y:S01]  /*2b50*/  IMAD R117, R27.reuse, R4, R10 ;  /* 0x000000041b757224 */ /* 0x040fe200078e020a */
[----:B------:R-:W-:Y:S01]  /*2b60*/  IABS R10, R15 ;  /* 0x0000000f000a7213 */ /* 0x000fe20000000000 */
[----:B------:R-:W-:Y:S01]  /*2b70*/  IMAD.MOV R3, RZ, RZ, -R3 ;  /* 0x000000ffff037224 */ /* 0x000fe200078e0a03 */
[----:B------:R1:W-:Y:S01]  /*2b80*/  STL [R1+0x153c], R15 ;  /* 0x00153c0f01007387 */ /* 0x0003e20000100800 */
[----:B------:R-:W-:Y:S01]  /*2b90*/  IMAD R114, R27, R0, R114 ;  /* 0x000000001b727224 */ /* 0x000fe200078e0272 */
[----:B--2---:R-:W-:Y:S01]  /*2ba0*/  IADD3 R21, R13, 0x68, RZ ;  /* 0x000000680d157810 */ /* 0x004fe20007ffe0ff */
[C---:B------:R-:W-:Y:S01]  /*2bb0*/  IMAD.HI.U32 R5, R25.reuse, R118, RZ ;  /* 0x0000007619057227 */ /* 0x040fe200078e00ff */
[----:B------:R2:W-:Y:S03]  /*2bc0*/  STL [R1+0x1540], R11 ;  /* 0x0015400b01007387 */ /* 0x0005e60000100800 */
[----:B------:R-:W-:Y:S01]  /*2bd0*/  IMAD.HI.U32 R0, R25, R8, RZ ;  /* 0x0000000819007227 */ /* 0x000fe200078e00ff */
[----:B------:R3:W-:Y:S01]  /*2be0*/  STL [R1+0x1544], R7 ;  /* 0x0015440701007387 */ /* 0x0007e20000100800 */
[----:B-1----:R-:W-:-:S02]  /*2bf0*/  IADD3 R15, R13, 0x69, RZ ;  /* 0x000000690d0f7810 */ /* 0x002fc40007ffe0ff */
[----:B------:R-:W-:Y:S01]  /*2c00*/  IMAD R116, R27, R3, R116 ;  /* 0x000000031b747224 */ /* 0x000fe200078e0274 */
[----:B------:R1:W-:Y:S01]  /*2c10*/  STL [R1+0x1550], R23 ;  /* 0x0015501701007387 */ /* 0x0003e20000100800 */
[----:B------:R-:W-:Y:S01]  /*2c20*/  IMAD.HI.U32 R3, R25, R10, RZ ;  /* 0x0000000a19037227 */ /* 0x000fe200078e00ff */
[C---:B--2---:R-:W-:Y:S02]  /*2c30*/  IADD3 R11, R13.reuse, 0x6a, RZ ;  /* 0x0000006a0d0b7810 */ /* 0x044fe40007ffe0ff */
[----:B------:R2:W-:Y:S01]  /*2c40*/  STL [R1+0x1558], R21 ;  /* 0x0015581501007387 */ /* 0x0005e20000100800 */
[----:B------:R-:W-:Y:S01]  /*2c50*/  IMAD.MOV R5, RZ, RZ, -R5 ;  /* 0x000000ffff057224 */ /* 0x000fe200078e0a05 */
[----:B---3--:R-:W-:Y:S01]  /*2c60*/  IADD3 R7, R13, 0x6b, RZ ;  /* 0x0000006b0d077810 */ /* 0x008fe20007ffe0ff */
[----:B------:R-:W-:Y:S01]  /*2c70*/  IMAD.MOV R0, RZ, RZ, -R0 ;  /* 0x000000ffff007224 */ /* 0x000fe200078e0a00 */
[----:B------:R-:W-:Y:S01]  /*2c80*/  IABS R126, R15 ;  /* 0x0000000f007e7213 */ /* 0x000fe20000000000 */
[----:B------:R-:W-:Y:S01]  /*2c90*/  IMAD.HI.U32 R2, R25, R120, RZ ;  /* 0x0000007819027227 */ /* 0x000fe200078e00ff */
[----:B------:R-:W-:Y:S01]  /*2ca0*/  IABS R128, R7 ;  /* 0x0000000700807213 */ /* 0x000fe20000000000 */
[----:B------:R3:W-:Y:S01]  /*2cb0*/  STL [R1+0x155c], R15 ;  /* 0x00155c0f01007387 */ /* 0x0007e20000100800 */
[----:B-1----:R-:W-:Y:S01]  /*2cc0*/  IADD3 R23, R13, 0x71, RZ ;  /* 0x000000710d177810 */ /* 0x002fe20007ffe0ff */
[----:B------:R-:W-:-:S02]  /*2cd0*/  IMAD.MOV R3, RZ, RZ, -R3 ;  /* 0x000000ffff037224 */ /* 0x000fc400078e0a03 */
[----:B------:R-:W-:Y:S01]  /*2ce0*/  IMAD.HI.U32 R4, R25, R122, RZ ;  /* 0x0000007a19047227 */ /* 0x000fe200078e00ff */
[----:B------:R-:W-:Y:S01]  /*2cf0*/  STL [R1+0x1564], R11 ;  /* 0x0015640b01007387 */ /* 0x000fe20000100800 */
[----:B------:R-:W-:Y:S02]  /*2d00*/  IABS R134, R23 ;  /* 0x0000001700867213 */ /* 0x000fe40000000000 */
[C---:B------:R-:W-:Y:S01]  /*2d10*/  IMAD R118, R27.reuse, R5, R118 ;  /* 0x000000051b767224 */ /* 0x040fe200078e0276 */
[----:B------:R1:W-:Y:S01]  /*2d20*/  STL [R1+0x1568], R7 ;  /* 0x0015680701007387 */ /* 0x0003e20000100800 */
[----:B------:R-:W-:Y:S01]  /*2d30*/  IMAD R119, R27, R0, R8 ;  /* 0x000000001b777224 */ /* 0x000fe200078e0208 */
[----:B------:R-:W-:Y:S01]  /*2d40*/  IABS R8, R21 ;  /* 0x0000001500087213 */ /* 0x000fe20000000000 */
[----:B------:R-:W-:Y:S01]  /*2d50*/  IMAD.HI.U32 R5, R25, R22, RZ ;  /* 0x0000001619057227 */ /* 0x000fe200078e00ff */
[C---:B--2---:R-:W-:Y:S02]  /*2d60*/  IADD3 R21, R13.reuse, 0x6d, RZ ;  /* 0x0000006d0d157810 */ /* 0x044fe40007ffe0ff */
[----:B---3--:R-:W-:Y:S01]  /*2d70*/  IADD3 R15, R13, 0x6e, RZ ;  /* 0x0000006e0d0f7810 */ /* 0x008fe20007ffe0ff */
[----:B------:R-:W-:Y:S01]  /*2d80*/  IMAD.MOV R2, RZ, RZ, -R2 ;  /* 0x000000ffff027224 */ /* 0x000fe200078e0a02 */
[----:B------:R-:W-:Y:S01]  /*2d90*/  IABS R130, R21 ;  /* 0x0000001500827213 */ /* 0x000fe20000000000 */
[----:B------:R-:W-:Y:S01]  /*2da0*/  IMAD R121, R27, R3, R10 ;  /* 0x000000031b797224 */ /* 0x000fe200078e020a */
[----:B------:R-:W-:Y:S01]  /*2db0*/  IABS R10, R11 ;  /* 0x0000000b000a7213 */ /* 0x000fe20000000000 */
[----:B------:R-:W-:Y:S01]  /*2dc0*/  IMAD.MOV R4, RZ, RZ, -R4 ;  /* 0x000000ffff047224 */ /* 0x000fe200078e0a04 */
[C---:B-1----:R-:W-:Y:S01]  /*2dd0*/  IADD3 R7, R13.reuse, 0x70, RZ ;  /* 0x000000700d077810 */ /* 0x042fe20007ffe0ff */
[----:B------:R-:W-:Y:S01]  /*2de0*/  IMAD.MOV R5, RZ, RZ, -R5 ;  /* 0x000000ffff057224 */ /* 0x000fe200078e0a05 */
[----:B------:R-:W-:Y:S01]  /*2df0*/  IADD3 R11, R13, 0x6f, RZ ;  /* 0x0000006f0d0b7810 */ /* 0x000fe20007ffe0ff */
[----:B------:R-:W-:-:S02]  /*2e00*/  IMAD R120, R27, R2, R120 ;  /* 0x000000021b787224 */ /* 0x000fc400078e0278 */
        /* <DEDUP_REMOVED lines=10> */
[C---:B------:R-:W-:Y:S01]  /*2eb0*/  IMAD.HI.U32 R0, R25.reuse, R124, RZ ;  /* 0x0000007c19007227 */ /* 0x040fe200078e00ff */
[----:B------:R2:W-:Y:S03]  /*2ec0*/  STL [R1+0x1584], R21 ;  /* 0x0015841501007387 */ /* 0x0005e60000100800 */
[----:B------:R-:W-:Y:S01]  /*2ed0*/  IMAD.HI.U32 R3, R25, R126, RZ ;  /* 0x0000007e19037227 */ /* 0x000fe200078e00ff */
[----:B------:R3:W-:Y:S03]  /*2ee0*/  STL [R1+0x158c], R15 ;  /* 0x00158c0f01007387 */ /* 0x0007e60000100800 */
[C---:B------:R-:W-:Y:S01]  /*2ef0*/  IMAD R125, R27.reuse, R2, R8 ;  /* 0x000000021b7d7224 */ /* 0x040fe200078e0208 */
[----:B------:R-:W-:Y:S01]  /*2f00*/  IABS R8, R22 ;  /* 0x0000001600087213 */ /* 0x000fe20000000000 */
[----:B------:R-:W-:Y:S01]  /*2f10*/  IMAD.MOV R5, RZ, RZ, -R5 ;  /* 0x000000ffff057224 */ /* 0x000fe200078e0a05 */
[----:B-1----:R-:W-:Y:S01]  /*2f20*/  IABS R22, R7 ;  /* 0x0000000700167213 */ /* 0x002fe20000000000 */
[----:B------:R-:W-:Y:S01]  /*2f30*/  IMAD R127, R27, R4, R10 ;  /* 0x000000041b7f7224 */ /* 0x000fe200078e020a */
[----:B------:R-:W-:Y:S01]  /*2f40*/  IABS R10, R15 ;  /* 0x0000000f000a7213 */ /* 0x000fe20000000000 */
[----:B------:R-:W-:Y:S01]  /*2f50*/  IMAD.MOV R0, RZ, RZ, -R0 ;  /* 0x000000ffff007224 */ /* 0x000fe200078e0a00 */
[C---:B--2---:R-:W-:Y:S01]  /*2f60*/  IADD3 R21, R13.reuse, 0x72, RZ ;  /* 0x000000720d157810 */ /* 0x044fe20007ffe0ff */
[----:B------:R-:W-:Y:S01]  /*2f70*/  IMAD.MOV R3, RZ, RZ, -R3 ;  /* 0x000000ffff037224 */ /* 0x000fe200078e0a03 */
[----:B---3--:R-:W-:Y:S01]  /*2f80*/  IADD3 R15, R13, 0x73, RZ ;  /* 0x000000730d0f7810 */ /* 0x008fe20007ffe0ff */
[----:B------:R-:W-:Y:S01]  /*2f90*/  IMAD.HI.U32 R2, R25, R130, RZ ;  /* 0x0000008219027227 */ /* 0x000fe200078e00ff */
[----:B------:R1:W-:Y:S02]  /*2fa0*/  STL [R1+0x1594], R11 ;  /* 0x0015940b01007387 */ /* 0x0003e40000100800 */
[----:B------:R-:W-:Y:S01]  /*2fb0*/  IABS R136, R15 ;  /* 0x0000000f00887213 */ /* 0x000fe20000000000 */
[C---:B------:R-:W-:Y:S01]  /*2fc0*/  IMAD R128, R27.reuse, R5, R128 ;  /* 0x000000051b807224 */ /* 0x040fe200078e0280 */
[----:B------:R2:W-:Y:S01]  /*2fd0*/  STL [R1+0x159c], R7 ;  /* 0x00159c0701007387 */ /* 0x0005e20000100800 */
[----:B------:R-:W-:-:S02]  /*2fe0*/  IMAD R124, R27, R0, R124 ;  /* 0x000000001b7c7224 */ /* 0x000fc400078e027c */
[----:B------:R-:W-:Y:S01]  /*2ff0*/  IMAD R126, R27, R3, R126 ;  /* 0x000000031b7e7224 */ /* 0x000fe200078e027e */
[----:B------:R3:W-:Y:S01]  /*3000*/  STL [R1+0x15cc], R23 ;  /* 0x0015cc1701007387 */ /* 0x0007e20000100800 */
[----:B------:R-:W-:Y:S01]  /*3010*/  IMAD.HI.U32 R5, R25, R22, RZ ;  /* 0x0000001619057227 */ /* 0x000fe200078e00ff */
[----:B-1----:R-:W-:Y:S02]  /*3020*/  IADD3 R11, R13, 0x74, RZ ;  /* 0x000000740d0b7810 */ /* 0x002fe40007ffe0ff */
[----:B------:R-:W-:Y:S01]  /*3030*/  STL [R1+0x15d4], R21 ;  /* 0x0015d41501007387 */ /* 0x000fe20000100800 */
[----:B------:R-:W-:Y:S01]  /*3040*/  IMAD.HI.U32 R0, R25, R8, RZ ;  /* 0x0000000819007227 */ /* 0x000fe200078e00ff */
[----:B--2---:R-:W-:Y:S02]  /*3050*/  IADD3 R7, R13, 0x75, RZ ;  /* 0x000000750d077810 */ /* 0x004fe40007ffe0ff */
[----:B------:R1:W-:Y:S01]  /*3060*/  STL [R1+0x15dc], R15 ;  /* 0x0015dc0f01007387 */ /* 0x0003e20000100800 */
[----:B------:R-:W-:Y:S01]  /*3070*/  IMAD.HI.U32 R3, R25, R10, RZ ;  /* 0x0000000a19037227 */ /* 0x000fe200078e00ff */
[----:B------:R-:W-:-:S02]  /*3080*/  IABS R138, R7 ;  /* 0x00000007008a7213 */ /* 0x000fc40000000000 */
[----:B------:R2:W-:Y:S01]  /*3090*/  STL [R1+0x15e4], R11 ;  /* 0x0015e40b01007387 */ /* 0x0005e20000100800 */
[----:B------:R-:W-:Y:S01]  /*30a0*/  IMAD.HI.U32 R4, R25, R132, RZ ;  /* 0x0000008419047227 */ /* 0x000fe200078e00ff */
[C---:B---3--:R-:W-:Y:S02]  /*30b0*/  IADD3 R23, R13.reuse, 0xa5, RZ ;  /* 0x000000a50d177810 */ /* 0x048fe40007ffe0ff */
[----:B------:R3:W-:Y:S01]  /*30c0*/  STL [R1+0x15ec], R7 ;  /* 0x0015ec0701007387 */ /* 0x0007e20000100800 */
[----:B------:R-:W-:Y:S01]  /*30d0*/  IMAD.MOV R2, RZ, RZ, -R2 ;  /* 0x000000ffff027224 */ /* 0x000fe200078e0a02 */
[----:B------:R-:W-:Y:S01]  /*30e0*/  IADD3 R4, -R4, RZ, RZ ;  /* 0x000000ff04047210 */ /* 0x000fe20007ffe1ff */
[----:B------:R-:W-:Y:S01]  /*30f0*/  IMAD.MOV R5, RZ, RZ, -R5 ;  /* 0x000000ffff057224 */ /* 0x000fe200078e0a05 */
[----:B-1----:R-:W-:Y:S01]  /*3100*/  IADD3 R15, R13, 0x78, RZ ;  /* 0x000000780d0f7810 */ /* 0x002fe20007ffe0ff */
[----:B------:R-:W-:Y:S01]  /*3110*/  IMAD.MOV R0, RZ, RZ, -R0 ;  /* 0x000000ffff007224 */ /* 0x000fe200078e0a00 */
[----:B------:R-:W-:Y:S01]  /*3120*/  IABS R186, R23 ;  /* 0x0000001700ba7213 */ /* 0x000fe20000000000 */
[----:B------:R-:W-:Y:S01]  /*3130*/  IMAD.MOV R3, RZ, RZ, -R3 ;  /* 0x000000ffff037224 */ /* 0x000fe200078e0a03 */
[----:B------:R-:W-:Y:S01]  /*3140*/  IABS R141, R15 ;  /* 0x0000000f008d7213 */ /* 0x000fe20000000000 */
[C---:B------:R-:W-:Y:S01]  /*3150*/  IMAD R130, R27.reuse, R2, R130 ;  /* 0x000000021b827224 */ /* 0x040fe200078e0282 */
[----:B------:R-:W-:Y:S01]  /*3160*/  IABS R2, R21 ;  /* 0x0000001500027213 */ /* 0x000fe20000000000 */
[----:B------:R-:W-:Y:S01]  /*3170*/  IMAD R133, R27, R5, R22 ;  /* 0x000000051b857224 */ /* 0x000fe200078e0216 */
[----:B------:R-:W-:Y:S01]  /*3180*/  IADD3 R22, R13, 0x76, RZ ;  /* 0x000000760d167810 */ /* 0x000fe20007ffe0ff */
[C---:B------:R-:W-:Y:S01]  /*3190*/  IMAD R129, R27.reuse, R0, R8 ;  /* 0x000000001b817224 */ /* 0x040fe200078e0208 */
[----:B------:R-:W-:Y:S01]  /*31a0*/  IABS R0, R11 ;  /* 0x0000000b00007213 */ /* 0x000fe20000000000 */
[----:B------:R-:W-:Y:S01]  /*31b0*/  IMAD R131, R27, R3, R10 ;  /* 0x000000031b837224 */ /* 0x000fe200078e020a */
[----:B------:R-:W-:Y:S01]  /*31c0*/  IADD3 R21, R13, 0x77, RZ ;  /* 0x000000770d157810 */ /* 0x000fe20007ffe0ff */
[----:B------:R-:W-:Y:S01]  /*31d0*/  IMAD.HI.U32 R3, R25, R134, RZ ;  /* 0x0000008619037227 */ /* 0x000fe200078e00ff */
[C---:B--2---:R-:W-:Y:S01]  /*31e0*/  IADD3 R11, R13.reuse, 0x79, RZ ;  /* 0x000000790d0b7810 */ /* 0x044fe20007ffe0ff */
[----:B------:R-:W-:Y:S01]  /*31f0*/  STL [R1+0x161c], R22 ;  /* 0x00161c1601007387 */ /* 0x000fe20000100800 */
[----:B------:R-:W-:Y:S01]  /*3200*/  IADD3 R10, R13, 0x7a, RZ ;  /* 0x0000007a0d0a7810 */ /* 0x000fe20007ffe0ff */
[----:B------:R-:W-:Y:S01]  /*3210*/  IMAD R132, R27, R4, R132 ;  /* 0x000000041b847224 */ /* 0x000fe200078e0284 */
[----:B------:R-:W-:Y:S01]  /*3220*/  IABS R140, R21 ;  /* 0x00000015008c7213 */ /* 0x000fe20000000000 */
[----:B------:R-:W-:Y:S01]  /*3230*/  IMAD.HI.U32 R4, R25, R2, RZ ;  /* 0x0000000219047227 */ /* 0x000fe200078e00ff */
[----:B------:R-:W-:Y:S01]  /*3240*/  STL [R1+0x1624], R21 ;  /* 0x0016241501007387 */ /* 0x000fe20000100800 */
[----:B------:R-:W-:-:S02]  /*3250*/  IABS R143, R10 ;  /* 0x0000000a008f7213 */ /* 0x000fc40000000000 */
[----:B------:R-:W-:Y:S01]  /*3260*/  IMAD.MOV R3, RZ, RZ, -R3 ;  /* 0x000000ffff037224 */ /* 0x000fe200078e0a03 */
[----:B------:R1:W-:Y:S01]  /*3270*/  STL [R1+0x162c], R15 ;  /* 0x00162c0f01007387 */ /* 0x0003e20000100800 */
[C---:B---3--:R-:W-:Y:S01]  /*3280*/  IMAD.HI.U32 R7, R25.reuse, R0, RZ ;  /* 0x0000000019077227 */ /* 0x048fe200078e00ff */
[----:B------:R-:W-:Y:S02]  /*3290*/  IABS R142, R11 ;  /* 0x0000000b008e7213 */ /* 0x000fe40000000000 */
[----:B------:R2:W-:Y:S01]  /*32a0*/  STL [R1+0x1630], R11 ;  /* 0x0016300b01007387 */ /* 0x0005e20000100800 */
[----:B------:R-:W-:Y:S01]  /*32b0*/  IMAD.MOV R4, RZ, RZ, -R4 ;  /* 0x000000ffff047224 */ /* 0x000fe200078e0a04 */
[----:B------:R-:W-:Y:S01]  /*32c0*/  IABS R139, R22 ;  /* 0x00000016008b7213 */ /* 0x000fe20000000000 */
[----:B------:R-:W-:Y:S01]  /*32d0*/  IMAD.HI.U32 R8, R25, R138, RZ ;  /* 0x0000008a19087227 */ /* 0x000fe200078e00ff */
[----:B------:R3:W-:Y:S01]  /*32e0*/  STL [R1+0x1634], R10 ;  /* 0x0016340a01007387 */ /* 0x0007e20000100800 */
[----:B-1----:R-:W-:-:S02]  /*32f0*/  IADD3 R15, R13, 0x7b, RZ ;  /* 0x0000007b0d0f7810 */ /* 0x002fc40007ffe0ff */
[----:B------:R-:W-:Y:S02]  /*3300*/  IMAD R134, R27, R3, R134 ;  /* 0x000000031b867224 */ /* 0x000fe400078e0286 */
[----:B------:R-:W-:Y:S01]  /*3310*/  IMAD.MOV R7, RZ, RZ, -R7 ;  /* 0x000000ffff077224 */ /* 0x000fe200078e0a07 */
[----:B--2---:R-:W-:Y:S01]  /*3320*/  IADD3 R11, R13, 0x7c, RZ ;  /* 0x0000007c0d0b7810 */ /* 0x004fe20007ffe0ff */
[----:B------:R-:W-:Y:S01]  /*3330*/  IMAD.HI.U32 R3, R25, R141, RZ ;  /* 0x0000008d19037227 */ /* 0x000fe200078e00ff */
[----:B------:R1:W-:Y:S01]  /*3340*/  STL [R1+0x1610], R15 ;  /* 0x0016100f01007387 */ /* 0x0003e20000100800 */
[----:B------:R-:W-:Y:S02]  /*3350*/  IABS R144, R15 ;  /* 0x0000000f00907213 */ /* 0x000fe40000000000 */
[----:B---3--:R-:W-:Y:S01]  /*3360*/  IADD3 R10, R13, 0x7d, RZ ;  /* 0x0000007d0d0a7810 */ /* 0x008fe20007ffe0ff */
[----:B------:R-:W-:Y:S01]  /*3370*/  IMAD R135, R27, R4, R2 ;  /* 0x000000041b877224 */ /* 0x000fe200078e0202 */
[----:B------:R-:W-:Y:S01]  /*3380*/  IABS R145, R11 ;  /* 0x0000000b00917213 */ /* 0x000fe20000000000 */
[----:B------:R-:W-:Y:S01]  /*3390*/  IMAD.MOV R8, RZ, RZ, -R8 ;  /* 0x000000ffff087224 */ /* 0x000fe200078e0a08 */
[----:B------:R-:W-:Y:S01]  /*33a0*/  IABS R146, R10 ;  /* 0x0000000a00927213 */ /* 0x000fe20000000000 */
[----:B------:R-:W-:Y:S01]  /*33b0*/  IMAD.HI.U32 R4, R25, R140, RZ ;  /* 0x0000008c19047227 */ /* 0x000fe200078e00ff */
[----:B------:R2:W-:Y:S01]  /*33c0*/  STL [R1+0x1614], R11 ;  /* 0x0016140b01007387 */ /* 0x0005e20000100800 */
[----:B-1----:R-:W-:-:S02]  /*33d0*/  IADD3 R15, R13, 0x80, RZ ;  /* 0x000000800d0f7810 */ /* 0x002fc40007ffe0ff */
[----:B------:R-:W-:Y:S01]  /*33e0*/  IMAD R137, R27, R7, R0 ;  /* 0x000000071b897224 */ /* 0x000fe200078e0200 */
[----:B------:R-:W-:Y:S01]  /*33f0*/  IADD3 R7, R13, 0x7f, RZ ;  /* 0x0000007f0d077810 */ /* 0x000fe20007ffe0ff */
[----:B------:R-:W-:Y:S01]  /*3400*/  IMAD.MOV R3, RZ, RZ, -R3 ;  /* 0x000000ffff037224 */ /* 0x000fe200078e0a03 */
[----:B------:R1:W-:Y:S01]  /*3410*/  STL [R1+0x1618], R10 ;  /* 0x0016180a01007387 */ /* 0x0003e20000100800 */
[----:B------:R-:W-:Y:S01]  /*3420*/  IMAD.HI.U32 R0, R25, R143, RZ ;  /* 0x0000008f19007227 */ /* 0x000fe200078e00ff */
[----:B------:R-:W-:Y:S02]  /*3430*/  IABS R148, R7 ;  /* 0x0000000700947213 */ /* 0x000fe40000000000 */
[----:B--2---:R-:W-:Y:S01]  /*3440*/  IADD3 R11, R13, 0x81, RZ ;  /* 0x000000810d0b7810 */ /* 0x004fe20007ffe0ff */
[----:B------:R-:W-:Y:S01]  /*3450*/  IMAD R138, R27, R8, R138 ;  /* 0x000000081b8a7224 */ /* 0x000fe200078e028a */
[----:B------:R-:W-:Y:S01]  /*3460*/  IADD3 R8, R13, 0x7e, RZ ;  /* 0x0000007e0d087810 */ /* 0x000fe20007ffe0ff */
[----:B------:R-:W-:Y:S01]  /*3470*/  IMAD.MOV R4, RZ, RZ, -R4 ;  /* 0x000000ffff047224 */ /* 0x000fe200078e0a04 */
[----:B------:R-:W-:Y:S01]  /*3480*/  IABS R150, R11 ;  /* 0x0000000b00967213 */ /* 0x000fe20000000000 */
[----:B------:R-:W-:Y:S01]  /*3490*/  IMAD.HI.U32 R2, R25, R142, RZ ;  /* 0x0000008e19027227 */ /* 0x000fe200078e00ff */
[----:B-1----:R-:W-:Y:S01]  /*34a0*/  IADD3 R10, R13, 0x82, RZ ;  /* 0x000000820d0a7810 */ /* 0x002fe20007ffe0ff */
[----:B------:R1:W-:Y:S01]  /*34b0*/  STL [R1+0x1620], R8 ;  /* 0x0016200801007387 */ /* 0x0003e20000100800 */
[----:B------:R-:W-:Y:S01]  /*34c0*/  IABS R147, R8 ;  /* 0x0000000800937213 */ /* 0x000fe20000000000 */
[----:B------:R-:W-:Y:S01]  /*34d0*/  IMAD R141, R27, R3, R141 ;  /* 0x000000031b8d7224 */ /* 0x000fe200078e028d */
[----:B------:R-:W-:Y:S01]  /*34e0*/  IABS R151, R10 ;  /* 0x0000000a00977213 */ /* 0x000fe20000000000 */
[----:B------:R-:W-:Y:S01]  /*34f0*/  IMAD.HI.U32 R5, R25, R136, RZ ;  /* 0x0000008819057227 */ /* 0x000fe200078e00ff */
[----:B------:R2:W-:Y:S01]  /*3500*/  STL [R1+0x1628], R7 ;  /* 0x0016280701007387 */ /* 0x0005e20000100800 */
[----:B------:R-:W-:-:S02]  /*3510*/  IABS R149, R15 ;  /* 0x0000000f00957213 */ /* 0x000fc40000000000 */
[----:B------:R-:W-:Y:S01]  /*3520*/  IMAD.MOV R0, RZ, RZ, -R0 ;  /* 0x000000ffff007224 */ /* 0x000fe200078e0a00 */
[----:B------:R3:W-:Y:S01]  /*3530*/  STL [R1+0x15fc], R15 ;  /* 0x0015fc0f01007387 */ /* 0x0007e20000100800 */
[----:B------:R-:W-:Y:S01]  /*3540*/  IMAD.HI.U32 R3, R25, R146, RZ ;  /* 0x0000009219037227 */ /* 0x000fe200078e00ff */
[----:B-1----:R-:W-:Y:S02]  /*3550*/  IADD3 R8, R13, 0x83, RZ ;  /* 0x000000830d087810 */ /* 0x002fe40007ffe0ff */
[----:B------:R1:W-:Y:S01]  /*3560*/  STL [R1+0x1600], R11 ;  /* 0x0016000b01007387 */ /* 0x0003e20000100800 */
[----:B------:R-:W-:Y:S01]  /*3570*/  IMAD R140, R27, R4, R140 ;  /* 0x000000041b8c7224 */ /* 0x000fe200078e028c */
[----:B--2---:R-:W-:Y:S01]  /*3580*/  IADD3 R7, R13, 0x84, RZ ;  /* 0x000000840d077810 */ /* 0x004fe20007ffe0ff */
[----:B------:R-:W-:Y:S01]  /*3590*/  IMAD.HI.U32 R4, R25, R145, RZ ;  /* 0x0000009119047227 */ /* 0x000fe200078e00ff */
[----:B------:R2:W-:Y:S01]  /*35a0*/  STL [R1+0x1604], R10 ;  /* 0x0016040a01007387 */ /* 0x0005e20000100800 */
[----:B------:R-:W-:-:S02]  /*35b0*/  IABS R152, R8 ;  /* 0x0000000800987213 */ /* 0x000fc40000000000 */
[----:B------:R-:W-:Y:S01]  /*35c0*/  IMAD.MOV R2, RZ, RZ, -R2 ;  /* 0x000000ffff027224 */ /* 0x000fe200078e0a02 */
[----:B------:R-:W-:Y:S01]  /*35d0*/  IABS R153, R7 ;  /* 0x0000000700997213 */ /* 0x000fe20000000000 */
[----:B------:R-:W-:Y:S01]  /*35e0*/  IMAD.MOV R5, RZ, RZ, -R5 ;  /* 0x000000ffff057224 */ /* 0x000fe200078e0a05 */
[----:B---3--:R-:W-:Y:S01]  /*35f0*/  IADD3 R15, R13, 0x85, RZ ;  /* 0x000000850d0f7810 */ /* 0x008fe20007ffe0ff */
[----:B------:R-:W-:Y:S01]  /*3600*/  IMAD R143, R27, R0, R143 ;  /* 0x000000001b8f7224 */ /* 0x000fe200078e028f */
[C---:B-1----:R-:W-:Y:S01]  /*3610*/  IADD3 R11, R13.reuse, 0x86, RZ ;  /* 0x000000860d0b7810 */ /* 0x042fe20007ffe0ff */
[----:B------:R-:W-:Y:S01]  /*3620*/  IMAD.MOV R3, RZ, RZ, -R3 ;  /* 0x000000ffff037224 */ /* 0x000fe200078e0a03 */
[----:B--2---:R-:W-:Y:S01]  /*3630*/  IADD3 R10, R13, 0x87, RZ ;  /* 0x000000870d0a7810 */ /* 0x004fe20007ffe0ff */
[----:B------:R-:W-:Y:S01]  /*3640*/  IMAD.HI.U32 R0, R25, R148, RZ ;  /* 0x0000009419007227 */ /* 0x000fe200078e00ff */
[----:B------:R1:W-:Y:S01]  /*3650*/  STL [R1+0x1608], R8 ;  /* 0x0016080801007387 */ /* 0x0003e20000100800 */
[----:B------:R-:W-:-:S02]  /*3660*/  IABS R155, R11 ;  /* 0x0000000b009b7213 */ /* 0x000fc40000000000 */
[----:B------:R-:W-:Y:S01]  /*3670*/  IMAD.MOV R4, RZ, RZ, -R4 ;  /* 0x000000ffff047224 */ /* 0x000fe200078e0a04 */
[----:B------:R2:W-:Y:S01]  /*3680*/  STL [R1+0x160c], R7 ;  /* 0x00160c0701007387 */ /* 0x0005e20000100800 */
[C---:B------:R-:W-:Y:S01]  /*3690*/  IMAD R142, R27.reuse, R2, R142 ;  /* 0x000000021b8e7224 */ /* 0x040fe200078e028e */
[----:B------:R-:W-:Y:S01]  /*36a0*/  IABS R156, R10 ;  /* 0x0000000a009c7213 */ /* 0x000fe20000000000 */
[----:B------:R-:W-:Y:S01]  /*36b0*/  IMAD R136, R27, R5, R136 ;  /* 0x000000051b887224 */ /* 0x000fe200078e0288 */
        /* <DEDUP_REMOVED lines=11> */
[----:B------:R-:W-:Y:S01]  /*3770*/  IMAD.HI.U32 R3, R25, R151, RZ ;  /* 0x0000009719037227 */ /* 0x000fe200078e00ff */
[C---:B---3--:R-:W-:Y:S01]  /*3780*/  IADD3 R15, R13.reuse, 0x8a, RZ ;  /* 0x0000008a0d0f7810 */ /* 0x048fe20007ffe0ff */
[----:B------:R3:W-:Y:S01]  /*3790*/  STL [R1+0x15f4], R8 ;  /* 0x0015f40801007387 */ /* 0x0007e20000100800 */
[----:B-1----:R-:W-:Y:S01]  /*37a0*/  IADD3 R11, R13, 0x8b, RZ ;  /* 0x0000008b0d0b7810 */ /* 0x002fe20007ffe0ff */
[----:B------:R-:W-:Y:S01]  /*37b0*/  IMAD R145, R27, R4, R145 ;  /* 0x000000041b917224 */ /* 0x000fe200078e0291 */
[----:B--2---:R-:W-:Y:S01]  /*37c0*/  IADD3 R10, R13, 0x8c, RZ ;  /* 0x0000008c0d0a7810 */ /* 0x004fe20007ffe0ff */
[----:B------:R-:W-:Y:S01]  /*37d0*/  IMAD.HI.U32 R4, R25, R150, RZ ;  /* 0x0000009619047227 */ /* 0x000fe200078e00ff */
[----:B------:R-:W-:Y:S01]  /*37e0*/  IABS R157, R8 ;  /* 0x00000008009d7213 */ /* 0x000fe20000000000 */
[----:B------:R1:W-:Y:S01]  /*37f0*/  STL [R1+0x15f8], R7 ;  /* 0x0015f80701007387 */ /* 0x0003e20000100800 */
[----:B------:R-:W-:Y:S01]  /*3800*/  IABS R161, R10 ;  /* 0x0000000a00a17213 */ /* 0x000fe20000000000 */
[----:B------:R-:W-:Y:S01]  /*3810*/  IMAD.MOV R2, RZ, RZ, -R2 ;  /* 0x000000ffff027224 */ /* 0x000fe200078e0a02 */
[----:B------:R-:W-:Y:S01]  /*3820*/  IABS R160, R11 ;  /* 0x0000000b00a07213 */ /* 0x000fe20000000000 */
[----:B------:R-:W-:Y:S01]  /*3830*/  IMAD.MOV R5, RZ, RZ, -R5 ;  /* 0x000000ffff057224 */ /* 0x000fe200078e0a05 */
[----:B------:R2:W-:Y:S01]  /*3840*/  STL [R1+0x15c0], R15 ;  /* 0x0015c00f01007387 */ /* 0x0005e20000100800 */
[----:B------:R-:W-:Y:S01]  /*3850*/  IMAD R148, R27, R0, R148 ;  /* 0x000000001b947224 */ /* 0x000fe200078e0294 */
[----:B---3--:R-:W-:Y:S01]  /*3860*/  IADD3 R8, R13, 0x8d, RZ ;  /* 0x0000008d0d087810 */ /* 0x008fe20007ffe0ff */
[----:B------:R-:W-:Y:S01]  /*3870*/  IMAD.MOV R3, RZ, RZ, -R3 ;  /* 0x000000ffff037224 */ /* 0x000fe200078e0a03 */
[----:B------:R3:W-:Y:S01]  /*3880*/  STL [R1+0x15c4], R11 ;  /* 0x0015c40b01007387 */ /* 0x0007e20000100800 */
[----:B------:R-:W-:Y:S01]  /*3890*/  IMAD.HI.U32 R0, R25, R153, RZ ;  /* 0x0000009919007227 */ /* 0x000fe200078e00ff */
[----:B-1----:R-:W-:-:S02]  /*38a0*/  IADD3 R7, R13, 0x8e, RZ ;  /* 0x0000008e0d077810 */ /* 0x002fc40007ffe0ff */
[----:B------:R1:W-:Y:S01]  /*38b0*/  STL [R1+0x15c8], R10 ;  /* 0x0015c80a01007387 */ /* 0x0003e20000100800 */
[----:B------:R-:W-:Y:S01]  /*38c0*/  IMAD.MOV R4, RZ, RZ, -R4 ;  /* 0x000000ffff047224 */ /* 0x000fe200078e0a04 */
[----:B------:R-:W-:Y:S01]  /*38d0*/  IABS R159, R15 ;  /* 0x0000000f009f7213 */ /* 0x000fe20000000000 */
[C---:B------:R-:W-:Y:S01]  /*38e0*/  IMAD R147, R27.reuse, R2, R147 ;  /* 0x000000021b937224 */ /* 0x040fe200078e0293 */
[----:B------:R-:W-:Y:S01]  /*38f0*/  IABS R163, R7 ;  /* 0x0000000700a37213 */ /* 0x000fe20000000000 */
[----:B------:R-:W-:Y:S01]  /*3900*/  IMAD R139, R27, R5, R139 ;  /* 0x000000051b8b7224 */ /* 0x000fe200078e028b */
[----:B--2---:R-:W-:Y:S01]  /*3910*/  IADD3 R15, R13, 0x8f, RZ ;  /* 0x0000008f0d0f7810 */ /* 0x004fe20007ffe0ff */
[----:B------:R-:W-:Y:S01]  /*3920*/  IMAD.HI.U32 R2, R25, R152, RZ ;  /* 0x0000009819027227 */ /* 0x000fe200078e00ff */
[C---:B---3--:R-:W-:Y:S01]  /*3930*/  IADD3 R11, R13.reuse, 0x90, RZ ;  /* 0x000000900d0b7810 */ /* 0x048fe20007ffe0ff */
[----:B------:R2:W-:Y:S01]  /*3940*/  STL [R1+0x15d0], R8 ;  /* 0x0015d00801007387 */ /* 0x0005e20000100800 */
[----:B-1----:R-:W-:Y:S01]  /*3950*/  IADD3 R10, R13, 0x91, RZ ;  /* 0x000000910d0a7810 */ /* 0x002fe20007ffe0ff */
        /* <DEDUP_REMOVED lines=8> */
[----:B--2---:R-:W-:Y:S02]  /*39e0*/  IADD3 R8, R13, 0x92, RZ ;  /* 0x000000920d087810 */ /* 0x004fe40007ffe0ff */
[----:B------:R-:W-:Y:S01]  /*39f0*/  STL [R1+0x15b0], R11 ;  /* 0x0015b00b01007387 */ /* 0x000fe20000100800 */
[----:B------:R-:W-:Y:S01]  /*3a00*/  IMAD R150, R27, R4, R150 ;  /* 0x000000041b967224 */ /* 0x000fe200078e0296 */
[----:B-1----:R-:W-:Y:S01]  /*3a10*/  IADD3 R7, R13, 0x93, RZ ;  /* 0x000000930d077810 */ /* 0x002fe20007ffe0ff */
[----:B------:R-:W-:Y:S01]  /*3a20*/  IMAD.HI.U32 R4, R25, R155, RZ ;  /* 0x0000009b19047227 */ /* 0x000fe200078e00ff */
[----:B------:R1:W-:Y:S01]  /*3a30*/  STL [R1+0x15b4], R10 ;  /* 0x0015b40a01007387 */ /* 0x0003e20000100800 */
[----:B------:R-:W-:-:S02]  /*3a40*/  IABS R165, R11 ;  /* 0x0000000b00a57213 */ /* 0x000fc40000000000 */
[----:B------:R-:W-:Y:S01]  /*3a50*/  IMAD.MOV R2, RZ, RZ, -R2 ;  /* 0x000000ffff027224 */ /* 0x000fe200078e0a02 */
[----:B------:R-:W-:Y:S01]  /*3a60*/  IABS R164, R15 ;  /* 0x0000000f00a47213 */ /* 0x000fe20000000000 */
[----:B------:R-:W-:Y:S01]  /*3a70*/  IMAD.MOV R5, RZ, RZ, -R5 ;  /* 0x000000ffff057224 */ /* 0x000fe200078e0a05 */
[----:B------:R-:W-:Y:S01]  /*3a80*/  IABS R168, R7 ;  /* 0x0000000700a87213 */ /* 0x000fe20000000000 */
[----:B------:R-:W-:Y:S01]  /*3a90*/  IMAD R153, R27, R0, R153 ;  /* 0x000000001b997224 */ /* 0x000fe200078e0299 */
[C---:B---3--:R-:W-:Y:S01]  /*3aa0*/  IADD3 R15, R13.reuse, 0x94, RZ ;  /* 0x000000940d0f7810 */ /* 0x048fe20007ffe0ff */
[----:B------:R-:W-:Y:S01]  /*3ab0*/  IMAD.MOV R3, RZ, RZ, -R3 ;  /* 0x000000ffff037224 */ /* 0x000fe200078e0a03 */
[----:B-1----:R-:W-:Y:S01]  /*3ac0*/  IADD3 R10, R13, 0x96, RZ ;  /* 0x000000960d0a7810 */ /* 0x002fe20007ffe0ff */
[----:B------:R-:W-:Y:S01]  /*3ad0*/  IMAD.HI.U32 R0, R25, R158, RZ ;  /* 0x0000009e19007227 */ /* 0x000fe200078e00ff */
[----:B------:R-:W-:Y:S01]  /*3ae0*/  IADD3 R11, R13, 0x95, RZ ;  /* 0x000000950d0b7810 */ /* 0x000fe20007ffe0ff */
[----:B------:R1:W-:Y:S01]  /*3af0*/  STL [R1+0x15b8], R8 ;  /* 0x0015b80801007387 */ /* 0x0003e20000100800 */
[----:B------:R-:W-:Y:S01]  /*3b00*/  IABS R167, R8 ;  /* 0x0000000800a77213 */ /* 0x000fe20000000000 */
[----:B------:R-:W-:Y:S01]  /*3b10*/  IMAD.MOV R4, RZ, RZ, -R4 ;  /* 0x000000ffff047224 */ /* 0x000fe200078e0a04 */
[----:B------:R-:W-:Y:S01]  /*3b20*/  IABS R171, R10 ;  /* 0x0000000a00ab7213 */ /* 0x000fe20000000000 */
[C---:B------:R-:W-:Y:S01]  /*3b30*/  IMAD R152, R27.reuse, R2, R152 ;  /* 0x000000021b987224 */ /* 0x040fe200078e0298 */
[----:B------:R2:W-:Y:S01]  /*3b40*/  STL [R1+0x15bc], R7 ;  /* 0x0015bc0701007387 */ /* 0x0005e20000100800 */
[----:B------:R-:W-:Y:S01]  /*3b50*/  IMAD R144, R27, R5, R144 ;  /* 0x000000051b907224 */ /* 0x000fe200078e0290 */
[----:B------:R-:W-:Y:S01]  /*3b60*/  IABS R170, R11 ;  /* 0x0000000b00aa7213 */ /* 0x000fe20000000000 */
[----:B------:R-:W-:Y:S01]  /*3b70*/  IMAD.HI.U32 R2, R25, R157, RZ ;  /* 0x0000009d19027227 */ /* 0x000fe200078e00ff */
[----:B------:R3:W-:Y:S01]  /*3b80*/  STL [R1+0x1590], R15 ;  /* 0x0015900f01007387 */ /* 0x0007e20000100800 */
[----:B-1----:R-:W-:-:S02]  /*3b90*/  IADD3 R8, R13, 0x97, RZ ;  /* 0x000000970d087810 */ /* 0x002fc40007ffe0ff */
[----:B------:R-:W-:Y:S01]  /*3ba0*/  IMAD R156, R27, R3, R156 ;  /* 0x000000031b9c7224 */ /* 0x000fe200078e029c */
[----:B------:R1:W-:Y:S01]  /*3bb0*/  STL [R1+0x1598], R11 ;  /* 0x0015980b01007387 */ /* 0x0003e20000100800 */
[----:B------:R-:W-:Y:S01]  /*3bc0*/  IMAD.HI.U32 R5, R25, R149, RZ ;  /* 0x0000009519057227 */ /* 0x000fe200078e00ff */
[----:B--2---:R-:W-:Y:S02]  /*3bd0*/  IADD3 R7, R13, 0x98, RZ ;  /* 0x000000980d077810 */ /* 0x004fe40007ffe0ff */
[----:B------:R2:W-:Y:S01]  /*3be0*/  STL [R1+0x15a0], R10 ;  /* 0x0015a00a01007387 */ /* 0x0005e20000100800 */
[----:B------:R-:W-:Y:S01]  /*3bf0*/  IMAD.MOV R0, RZ, RZ, -R0 ;  /* 0x000000ffff007224 */ /* 0x000fe200078e0a00 */
[----:B------:R-:W-:Y:S01]  /*3c00*/  IABS R169, R15 ;  /* 0x0000000f00a97213 */ /* 0x000fe20000000000 */
[----:B------:R-:W-:Y:S01]  /*3c10*/  IMAD.HI.U32 R3, R25, R161, RZ ;  /* 0x000000a119037227 */ /* 0x000fe200078e00ff */
[----:B------:R-:W-:Y:S01]  /*3c20*/  IABS R173, R7 ;  /* 0x0000000700ad7213 */ /* 0x000fe20000000000 */
[----:B------:R4:W-:Y:S01]  /*3c30*/  STL [R1+0x15a4], R8 ;  /* 0x0015a40801007387 */ /* 0x0009e20000100800 */
[----:B---3--:R-:W-:Y:S01]  /*3c40*/  IADD3 R15, R13, 0x99, RZ ;  /* 0x000000990d0f7810 */ /* 0x008fe20007ffe0ff */
[----:B------:R-:W-:Y:S01]  /*3c50*/  IMAD R155, R27, R4, R155 ;  /* 0x000000041b9b7224 */ /* 0x000fe200078e029b */
[----:B-1----:R-:W-:Y:S01]  /*3c60*/  IADD3 R11, R13, 0x9a, RZ ;  /* 0x0000009a0d0b7810 */ /* 0x002fe20007ffe0ff */
[----:B------:R-:W-:Y:S01]  /*3c70*/  IMAD.HI.U32 R4, R25, R160, RZ ;  /* 0x000000a019047227 */ /* 0x000fe200078e00ff */
[----:B--2---:R-:W-:Y:S01]  /*3c80*/  IADD3 R10, R13, 0x9b, RZ ;  /* 0x0000009b0d0a7810 */ /* 0x004fe20007ffe0ff */
[----:B------:R1:W-:Y:S01]  /*3c90*/  STL [R1+0x15a8], R7 ;  /* 0x0015a80701007387 */ /* 0x0003e20000100800 */
[----:B------:R-:W-:Y:S01]  /*3ca0*/  IABS R172, R8 ;  /* 0x0000000800ac7213 */ /* 0x000fe20000000000 */
[----:B------:R-:W-:Y:S01]  /*3cb0*/  IMAD.MOV R2, RZ, RZ, -R2 ;  /* 0x000000ffff027224 */ /* 0x000fe200078e0a02 */
[----:B------:R-:W-:Y:S01]  /*3cc0*/  IADD3 R4, -R4, RZ, RZ ;  /* 0x000000ff04047210 */ /* 0x000fe20007ffe1ff */
[----:B------:R-:W-:Y:S01]  /*3cd0*/  IMAD.MOV R5, RZ, RZ, -R5 ;  /* 0x000000ffff057224 */ /* 0x000fe200078e0a05 */
[----:B------:R-:W-:Y:S01]  /*3ce0*/  IABS R176, R10 ;  /* 0x0000000a00b07213 */ /* 0x000fe20000000000 */
[----:B------:R-:W-:Y:S01]  /*3cf0*/  IMAD R158, R27, R0, R158 ;  /* 0x000000001b9e7224 */ /* 0x000fe200078e029e */
[----:B------:R2:W-:Y:S01]  /*3d00*/  STL [R1+0x1570], R15 ;  /* 0x0015700f01007387 */ /* 0x0005e20000100800 */
[----:B------:R-:W-:Y:S01]  /*3d10*/  IMAD.MOV R3, RZ, RZ, -R3 ;  /* 0x000000ffff037224 */ /* 0x000fe200078e0a03 */
[----:B----4-:R-:W-:Y:S01]  /*3d20*/  IADD3 R8, R13, 0x9c, RZ ;  /* 0x0000009c0d087810 */ /* 0x010fe20007ffe0ff */
[----:B------:R-:W-:Y:S01]  /*3d30*/  IMAD.HI.U32 R0, R25, R163, RZ ;  /* 0x000000a319007227 */ /* 0x000fe200078e00ff */
[----:B-1----:R-:W-:Y:S01]  /*3d40*/  IADD3 R7, R13, 0x9d, RZ ;  /* 0x0000009d0d077810 */ /* 0x002fe20007ffe0ff */
[----:B------:R-:W-:Y:S01]  /*3d50*/  STL [R1+0x1574], R11 ;  /* 0x0015740b01007387 */ /* 0x000fe20000100800 */
[----:B------:R-:W-:Y:S01]  /*3d60*/  IABS R175, R11 ;  /* 0x0000000b00af7213 */ /* 0x000fe20000000000 */
[C---:B------:R-:W-:Y:S01]  /*3d70*/  IMAD R157, R27.reuse, R2, R157 ;  /* 0x000000021b9d7224 */ /* 0x040fe200078e029d */
[----:B------:R-:W-:Y:S01]  /*3d80*/  IABS R178, R7 ;  /* 0x0000000700b27213 */ /* 0x000fe20000000000 */
[----:B------:R-:W-:Y:S01]  /*3d90*/  IMAD R149, R27, R5, R149 ;  /* 0x000000051b957224 */ /* 0x000fe200078e0295 */
[----:B------:R1:W-:Y:S01]  /*3da0*/  STL [R1+0x1578], R10 ;  /* 0x0015780a01007387 */ /* 0x0003e20000100800 */
[----:B------:R-:W-:Y:S01]  /*3db0*/  IMAD.HI.U32 R2, R25, R162, RZ ;  /* 0x000000a219027227 */ /* 0x000fe200078e00ff */
[----:B------:R-:W-:-:S02]  /*3dc0*/  IABS R174, R15 ;  /* 0x0000000f00ae7213 */ /* 0x000fc40000000000 */
[----:B------:R-:W-:Y:S01]  /*3dd0*/  STL [R1+0x1580], R8 ;  /* 0x0015800801007387 */ /* 0x000fe20000100800 */
[----:B------:R-:W-:Y:S01]  /*3de0*/  IMAD R161, R27, R3, R161 ;  /* 0x000000031ba17224 */ /* 0x000fe200078e02a1 */
[----:B------:R-:W-:Y:S01]  /*3df0*/  IABS R177, R8 ;  /* 0x0000000800b17213 */ /* 0x000fe20000000000 */
[----:B------:R-:W-:Y:S01]  /*3e00*/  IMAD.HI.U32 R5, R25, R154, RZ ;  /* 0x0000009a19057227 */ /* 0x000fe200078e00ff */
[----:B------:R3:W-:Y:S01]  /*3e10*/  STL [R1+0x1588], R7 ;  /* 0x0015880701007387 */ /* 0x0007e20000100800 */
[C---:B--2---:R-:W-:Y:S02]  /*3e20*/  IADD3 R15, R13.reuse, 0x9e, RZ ;  /* 0x0000009e0d0f7810 */ /* 0x044fe40007ffe0ff */
[----:B------:R-:W-:Y:S01]  /*3e30*/  IMAD.MOV R0, RZ, RZ, -R0 ;  /* 0x000000ffff007224 */ /* 0x000fe200078e0a00 */
[----:B-1----:R-:W-:Y:S01]  /*3e40*/  IADD3 R10, R13, 0xa0, RZ ;  /* 0x000000a00d0a7810 */ /* 0x002fe20007ffe0ff */
[----:B------:R-:W-:Y:S01]  /*3e50*/  IMAD.HI.U32 R3, R25, R166, RZ ;  /* 0x000000a619037227 */ /* 0x000fe200078e00ff */
[C---:B------:R-:W-:Y:S01]  /*3e60*/  IADD3 R11, R13.reuse, 0x9f, RZ ;  /* 0x0000009f0d0b7810 */ /* 0x040fe20007ffe0ff */
[----:B------:R-:W-:Y:S01]  /*3e70*/  STL [R1+0x156c], R15 ;  /* 0x00156c0f01007387 */ /* 0x000fe20000100800 */
[----:B------:R-:W-:Y:S01]  /*3e80*/  IABS R181, R10 ;  /* 0x0000000a00b57213 */ /* 0x000fe20000000000 */
[----:B------:R-:W-:Y:S01]  /*3e90*/  IMAD.MOV R2, RZ, RZ, -R2 ;  /* 0x000000ffff027224 */ /* 0x000fe200078e0a02 */
[----:B---3--:R-:W-:Y:S01]  /*3ea0*/  IADD3 R7, R13, 0xa2, RZ ;  /* 0x000000a20d077810 */ /* 0x008fe20007ffe0ff */
[----:B------:R-:W-:Y:S01]  /*3eb0*/  IMAD R160, R27, R4, R160 ;  /* 0x000000041ba07224 */ /* 0x000fe200078e02a0 */
[----:B------:R-:W-:Y:S01]  /*3ec0*/  IADD3 R8, R13, 0xa1, RZ ;  /* 0x000000a10d087810 */ /* 0x000fe20007ffe0ff */
[----:B------:R-:W-:Y:S01]  /*3ed0*/  IMAD.MOV R5, RZ, RZ, -R5 ;  /* 0x000000ffff057224 */ /* 0x000fe200078e0a05 */
        /* <DEDUP_REMOVED lines=9> */
[----:B------:R-:W-:Y:S02]  /*3f70*/  IABS R179, R15 ;  /* 0x0000000f00b37213 */ /* 0x000fe40000000000 */
[----:B------:R3:W-:Y:S01]  /*3f80*/  STL [R1+0x154c], R8 ;  /* 0x00154c0801007387 */ /* 0x0007e20000100800 */
[----:B------:R-:W-:Y:S01]  /*3f90*/  IMAD R162, R27, R2, R162 ;  /* 0x000000021ba27224 */ /* 0x000fe200078e02a2 */
[----:B-1----:R-:W-:Y:S01]  /*3fa0*/  IADD3 R11, R13, 0xa3, RZ ;  /* 0x000000a30d0b7810 */ /* 0x002fe20007ffe0ff */
[----:B------:R-:W-:Y:S01]  /*3fb0*/  IMAD R154, R27, R5, R154 ;  /* 0x000000051b9a7224 */ /* 0x000fe200078e029a */
[----:B------:R1:W-:Y:S01]  /*3fc0*/  STL [R1+0x1548], R7 ;  /* 0x0015480701007387 */ /* 0x0003e20000100800 */
[----:B------:R-:W-:Y:S01]  /*3fd0*/  IMAD.HI.U32 R2, R25, R167, RZ ;  /* 0x000000a719027227 */ /* 0x000fe200078e00ff */
[----:B--2---:R-:W-:-:S02]  /*3fe0*/  IADD3 R10, R13, 0xa4, RZ ;  /* 0x000000a40d0a7810 */ /* 0x004fc40007ffe0ff */
[----:B------:R-:W-:Y:S01]  /*3ff0*/  STL [R1+0x1530], R11 ;  /* 0x0015300b01007387 */ /* 0x000fe20000100800 */
[----:B------:R-:W-:Y:S01]  /*4000*/  IMAD.MOV R4, RZ, RZ, -R4 ;  /* 0x000000ffff047224 */ /* 0x000fe200078e0a04 */
[----:B---3--:R-:W-:Y:S01]  /*4010*/  IADD3 R8, R13, 0xa6, RZ ;  /* 0x000000a60d087810 */ /* 0x008fe20007ffe0ff */
[----:B------:R-:W-:Y:S01]  /*4020*/  IMAD R166, R27, R3, R166 ;  /* 0x000000031ba67224 */ /* 0x000fe200078e02a6 */
[----:B------:R2:W-:Y:S01]  /*4030*/  STL [R1+0x152c], R10 ;  /* 0x00152c0a01007387 */ /* 0x0005e20000100800 */
[----:B------:R-:W-:Y:S01]  /*4040*/  IMAD.HI.U32 R5, R25, R159, RZ ;  /* 0x0000009f19057227 */ /* 0x000fe200078e00ff */
[----:B-1----:R-:W-:Y:S02]  /*4050*/  IADD3 R7, R13, 0xa7, RZ ;  /* 0x000000a70d077810 */ /* 0x002fe40007ffe0ff */
[----:B------:R-:W-:Y:S01]  /*4060*/  IABS R185, R10 ;  /* 0x0000000a00b97213 */ /* 0x000fe20000000000 */
[----:B------:R-:W-:Y:S01]  /*4070*/  IMAD.MOV R0, RZ, RZ, -R0 ;  /* 0x000000ffff007224 */ /* 0x000fe200078e0a00 */
[----:B------:R-:W-:Y:S01]  /*4080*/  IABS R188, R7 ;  /* 0x0000000700bc7213 */ /* 0x000fe20000000000 */
[----:B------:R-:W-:Y:S01]  /*4090*/  IMAD.HI.U32 R3, R25, R171, RZ ;  /* 0x000000ab19037227 */ /* 0x000fe200078e00ff */
[----:B------:R-:W-:Y:S01]  /*40a0*/  IABS R184, R11 ;  /* 0x0000000b00b87213 */ /* 0x000fe20000000000 */
[----:B------:R-:W-:Y:S01]  /*40b0*/  STL [R1+0x1528], R23 ;  /* 0x0015281701007387 */ /* 0x000fe20000100800 */
[C---:B--2---:R-:W-:Y:S01]  /*40c0*/  IADD3 R10, R13.reuse, 0xaa, RZ ;  /* 0x000000aa0d0a7810 */ /* 0x044fe20007ffe0ff */
[----:B------:R-:W-:Y:S01]  /*40d0*/  IMAD.MOV R2, RZ, RZ, -R2 ;  /* 0x000000ffff027224 */ /* 0x000fe200078e0a02 */
[----:B------:R-:W-:Y:S01]  /*40e0*/  IADD3 R15, R13, 0xa8, RZ ;  /* 0x000000a80d0f7810 */ /* 0x000fe20007ffe0ff */
[----:B------:R-:W-:Y:S01]  /*40f0*/  IMAD R165, R27, R4, R165 ;  /* 0x000000041ba57224 */ /* 0x000fe200078e02a5 */
[----:B------:R-:W-:Y:S01]  /*4100*/  IADD3 R11, R13, 0xa9, RZ ;  /* 0x000000a90d0b7810 */ /* 0x000fe20007ffe0ff */
[----:B------:R-:W-:Y:S01]  /*4110*/  IMAD.MOV R5, RZ, RZ, -R5 ;  /* 0x000000ffff057224 */ /* 0x000fe200078e0a05 */
[----:B------:R-:W-:Y:S01]  /*4120*/  IABS R187, R8 ;  /* 0x0000000800bb7213 */ /* 0x000fe20000000000 */
[----:B------:R-:W-:Y:S01]  /*4130*/  IMAD R168, R27, R0, R168 ;  /* 0x000000001ba87224 */ /* 0x000fe200078e02a8 */
[----:B------:R-:W-:Y:S01]  /*4140*/  STL [R1+0x1524], R8 ;  /* 0x0015240801007387 */ /* 0x000fe20000100800 */
[----:B------:R-:W-:Y:S01]  /*4150*/  IMAD.HI.U32 R4, R25, R170, RZ ;  /* 0x000000aa19047227 */ /* 0x000fe200078e00ff */
[----:B------:R-:W-:-:S02]  /*4160*/  IABS R191, R10 ;  /* 0x0000000a00bf7213 */ /* 0x000fc40000000000 */
[----:B------:R1:W-:Y:S01]  /*4170*/  STL [R1+0x1520], R7 ;  /* 0x0015200701007387 */ /* 0x0003e20000100800 */
[----:B------:R-:W-:Y:S01]  /*4180*/  IMAD.MOV R3, RZ, RZ, -R3 ;  /* 0x000000ffff037224 */ /* 0x000fe200078e0a03 */
[----:B------:R-:W-:Y:S01]  /*4190*/  IABS R190, R11 ;  /* 0x0000000b00be7213 */ /* 0x000fe20000000000 */
[----:B------:R-:W-:Y:S01]  /*41a0*/  IMAD.HI.U32 R0, R25, R173, RZ ;  /* 0x000000ad19007227 */ /* 0x000fe200078e00ff */
[----:B------:R2:W-:Y:S01]  /*41b0*/  STL [R1+0x1508], R15 ;  /* 0x0015080f01007387 */ /* 0x0005e20000100800 */
[----:B------:R-:W-:Y:S02]  /*41c0*/  IABS R189, R15 ;  /* 0x0000000f00bd7213 */ /* 0x000fe40000000000 */
[C---:B------:R-:W-:Y:S01]  /*41d0*/  IMAD R167, R27.reuse, R2, R167 ;  /* 0x000000021ba77224 */ /* 0x040fe200078e02a7 */
[----:B------:R3:W-:Y:S01]  /*41e0*/  STL [R1+0x1504], R11 ;  /* 0x0015040b01007387 */ /* 0x0007e20000100800 */
[----:B------:R-:W-:Y:S01]  /*41f0*/  IMAD R159, R27, R5, R159 ;  /* 0x000000051b9f7224 */ /* 0x000fe200078e029f */
[----:B-1----:R-:W-:Y:S01]  /*4200*/  IADD3 R7, R13, 0xac, RZ ;  /* 0x000000ac0d077810 */ /* 0x002fe20007ffe0ff */
[----:B------:R-:W-:Y:S01]  /*4210*/  IMAD.HI.U32 R2, R25, R172, RZ ;  /* 0x000000ac19027227 */ /* 0x000fe200078e00ff */
[C---:B------:R-:W-:Y:S01]  /*4220*/  IADD3 R8, R13.reuse, 0xab, RZ ;  /* 0x000000ab0d087810 */ /* 0x040fe20007ffe0ff */
[----:B------:R1:W-:Y:S01]  /*4230*/  STL [R1+0x1500], R10 ;  /* 0x0015000a01007387 */ /* 0x0003e20000100800 */
[----:B--2---:R-:W-:Y:S01]  /*4240*/  IADD3 R15, R13, 0xad, RZ ;  /* 0x000000ad0d0f7810 */ /* 0x004fe20007ffe0ff */
[----:B------:R-:W-:Y:S01]  /*4250*/  IMAD.MOV R4, RZ, RZ, -R4 ;  /* 0x000000ffff047224 */ /* 0x000fe200078e0a04 */
[----:B------:R-:W-:Y:S01]  /*4260*/  IABS R193, R7 ;  /* 0x0000000700c17213 */ /* 0x000fe20000000000 */
[----:B------:R-:W-:Y:S01]  /*4270*/  IMAD R171, R27, R3, R171 ;  /* 0x000000031bab7224 */ /* 0x000fe200078e02ab */
[----:B---3--:R-:W-:Y:S01]  /*4280*/  IADD3 R11, R13, 0xae, RZ ;  /* 0x000000ae0d0b7810 */ /* 0x008fe20007ffe0ff */
[----:B------:R-:W-:Y:S01]  /*4290*/  IMAD.HI.U32 R5, R25, R164, RZ ;  /* 0x000000a419057227 */ /* 0x000fe200078e00ff */
[----:B------:R-:W-:Y:S01]  /*42a0*/  IABS R192, R8 ;  /* 0x0000000800c07213 */ /* 0x000fe20000000000 */
[----:B------:R2:W-:Y:S01]  /*42b0*/  STL [R1+0x14f8], R8 ;  /* 0x0014f80801007387 */ /* 0x0005e20000100800 */
[----:B------:R-:W-:Y:S01]  /*42c0*/  IABS R195, R11 ;  /* 0x0000000b00c37213 */ /* 0x000fe20000000000 */
[----:B------:R-:W-:Y:S01]  /*42d0*/  IMAD.MOV R0, RZ, RZ, -R0 ;  /* 0x000000ffff007224 */ /* 0x000fe200078e0a00 */
[----:B-1----:R-:W-:Y:S01]  /*42e0*/  IADD3 R10, R13, 0xaf, RZ ;  /* 0x000000af0d0a7810 */ /* 0x002fe20007ffe0ff */
[----:B------:R-:W-:Y:S01]  /*42f0*/  IMAD.HI.U32 R3, R25, R176, RZ ;  /* 0x000000b019037227 */ /* 0x000fe200078e00ff */
[----:B------:R1:W-:Y:S01]  /*4300*/  STL [R1+0x14ec], R7 ;  /* 0x0014ec0701007387 */ /* 0x0003e20000100800 */
[----:B------:R-:W-:-:S02]  /*4310*/  IABS R194, R15 ;  /* 0x0000000f00c27213 */ /* 0x000fc40000000000 */
[----:B------:R-:W-:Y:S01]  /*4320*/  IMAD.MOV R2, RZ, RZ, -R2 ;  /* 0x000000ffff027224 */ /* 0x000fe200078e0a02 */
[----:B------:R-:W-:Y:S01]  /*4330*/  IABS R196, R10 ;  /* 0x0000000a00c47213 */ /* 0x000fe20000000000 */
[----:B------:R-:W-:Y:S01]  /*4340*/  IMAD R170, R27, R4, R170 ;  /* 0x000000041baa7224 */ /* 0x000fe200078e02aa */
[----:B------:R3:W-:Y:S01]  /*4350*/  STL [R1+0x14e0], R15 ;  /* 0x0014e00f01007387 */ /* 0x0007e20000100800 */
[----:B------:R-:W-:Y:S01]  /*4360*/  IMAD.MOV R5, RZ, RZ, -R5 ;  /* 0x000000ffff057224 */ /* 0x000fe200078e0a05 */
[----:B--2---:R-:W-:Y:S01]  /*4370*/  IADD3 R8, R13, 0xb0, RZ ;  /* 0x000000b00d087810 */ /* 0x004fe20007ffe0ff */
[----:B------:R-:W-:Y:S01]  /*4380*/  IMAD R173, R27, R0, R173 ;  /* 0x000000001bad7224 */ /* 0x000fe200078e02ad */
[----:B-1----:R-:W-:Y:S01]  /*4390*/  IADD3 R7, R13, 0xb1, RZ ;  /* 0x000000b10d077810 */ /* 0x002fe20007ffe0ff */
[----:B------:R-:W-:Y:S01]  /*43a0*/  IMAD.HI.U32 R4, R25, R175, RZ ;  /* 0x000000af19047227 */ /* 0x000fe200078e00ff */
[----:B------:R1:W-:Y:S01]  /*43b0*/  STL [R1+0x14d4], R11 ;  /* 0x0014d40b01007387 */ /* 0x0003e20000100800 */
[----:B------:R-:W-:-:S02]  /*43c0*/  IABS R197, R8 ;  /* 0x0000000800c57213 */ /* 0x000fc40000000000 */
[----:B------:R-:W-:Y:S01]  /*43d0*/  IMAD.MOV R3, RZ, RZ, -R3 ;  /* 0x000000ffff037224 */ /* 0x000fe200078e0a03 */
[----:B------:R2:W-:Y:S01]  /*43e0*/  STL [R1+0x14c8], R10 ;  /* 0x0014c80a01007387 */ /* 0x0005e20000100800 */
[----:B------:R-:W-:Y:S01]  /*43f0*/  IMAD.HI.U32 R0, R25, R178, RZ ;  /* 0x000000b219007227 */ /* 0x000fe200078e00ff */
[----:B---3--:R-:W-:Y:S02]  /*4400*/  IADD3 R15, R13, 0xb2, RZ ;  /* 0x000000b20d0f7810 */ /* 0x008fe40007ffe0ff */
[----:B------:R-:W-:Y:S01]  /*4410*/  IABS R198, R7 ;  /* 0x0000000700c67213 */ /* 0x000fe20000000000 */
[----:B------:R-:W-:Y:S01]  /*4420*/  IMAD R172, R27, R2, R172 ;  /* 0x000000021bac7224 */ /* 0x000fe200078e02ac */
[----:B-1----:R-:W-:Y:S01]  /*4430*/  IADD3 R11, R13, 0xb3, RZ ;  /* 0x000000b30d0b7810 */ /* 0x002fe20007ffe0ff */
[----:B------:R-:W-:Y:S01]  /*4440*/  IMAD R164, R27, R5, R164 ;  /* 0x000000051ba47224 */ /* 0x000fe200078e02a4 */
[----:B------:R1:W-:Y:S01]  /*4450*/  STL [R1+0x14c0], R8 ;  /* 0x0014c00801007387 */ /* 0x0003e20000100800 */
[----:B------:R-:W-:Y:S01]  /*4460*/  IMAD.HI.U32 R2, R25, R177, RZ ;  /* 0x000000b119027227 */ /* 0x000fe200078e00ff */
[----:B--2---:R-:W-:-:S02]  /*4470*/  IADD3 R10, R13, 0xb4, RZ ;  /* 0x000000b40d0a7810 */ /* 0x004fc40007ffe0ff */
[----:B------:R2:W-:Y:S01]  /*4480*/  STL [R1+0x14bc], R7 ;  /* 0x0014bc0701007387 */ /* 0x0005e20000100800 */
[----:B------:R-:W-:Y:S01]  /*4490*/  IMAD.MOV R4, RZ, RZ, -R4 ;  /* 0x000000ffff047224 */ /* 0x000fe200078e0a04 */
[----:B------:R-:W-:Y:S01]  /*44a0*/  IABS R201, R10 ;  /* 0x0000000a00c97213 */ /* 0x000fe20000000000 */
[----:B------:R-:W-:Y:S01]  /*44b0*/  IMAD R176, R27, R3, R176 ;  /* 0x000000031bb07224 */ /* 0x000fe200078e02b0 */
[----:B------:R-:W-:Y:S01]  /*44c0*/  STL [R1+0x14a4], R15 ;  /* 0x0014a40f01007387 */ /* 0x000fe20000100800 */
[----:B------:R-:W-:Y:S01]  /*44d0*/  IMAD.HI.U32 R5, R25, R169, RZ ;  /* 0x000000a919057227 */ /* 0x000fe200078e00ff */
[C---:B-1----:R-:W-:Y:S02]  /*44e0*/  IADD3 R8, R13.reuse, 0xb5, RZ ;  /* 0x000000b50d087810 */ /* 0x042fe40007ffe0ff */
[----:B------:R1:W-:Y:S01]  /*44f0*/  STL [R1+0x14a0], R11 ;  /* 0x0014a00b01007387 */ /* 0x0003e20000100800 */
[----:B------:R-:W-:Y:S01]  /*4500*/  IMAD.MOV R0, RZ, RZ, -R0 ;  /* 0x000000ffff007224 */ /* 0x000fe200078e0a00 */
[----:B--2---:R-:W-:Y:S01]  /*4510*/  IADD3 R7, R13, 0xb6, RZ ;  /* 0x000000b60d077810 */ /* 0x004fe20007ffe0ff */
[----:B------:R-:W-:Y:S01]  /*4520*/  IMAD.HI.U32 R3, R25, R181, RZ ;  /* 0x000000b519037227 */ /* 0x000fe200078e00ff */
[----:B------:R2:W-:Y:S01]  /*4530*/  STL [R1+0x149c], R10 ;  /* 0x00149c0a01007387 */ /* 0x0005e20000100800 */
[----:B------:R-:W-:-:S02]  /*4540*/  IABS R200, R11 ;  /* 0x0000000b00c87213 */ /* 0x000fc40000000000 */
[----:B------:R-:W-:Y:S01]  /*4550*/  IMAD.MOV R2, RZ, RZ, -R2 ;  /* 0x000000ffff027224 */ /* 0x000fe200078e0a02 */
[----:B------:R-:W-:Y:S01]  /*4560*/  IABS R203, R7 ;  /* 0x0000000700cb7213 */ /* 0x000fe20000000000 */
[----:B------:R-:W-:Y:S01]  /*4570*/  IMAD R175, R27, R4, R175 ;  /* 0x000000041baf7224 */ /* 0x000fe200078e02af */
[----:B-1----:R-:W-:Y:S01]  /*4580*/  IADD3 R11, R13, 0xb8, RZ ;  /* 0x000000b80d0b7810 */ /* 0x002fe20007ffe0ff */
[----:B------:R-:W-:Y:S01]  /*4590*/  IMAD.MOV R5, RZ, RZ, -R5 ;  /* 0x000000ffff057224 */ /* 0x000fe200078e0a05 */
[----:B------:R-:W-:Y:S01]  /*45a0*/  IABS R202, R8 ;  /* 0x0000000800ca7213 */ /* 0x000fe20000000000 */
        /* <DEDUP_REMOVED lines=8> */
[----:B------:R2:W-:Y:S01]  /*4630*/  STL [R1+0x1494], R7 ;  /* 0x0014940701007387 */ /* 0x0005e20000100800 */
[----:B------:R-:W-:Y:S02]  /*4640*/  IABS R199, R15 ;  /* 0x0000000f00c77213 */ /* 0x000fe40000000000 */
[C---:B------:R-:W-:Y:S01]  /*4650*/  IMAD R177, R27.reuse, R2, R177 ;  /* 0x000000021bb17224 */ /* 0x040fe200078e02b1 */
[----:B------:R-:W-:Y:S01]  /*4660*/  STL [R1+0x147c], R24 ;  /* 0x00147c1801007387 */ /* 0x000fe20000100800 */
[----:B------:R-:W-:Y:S01]  /*4670*/  IMAD R169, R27, R5, R169 ;  /* 0x000000051ba97224 */ /* 0x000fe200078e02a9 */
[----:B-1----:R-:W-:Y:S01]  /*4680*/  IADD3 R8, R13, 0xba, RZ ;  /* 0x000000ba0d087810 */ /* 0x002fe20007ffe0ff */
[----:B------:R-:W-:Y:S01]  /*4690*/  IMAD.HI.U32 R2, R25, R182, RZ ;  /* 0x000000b619027227 */ /* 0x000fe200078e00ff */
[----:B------:R1:W-:Y:S01]  /*46a0*/  STL [R1+0x1478], R11 ;  /* 0x0014780b01007387 */ /* 0x0003e20000100800 */
[----:B------:R-:W-:-:S02]  /*46b0*/  IADD3 R15, R13, 0xbc, RZ ;  /* 0x000000bc0d0f7810 */ /* 0x000fc40007ffe0ff */
[----:B------:R-:W-:Y:S01]  /*46c0*/  IMAD.MOV R4, RZ, RZ, -R4 ;  /* 0x000000ffff047224 */ /* 0x000fe200078e0a04 */
[----:B--2---:R-:W-:Y:S01]  /*46d0*/  IADD3 R7, R13, 0xbb, RZ ;  /* 0x000000bb0d077810 */ /* 0x004fe20007ffe0ff */
[----:B------:R-:W-:Y:S01]  /*46e0*/  IMAD R181, R27, R3, R181 ;  /* 0x000000031bb57224 */ /* 0x000fe200078e02b5 */
[----:B------:R2:W-:Y:S01]  /*46f0*/  STL [R1+0x1474], R10 ;  /* 0x0014740a01007387 */ /* 0x0005e20000100800 */
[----:B------:R-:W-:Y:S01]  /*4700*/  IMAD.HI.U32 R5, R25, R174, RZ ;  /* 0x000000ae19057227 */ /* 0x000fe200078e00ff */
[----:B------:R-:W-:Y:S02]  /*4710*/  IABS R208, R7 ;  /* 0x0000000700d07213 */ /* 0x000fe40000000000 */
[----:B-1----:R-:W-:Y:S01]  /*4720*/  IADD3 R11, R13, 0xbd, RZ ;  /* 0x000000bd0d0b7810 */ /* 0x002fe20007ffe0ff */
[----:B------:R-:W-:Y:S01]  /*4730*/  IMAD.MOV R0, RZ, RZ, -R0 ;  /* 0x000000ffff007224 */ /* 0x000fe200078e0a00 */
[----:B------:R-:W-:Y:S01]  /*4740*/  IABS R207, R8 ;  /* 0x0000000800cf7213 */ /* 0x000fe20000000000 */
[----:B------:R-:W-:Y:S01]  /*4750*/  IMAD.HI.U32 R3, R25, R186, RZ ;  /* 0x000000ba19037227 */ /* 0x000fe200078e00ff */
[----:B------:R1:W-:Y:S01]  /*4760*/  STL [R1+0x146c], R8 ;  /* 0x00146c0801007387 */ /* 0x0003e20000100800 */
[----:B------:R-:W-:-:S02]  /*4770*/  IABS R210, R11 ;  /* 0x0000000b00d27213 */ /* 0x000fc40000000000 */
[----:B------:R-:W-:Y:S01]  /*4780*/  IMAD.MOV R2, RZ, RZ, -R2 ;  /* 0x000000ffff027224 */ /* 0x000fe200078e0a02 */
[----:B--2---:R-:W-:Y:S01]  /*4790*/  IADD3 R10, R13, 0xbe, RZ ;  /* 0x000000be0d0a7810 */ /* 0x004fe20007ffe0ff */
[C---:B------:R-:W-:Y:S01]  /*47a0*/  IMAD R180, R27.reuse, R4, R180 ;  /* 0x000000041bb47224 */ /* 0x040fe200078e02b4 */
[----:B------:R2:W-:Y:S01]  /*47b0*/  STL [R1+0x1460], R7 ;  /* 0x0014600701007387 */ /* 0x0005e20000100800 */
[----:B------:R-:W-:Y:S01]  /*47c0*/  IMAD.MOV R5, RZ, RZ, -R5 ;  /* 0x000000ffff057224 */ /* 0x000fe200078e0a05 */
[----:B------:R-:W-:Y:S01]  /*47d0*/  IABS R211, R10 ;  /* 0x0000000a00d37213 */ /* 0x000fe20000000000 */
[----:B------:R-:W-:Y:S01]  /*47e0*/  IMAD R183, R27, R0, R183 ;  /* 0x000000001bb77224 */ /* 0x000fe200078e02b7 */
[----:B------:R-:W-:Y:S01]  /*47f0*/  STL [R1+0x143c], R15 ;  /* 0x00143c0f01007387 */ /* 0x000fe20000100800 */
[----:B------:R-:W-:Y:S01]  /*4800*/  IMAD.HI.U32 R4, R25, R185, RZ ;  /* 0x000000b919047227 */ /* 0x000fe200078e00ff */
[C---:B-1----:R-:W-:Y:S02]  /*4810*/  IADD3 R8, R13.reuse, 0xbf, RZ ;  /* 0x000000bf0d087810 */ /* 0x042fe40007ffe0ff */
[----:B------:R-:W-:Y:S01]  /*4820*/  STL [R1+0x1434], R11 ;  /* 0x0014340b01007387 */ /* 0x000fe20000100800 */
[----:B------:R-:W-:Y:S01]  /*4830*/  IMAD.MOV R3, RZ, RZ, -R3 ;  /* 0x000000ffff037224 */ /* 0x000fe200078e0a03 */
[----:B--2---:R-:W-:Y:S01]  /*4840*/  IADD3 R7, R13, 0xc0, RZ ;  /* 0x000000c00d077810 */ /* 0x004fe20007ffe0ff */
[----:B------:R-:W-:Y:S01]  /*4850*/  IMAD.HI.U32 R0, R25, R188, RZ ;  /* 0x000000bc19007227 */ /* 0x000fe200078e00ff */
[----:B------:R1:W-:Y:S01]  /*4860*/  STL [R1+0x1430], R10 ;  /* 0x0014300a01007387 */ /* 0x0003e20000100800 */
[----:B------:R-:W-:-:S02]  /*4870*/  IABS R209, R15 ;  /* 0x0000000f00d17213 */ /* 0x000fc40000000000 */
[C---:B------:R-:W-:Y:S01]  /*4880*/  IMAD R182, R27.reuse, R2, R182 ;  /* 0x000000021bb67224 */ /* 0x040fe200078e02b6 */
[----:B------:R-:W-:Y:S01]  /*4890*/  IADD3 R0, -R0, RZ, RZ ;  /* 0x000000ff00007210 */ /* 0x000fe20007ffe1ff */
[----:B------:R-:W-:Y:S01]  /*48a0*/  IMAD R174, R27, R5, R174 ;  /* 0x000000051bae7224 */ /* 0x000fe200078e02ae */
[----:B------:R-:W-:Y:S01]  /*48b0*/  IABS R213, R7 ;  /* 0x0000000700d57213 */ /* 0x000fe20000000000 */
[----:B------:R-:W-:Y:S01]  /*48c0*/  IMAD.HI.U32 R2, R25, R187, RZ ;  /* 0x000000bb19027227 */ /* 0x000fe200078e00ff */
[----:B------:R-:W-:Y:S01]  /*48d0*/  IABS R212, R8 ;  /* 0x0000000800d47213 */ /* 0x000fe20000000000 */
[----:B------:R2:W-:Y:S01]  /*48e0*/  STL [R1+0x1454], R8 ;  /* 0x0014540801007387 */ /* 0x0005e20000100800 */
[C---:B-1----:R-:W-:Y:S01]  /*48f0*/  IADD3 R10, R13.reuse, 0xc3, RZ ;  /* 0x000000c30d0a7810 */ /* 0x042fe20007ffe0ff */
[----:B------:R-:W-:Y:S01]  /*4900*/  IMAD.MOV R4, RZ, RZ, -R4 ;  /* 0x000000ffff047224 */ /* 0x000fe200078e0a04 */
[----:B------:R-:W-:Y:S01]  /*4910*/  IADD3 R15, R13, 0xc1, RZ ;  /* 0x000000c10d0f7810 */ /* 0x000fe20007ffe0ff */
[----:B------:R-:W-:Y:S01]  /*4920*/  IMAD R186, R27, R3, R186 ;  /* 0x000000031bba7224 */ /* 0x000fe200078e02ba */
[----:B------:R-:W-:Y:S01]  /*4930*/  IADD3 R11, R13, 0xc2, RZ ;  /* 0x000000c20d0b7810 */ /* 0x000fe20007ffe0ff */
[C---:B------:R-:W-:Y:S01]  /*4940*/  IMAD.HI.U32 R5, R25.reuse, R179, RZ ;  /* 0x000000b319057227 */ /* 0x040fe200078e00ff */
[----:B------:R-:W-:Y:S01]  /*4950*/  IABS R216, R10 ;  /* 0x0000000a00d87213 */ /* 0x000fe20000000000 */
[----:B------:R1:W-:Y:S01]  /*4960*/  STL [R1+0x1450], R7 ;  /* 0x0014500701007387 */ /* 0x0003e20000100800 */
[----:B------:R-:W-:Y:S01]  /*4970*/  IABS R215, R11 ;  /* 0x0000000b00d77213 */ /* 0x000fe20000000000 */
[----:B------:R-:W-:Y:S01]  /*4980*/  IMAD.HI.U32 R3, R25, R191, RZ ;  /* 0x000000bf19037227 */ /* 0x000fe200078e00ff */
[----:B--2---:R-:W-:Y:S01]  /*4990*/  IADD3 R8, R13, 0xc4, RZ ;  /* 0x000000c40d087810 */ /* 0x004fe20007ffe0ff */
[----:B------:R2:W-:Y:S01]  /*49a0*/  STL [R1+0x140c], R15 ;  /* 0x00140c0f01007387 */ /* 0x0005e20000100800 */
[----:B------:R-:W-:Y:S01]  /*49b0*/  IABS R214, R15 ;  /* 0x0000000f00d67213 */ /* 0x000fe20000000000 */
[----:B------:R-:W-:Y:S01]  /*49c0*/  IMAD.MOV R2, RZ, RZ, -R2 ;  /* 0x000000ffff027224 */ /* 0x000fe200078e0a02 */
[----:B------:R-:W-:Y:S01]  /*49d0*/  IABS R217, R8 ;  /* 0x0000000800d97213 */ /* 0x000fe20000000000 */
[----:B------:R-:W-:Y:S01]  /*49e0*/  IMAD R185, R27, R4, R185 ;  /* 0x000000041bb97224 */ /* 0x000fe200078e02b9 */
[----:B------:R3:W-:Y:S01]  /*49f0*/  STL [R1+0x1408], R11 ;  /* 0x0014080b01007387 */ /* 0x0007e20000100800 */
[----:B------:R-:W-:Y:S01]  /*4a00*/  IMAD.MOV R5, RZ, RZ, -R5 ;  /* 0x000000ffff057224 */ /* 0x000fe200078e0a05 */
[----:B-1----:R-:W-:Y:S01]  /*4a10*/  IADD3 R7, R13, 0xc5, RZ ;  /* 0x000000c50d077810 */ /* 0x002fe20007ffe0ff */
[----:B------:R-:W-:Y:S01]  /*4a20*/  IMAD.HI.U32 R4, R25, R190, RZ ;  /* 0x000000be19047227 */ /* 0x000fe200078e00ff */
[----:B------:R1:W-:Y:S01]  /*4a30*/  STL [R1+0x1424], R10 ;  /* 0x0014240a01007387 */ /* 0x0003e20000100800 */
[----:B--2---:R-:W-:-:S02]  /*4a40*/  IADD3 R15, R13, 0xc6, RZ ;  /* 0x000000c60d0f7810 */ /* 0x004fc40007ffe0ff */
[----:B------:R-:W-:Y:S01]  /*4a50*/  IMAD.MOV R3, RZ, RZ, -R3 ;  /* 0x000000ffff037224 */ /* 0x000fe200078e0a03 */
[----:B------:R-:W-:Y:S01]  /*4a60*/  IABS R218, R7 ;  /* 0x0000000700da7213 */ /* 0x000fe20000000000 */
[----:B------:R-:W-:Y:S01]  /*4a70*/  IMAD R188, R27, R0, R188 ;  /* 0x000000001bbc7224 */ /* 0x000fe200078e02bc */
[----:B---3--:R-:W-:Y:S01]  /*4a80*/  IADD3 R11, R13, 0xc7, RZ ;  /* 0x000000c70d0b7810 */ /* 0x008fe20007ffe0ff */
[----:B------:R-:W-:Y:S01]  /*4a90*/  IMAD R187, R27, R2, R187 ;  /* 0x000000021bbb7224 */ /* 0x000fe200078e02bb */
[----:B------:R2:W-:Y:S01]  /*4aa0*/  STL [R1+0x1418], R8 ;  /* 0x0014180801007387 */ /* 0x0005e20000100800 */
[----:B------:R-:W-:Y:S01]  /*4ab0*/  IMAD.HI.U32 R0, R25, R193, RZ ;  /* 0x000000c119007227 */ /* 0x000fe200078e00ff */
[----:B-1----:R-:W-:Y:S02]  /*4ac0*/  IADD3 R10, R13, 0xc8, RZ ;  /* 0x000000c80d0a7810 */ /* 0x002fe40007ffe0ff */
[----:B------:R1:W-:Y:S01]  /*4ad0*/  STL [R1+0x142c], R7 ;  /* 0x00142c0701007387 */ /* 0x0003e20000100800 */
[----:B------:R-:W-:Y:S01]  /*4ae0*/  IMAD R179, R27, R5, R179 ;  /* 0x000000051bb37224 */ /* 0x000fe200078e02b3 */
[----:B------:R-:W-:Y:S01]  /*4af0*/  IABS R221, R10 ;  /* 0x0000000a00dd7213 */ /* 0x000fe20000000000 */
[----:B------:R-:W-:Y:S01]  /*4b00*/  IMAD.HI.U32 R2, R25, R192, RZ ;  /* 0x000000c019027227 */ /* 0x000fe200078e00ff */
[----:B------:R3:W-:Y:S01]  /*4b10*/  STL [R1+0x13e0], R15 ;  /* 0x0013e00f01007387 */ /* 0x0007e20000100800 */
[----:B------:R-:W-:-:S02]  /*4b20*/  IABS R220, R11 ;  /* 0x0000000b00dc7213 */ /* 0x000fc40000000000 */
[----:B------:R-:W-:Y:S01]  /*4b30*/  IMAD.MOV R4, RZ, RZ, -R4 ;  /* 0x000000ffff047224 */ /* 0x000fe200078e0a04 */
[----:B--2---:R-:W-:Y:S01]  /*4b40*/  IADD3 R8, R13, 0xc9, RZ ;  /* 0x000000c90d087810 */ /* 0x004fe20007ffe0ff */
[----:B------:R-:W-:Y:S01]  /*4b50*/  IMAD R191, R27, R3, R191 ;  /* 0x000000031bbf7224 */ /* 0x000fe200078e02bf */
[----:B-1----:R-:W-:Y:S01]  /*4b60*/  IADD3 R7, R13, 0xca, RZ ;  /* 0x000000ca0d077810 */ /* 0x002fe20007ffe0ff */
[C---:B------:R-:W-:Y:S01]  /*4b70*/  IMAD.HI.U32 R5, R25.reuse, R184, RZ ;  /* 0x000000b819057227 */ /* 0x040fe200078e00ff */
[----:B------:R1:W-:Y:S01]  /*4b80*/  STL [R1+0x13ec], R11 ;  /* 0x0013ec0b01007387 */ /* 0x0003e20000100800 */
[----:B------:R-:W-:Y:S02]  /*4b90*/  IABS R219, R15 ;  /* 0x0000000f00db7213 */ /* 0x000fe40000000000 */
        /* <DEDUP_REMOVED lines=26> */
[----:B------:R-:W-:Y:S01]  /*4d40*/  IABS R224, R15 ;  /* 0x0000000f00e07213 */ /* 0x000fe20000000000 */
[----:B------:R2:W-:Y:S01]  /*4d50*/  STL [R1+0x13d4], R10 ;  /* 0x0013d40a01007387 */ /* 0x0005e20000100800 */
[----:B---3--:R-:W-:Y:S01]  /*4d60*/  IADD3 R15, R13, 0xd0, RZ ;  /* 0x000000d00d0f7810 */ /* 0x008fe20007ffe0ff */
[----:B------:R-:W-:Y:S01]  /*4d70*/  IMAD.MOV R4, RZ, RZ, -R4 ;  /* 0x000000ffff047224 */ /* 0x000fe200078e0a04 */
[----:B------:R-:W-:Y:S01]  /*4d80*/  IABS R228, R7 ;  /* 0x0000000700e47213 */ /* 0x000fe20000000000 */
[----:B------:R-:W-:Y:S01]  /*4d90*/  IMAD R196, R27, R3, R196 ;  /* 0x000000031bc47224 */ /* 0x000fe200078e02c4 */
[----:B-1----:R-:W-:Y:S01]  /*4da0*/  IADD3 R11, R13, 0xd1, RZ ;  /* 0x000000d10d0b7810 */ /* 0x002fe20007ffe0ff */
[----:B------:R-:W-:Y:S01]  /*4db0*/  IMAD.HI.U32 R5, R25, R189, RZ ;  /* 0x000000bd19057227 */ /* 0x000fe200078e00ff */
[----:B------:R1:W-:Y:S01]  /*4dc0*/  STL [R1+0x13a4], R8 ;  /* 0x0013a40801007387 */ /* 0x0003e20000100800 */
[----:B------:R-:W-:-:S02]  /*4dd0*/  IABS R227, R8 ;  /* 0x0000000800e37213 */ /* 0x000fc40000000000 */
[----:B------:R-:W-:Y:S01]  /*4de0*/  IMAD.HI.U32 R3, R25, R201, RZ ;  /* 0x000000c919037227 */ /* 0x000fe200078e00ff */
[C---:B--2---:R-:W-:Y:S01]  /*4df0*/  IADD3 R10, R13.reuse, 0xd2, RZ ;  /* 0x000000d20d0a7810 */ /* 0x044fe20007ffe0ff */
[----:B------:R2:W-:Y:S01]  /*4e00*/  STL [R1+0x13dc], R7 ;  /* 0x0013dc0701007387 */ /* 0x0005e20000100800 */
[----:B------:R-:W-:Y:S01]  /*4e10*/  IABS R230, R11 ;  /* 0x0000000b00e67213 */ /* 0x000fe20000000000 */
[----:B------:R-:W-:Y:S01]  /*4e20*/  IMAD.MOV R0, RZ, RZ, -R0 ;  /* 0x000000ffff007224 */ /* 0x000fe200078e0a00 */
[----:B------:R-:W-:Y:S01]  /*4e30*/  IABS R231, R10 ;  /* 0x0000000a00e77213 */ /* 0x000fe20000000000 */
[----:B------:R-:W-:Y:S01]  /*4e40*/  IMAD.MOV R2, RZ, RZ, -R2 ;  /* 0x000000ffff027224 */ /* 0x000fe200078e0a02 */
[----:B-1----:R-:W-:Y:S01]  /*4e50*/  IADD3 R8, R13, 0xd3, RZ ;  /* 0x000000d30d087810 */ /* 0x002fe20007ffe0ff */
[----:B------:R-:W-:Y:S01]  /*4e60*/  IMAD R195, R27, R4, R195 ;  /* 0x000000041bc37224 */ /* 0x000fe200078e02c3 */
[----:B------:R-:W-:Y:S01]  /*4e70*/  STL [R1+0x138c], R15 ;  /* 0x00138c0f01007387 */ /* 0x000fe20000100800 */
[----:B------:R-:W-:Y:S01]  /*4e80*/  IMAD.MOV R5, RZ, RZ, -R5 ;  /* 0x000000ffff057224 */ /* 0x000fe200078e0a05 */
[----:B------:R-:W-:Y:S01]  /*4e90*/  IABS R232, R8 ;  /* 0x0000000800e87213 */ /* 0x000fe20000000000 */
[----:B------:R-:W-:Y:S01]  /*4ea0*/  IMAD.HI.U32 R4, R25, R200, RZ ;  /* 0x000000c819047227 */ /* 0x000fe200078e00ff */
[----:B--2---:R-:W-:Y:S01]  /*4eb0*/  IADD3 R7, R13, 0xd4, RZ ;  /* 0x000000d40d077810 */ /* 0x004fe20007ffe0ff */
[----:B------:R-:W-:Y:S01]  /*4ec0*/  STL [R1+0x1388], R11 ;  /* 0x0013880b01007387 */ /* 0x000fe20000100800 */
[----:B------:R-:W-:Y:S01]  /*4ed0*/  IABS R229, R15 ;  /* 0x0000000f00e57213 */ /* 0x000fe20000000000 */
[----:B------:R-:W-:Y:S01]  /*4ee0*/  IMAD.MOV R3, RZ, RZ, -R3 ;  /* 0x000000ffff037224 */ /* 0x000fe200078e0a03 */
[----:B------:R-:W-:Y:S01]  /*4ef0*/  IABS R233, R7 ;  /* 0x0000000700e97213 */ /* 0x000fe20000000000 */
[C---:B------:R-:W-:Y:S01]  /*4f00*/  IMAD R198, R27.reuse, R0, R198 ;  /* 0x000000001bc67224 */ /* 0x040fe200078e02c6 */
[----:B------:R1:W-:Y:S01]  /*4f10*/  STL [R1+0x1384], R10 ;  /* 0x0013840a01007387 */ /* 0x0003e20000100800 */
[----:B------:R-:W-:-:S02]  /*4f20*/  IMAD R197, R27, R2, R197 ;  /* 0x000000021bc57224 */ /* 0x000fc400078e02c5 */
[----:B------:R-:W-:Y:S01]  /*4f30*/  IMAD.HI.U32 R0, R25, R203, RZ ;  /* 0x000000cb19007227 */ /* 0x000fe200078e00ff */
[----:B------:R2:W-:Y:S03]  /*4f40*/  STL [R1+0x1380], R8 ;  /* 0x0013800801007387 */ /* 0x0005e60000100800 */
[----:B------:R-:W-:Y:S01]  /*4f50*/  IMAD R189, R27, R5, R189 ;  /* 0x000000051bbd7224 */ /* 0x000fe200078e02bd */
[----:B------:R3:W-:Y:S01]  /*4f60*/  STL [R1+0x137c], R7 ;  /* 0x00137c0701007387 */ /* 0x0007e20000100800 */
[----:B------:R-:W-:Y:S01]  /*4f70*/  IMAD.HI.U32 R2, R25, R202, RZ ;  /* 0x000000ca19027227 */ /* 0x000fe200078e00ff */
[----:B-1----:R-:W-:-:S03]  /*4f80*/  IADD3 R10, R13, 0xd5, RZ ;  /* 0x000000d50d0a7810 */ /* 0x002fc60007ffe0ff */
[----:B------:R-:W-:Y:S01]  /*4f90*/  IMAD.MOV R4, RZ, RZ, -R4 ;  /* 0x000000ffff047224 */ /* 0x000fe200078e0a04 */
[----:B--2---:R-:W-:Y:S01]  /*4fa0*/  IADD3 R8, R13, 0xd6, RZ ;  /* 0x000000d60d087810 */ /* 0x004fe20007ffe0ff */
[----:B------:R-:W-:Y:S01]  /*4fb0*/  IMAD R201, R27, R3, R201 ;  /* 0x000000031bc97224 */ /* 0x000fe200078e02c9 */
[----:B------:R-:W-:Y:S01]  /*4fc0*/  IABS R234, R10 ;  /* 0x0000000a00ea7213 */ /* 0x000fe20000000000 */
[----:B------:R-:W-:Y:S01]  /*4fd0*/  IMAD.HI.U32 R5, R25, R194, RZ ;  /* 0x000000c219057227 */ /* 0x000fe200078e00ff */
[----:B---3--:R-:W-:Y:S02]  /*4fe0*/  IADD3 R7, R13, 0xd7, RZ ;  /* 0x000000d70d077810 */ /* 0x008fe40007ffe0ff */
[----:B------:R-:W-:Y:S01]  /*4ff0*/  IABS R235, R8 ;  /* 0x0000000800eb7213 */ /* 0x000fe20000000000 */
[----:B------:R-:W-:Y:S01]  /*5000*/  IMAD.HI.U32 R3, R25, R206, RZ ;  /* 0x000000ce19037227 */ /* 0x000fe200078e00ff */
[----:B------:R-:W-:-:S03]  /*5010*/  IABS R236, R7 ;  /* 0x0000000700ec7213 */ /* 0x000fc60000000000 */
[----:B------:R-:W-:Y:S02]  /*5020*/  IMAD.MOV R0, RZ, RZ, -R0 ;  /* 0x000000ffff007224 */ /* 0x000fe400078e0a00 */
[----:B------:R-:W-:Y:S02]  /*5030*/  IMAD.MOV R2, RZ, RZ, -R2 ;  /* 0x000000ffff027224 */ /* 0x000fe400078e0a02 */
[----:B------:R-:W-:Y:S02]  /*5040*/  IMAD R200, R27, R4, R200 ;  /* 0x000000041bc87224 */ /* 0x000fe400078e02c8 */
[----:B------:R-:W-:Y:S02]  /*5050*/  IMAD.MOV R5, RZ, RZ, -R5 ;  /* 0x000000ffff057224 */ /* 0x000fe400078e0a05 */
[----:B------:R-:W-:-:S04]  /*5060*/  IMAD.HI.U32 R4, R25, R205, RZ ;  /* 0x000000cd19047227 */ /* 0x000fc800078e00ff */
[----:B------:R-:W-:Y:S02]  /*5070*/  IMAD.MOV R3, RZ, RZ, -R3 ;  /* 0x000000ffff037224 */ /* 0x000fe400078e0a03 */
[C---:B------:R-:W-:Y:S02]  /*5080*/  IMAD R203, R27.reuse, R0, R203 ;  /* 0x000000001bcb7224 */ /* 0x040fe400078e02cb */
[----:B------:R-:W-:Y:S02]  /*5090*/  IMAD R202, R27, R2, R202 ;  /* 0x000000021bca7224 */ /* 0x000fe400078e02ca */
[----:B------:R-:W-:-:S04]  /*50a0*/  IMAD.HI.U32 R0, R25, R208, RZ ;  /* 0x000000d019007227 */ /* 0x000fc800078e00ff */
[----:B------:R-:W-:Y:S02]  /*50b0*/  IMAD R194, R27, R5, R194 ;  /* 0x000000051bc27224 */ /* 0x000fe400078e02c2 */
[----:B------:R-:W-:-:S04]  /*50c0*/  IMAD.HI.U32 R2, R25, R207, RZ ;  /* 0x000000cf19027227 */ /* 0x000fc800078e00ff */
[----:B------:R-:W-:Y:S02]  /*50d0*/  IMAD.MOV R4, RZ, RZ, -R4 ;  /* 0x000000ffff047224 */ /* 0x000fe400078e0a04 */
[----:B------:R-:W-:Y:S02]  /*50e0*/  IMAD R206, R27, R3, R206 ;  /* 0x000000031bce7224 */ /* 0x000fe400078e02ce */
[----:B------:R-:W-:-:S04]  /*50f0*/  IMAD.HI.U32 R5, R25, R199, RZ ;  /* 0x000000c719057227 */ /* 0x000fc800078e00ff */
[----:B------:R-:W-:-:S04]  /*5100*/  IMAD.HI.U32 R3, R25, R211, RZ ;  /* 0x000000d319037227 */ /* 0x000fc800078e00ff */
        /* <DEDUP_REMOVED lines=15> */
[----:B------:R-:W-:Y:S01]  /*5200*/  IMAD.MOV R0, RZ, RZ, -R0 ;  /* 0x000000ffff007224 */ /* 0x000fe200078e0a00 */
[----:B------:R-:W-:Y:S01]  /*5210*/  IADD3 R3, -R3, RZ, RZ ;  /* 0x000000ff03037210 */ /* 0x000fe20007ffe1ff */
[----:B------:R-:W-:Y:S02]  /*5220*/  IMAD.MOV R2, RZ, RZ, -R2 ;  /* 0x000000ffff027224 */ /* 0x000fe400078e0a02 */
[----:B------:R-:W-:Y:S02]  /*5230*/  IMAD R210, R27, R4, R210 ;  /* 0x000000041bd27224 */ /* 0x000fe400078e02d2 */
[----:B------:R-:W-:Y:S02]  /*5240*/  IMAD.MOV R5, RZ, RZ, -R5 ;  /* 0x000000ffff057224 */ /* 0x000fe400078e0a05 */
[----:B------:R-:W-:-:S04]  /*5250*/  IMAD.HI.U32 R4, R25, R215, RZ ;  /* 0x000000d719047227 */ /* 0x000fc800078e00ff */
[C---:B------:R-:W-:Y:S02]  /*5260*/  IMAD R213, R27.reuse, R0, R213 ;  /* 0x000000001bd57224 */ /* 0x040fe400078e02d5 */
[----:B------:R-:W-:Y:S02]  /*5270*/  IMAD R212, R27, R2, R212 ;  /* 0x000000021bd47224 */ /* 0x000fe400078e02d4 */
[----:B------:R-:W-:-:S04]  /*5280*/  IMAD.HI.U32 R0, R25, R218, RZ ;  /* 0x000000da19007227 */ /* 0x000fc800078e00ff */
[----:B------:R-:W-:Y:S02]  /*5290*/  IMAD R204, R27, R5, R204 ;  /* 0x000000051bcc7224 */ /* 0x000fe400078e02cc */
[----:B------:R-:W-:-:S04]  /*52a0*/  IMAD.HI.U32 R2, R25, R217, RZ ;  /* 0x000000d919027227 */ /* 0x000fc800078e00ff */
[----:B------:R-:W-:Y:S02]  /*52b0*/  IMAD.MOV R4, RZ, RZ, -R4 ;  /* 0x000000ffff047224 */ /* 0x000fe400078e0a04 */
[----:B------:R-:W-:-:S04]  /*52c0*/  IMAD.HI.U32 R5, R25, R209, RZ ;  /* 0x000000d119057227 */ /* 0x000fc800078e00ff */
[----:B------:R-:W-:Y:S02]  /*52d0*/  IMAD R216, R27, R3, R216 ;  /* 0x000000031bd87224 */ /* 0x000fe400078e02d8 */
[----:B------:R-:W-:Y:S02]  /*52e0*/  IMAD.MOV R0, RZ, RZ, -R0 ;  /* 0x000000ffff007224 */ /* 0x000fe400078e0a00 */
[----:B------:R-:W-:-:S04]  /*52f0*/  IMAD.HI.U32 R3, R25, R221, RZ ;  /* 0x000000dd19037227 */ /* 0x000fc800078e00ff */
[----:B------:R-:W-:Y:S02]  /*5300*/  IMAD.MOV R2, RZ, RZ, -R2 ;  /* 0x000000ffff027224 */ /* 0x000fe400078e0a02 */
[----:B------:R-:W-:Y:S02]  /*5310*/  IMAD R215, R27, R4, R215 ;  /* 0x000000041bd77224 */ /* 0x000fe400078e02d7 */
[----:B------:R-:W-:Y:S02]  /*5320*/  IMAD.MOV R5, RZ, RZ, -R5 ;  /* 0x000000ffff057224 */ /* 0x000fe400078e0a05 */
[----:B------:R-:W-:-:S04]  /*5330*/  IMAD.HI.U32 R4, R25, R220, RZ ;  /* 0x000000dc19047227 */ /* 0x000fc800078e00ff */
[C---:B------:R-:W-:Y:S02]  /*5340*/  IMAD R218, R27.reuse, R0, R218 ;  /* 0x000000001bda7224 */ /* 0x040fe400078e02da */
[----:B------:R-:W-:Y:S02]  /*5350*/  IMAD.MOV R3, RZ, RZ, -R3 ;  /* 0x000000ffff037224 */ /* 0x000fe400078e0a03 */
        /* <DEDUP_REMOVED lines=38> */
[----:B------:R-:W-:Y:S01]  /*55c0*/  IMAD.HI.U32 R3, R25, R236, RZ ;  /* 0x000000ec19037227 */ /* 0x000fe200078e00ff */
[----:B------:R-:W-:Y:S03]  /*55d0*/  STL [R1+0x18a4], R231 ;  /* 0x0018a4e701007387 */ /* 0x000fe60000100800 */
[----:B------:R-:W-:Y:S01]  /*55e0*/  IMAD.MOV R2, RZ, RZ, -R2 ;  /* 0x000000ffff027224 */ /* 0x000fe200078e0a02 */
[----:B------:R-:W-:Y:S01]  /*55f0*/  STL [R1+0x1364], R10 ;  /* 0x0013640a01007387 */ /* 0x000fe20000100800 */
[----:B------:R-:W-:-:S02]  /*5600*/  IMAD R230, R27, R4, R230 ;  /* 0x000000041be67224 */ /* 0x000fc400078e02e6 */
[----:B------:R-:W-:Y:S01]  /*5610*/  IMAD.MOV R5, RZ, RZ, -R5 ;  /* 0x000000ffff057224 */ /* 0x000fe200078e0a05 */
[----:B------:R-:W-:Y:S01]  /*5620*/  STL [R1+0x1360], R8 ;  /* 0x0013600801007387 */ /* 0x000fe20000100800 */
[----:B------:R-:W-:-:S03]  /*5630*/  IMAD.HI.U32 R4, R25, R235, RZ ;  /* 0x000000eb19047227 */ /* 0x000fc600078e00ff */
[----:B------:R1:W-:Y:S01]  /*5640*/  STL [R1+0x135c], R7 ;  /* 0x00135c0701007387 */ /* 0x0003e20000100800 */
[----:B------:R-:W-:Y:S01]  /*5650*/  IMAD R233, R27, R0, R233 ;  /* 0x000000001be97224 */ /* 0x000fe200078e02e9 */
[----:B------:R-:W-:Y:S01]  /*5660*/  IADD3 R0, R13, 0xd9, RZ ;  /* 0x000000d90d007810 */ /* 0x000fe20007ffe0ff */
[----:B------:R-:W-:Y:S02]  /*5670*/  IMAD.MOV R3, RZ, RZ, -R3 ;  /* 0x000000ffff037224 */ /* 0x000fe400078e0a03 */
[----:B------:R-:W-:Y:S01]  /*5680*/  IMAD R232, R27, R2, R232 ;  /* 0x000000021be87224 */ /* 0x000fe200078e02e8 */
[----:B------:R-:W-:Y:S01]  /*5690*/  IADD3 R2, R13, 0xd8, RZ ;  /* 0x000000d80d027810 */ /* 0x000fe20007ffe0ff */
[----:B------:R-:W-:Y:S01]  /*56a0*/  IMAD R224, R27, R5, R224 ;  /* 0x000000051be07224 */ /* 0x000fe200078e02e0 */
[----:B------:R-:W-:Y:S01]  /*56b0*/  IABS R238, R0 ;  /* 0x0000000000ee7213 */ /* 0x000fe20000000000 */
[----:B------:R-:W-:Y:S01]  /*56c0*/  IMAD.MOV R4, RZ, RZ, -R4 ;  /* 0x000000ffff047224 */ /* 0x000fe200078e0a04 */
[----:B------:R-:W-:Y:S01]  /*56d0*/  IABS R237, R2 ;  /* 0x0000000200ed7213 */ /* 0x000fe20000000000 */
[----:B------:R-:W-:Y:S01]  /*56e0*/  IMAD.HI.U32 R5, R25, R229, RZ ;  /* 0x000000e519057227 */ /* 0x000fe200078e00ff */
[----:B-1----:R-:W-:Y:S01]  /*56f0*/  IADD3 R7, R13, 0xda, RZ ;  /* 0x000000da0d077810 */ /* 0x002fe20007ffe0ff */
[----:B------:R1:W-:Y:S02]  /*5700*/  STL [R1+0x1354], R2 ;  /* 0x0013540201007387 */ /* 0x0003e40000100800 */
[----:B------:R-:W-:Y:S01]  /*5710*/  IMAD R236, R27, R3, R236 ;  /* 0x000000031bec7224 */ /* 0x000fe200078e02ec */
[----:B------:R-:W-:Y:S01]  /*5720*/  IADD3 R3, R13, 0xdc, RZ ;  /* 0x000000dc0d037810 */ /* 0x000fe20007ffe0ff */
[----:B------:R-:W-:Y:S01]  /*5730*/  IMAD R235, R27, R4, R235 ;  /* 0x000000041beb7224 */ /* 0x000fe200078e02eb */
[----:B------:R-:W-:Y:S01]  /*5740*/  IADD3 R4, R13, 0xdb, RZ ;  /* 0x000000db0d047810 */ /* 0x000fe20007ffe0ff */
[----:B------:R-:W-:Y:S01]  /*5750*/  IMAD.MOV R5, RZ, RZ, -R5 ;  /* 0x000000ffff057224 */ /* 0x000fe200078e0a05 */
[----:B------:R2:W-:Y:S01]  /*5760*/  STL [R1+0x1348], R0 ;  /* 0x0013480001007387 */ /* 0x0005e20000100800 */
[----:B------:R-:W-:-:S02]  /*5770*/  IABS R241, R3 ;  /* 0x0000000300f17213 */ /* 0x000fc40000000000 */
[----:B------:R-:W-:Y:S01]  /*5780*/  IMAD R229, R27, R5, R229 ;  /* 0x000000051be57224 */ /* 0x000fe200078e02e5 */
[----:B------:R-:W-:Y:S01]  /*5790*/  STL [R1+0x133c], R7 ;  /* 0x00133c0701007387 */ /* 0x000fe20000100800 */
[C---:B-1----:R-:W-:Y:S01]  /*57a0*/  IMAD.HI.U32 R2, R25.reuse, R237, RZ ;  /* 0x000000ed19027227 */ /* 0x042fe200078e00ff */
[----:B------:R-:W-:Y:S02]  /*57b0*/  IABS R239, R7 ;  /* 0x0000000700ef7213 */ /* 0x000fe40000000000 */
[----:B------:R-:W-:Y:S01]  /*57c0*/  STL [R1+0x1330], R4 ;  /* 0x0013300401007387 */ /* 0x000fe20000100800 */
[C---:B------:R-:W-:Y:S01]  /*57d0*/  IMAD.HI.U32 R5, R25.reuse, R234, RZ ;  /* 0x000000ea19057227 */ /* 0x040fe200078e00ff */
[----:B------:R-:W-:Y:S02]  /*57e0*/  IABS R240, R4 ;  /* 0x0000000400f07213 */ /* 0x000fe40000000000 */
[----:B------:R1:W-:Y:S01]  /*57f0*/  STL [R1+0x1324], R3 ;  /* 0x0013240301007387 */ /* 0x0003e20000100800 */
[----:B--2---:R-:W-:-:S04]  /*5800*/  IMAD.HI.U32 R0, R25, R238, RZ ;  /* 0x000000ee19007227 */ /* 0x004fc800078e00ff */
[----:B------:R-:W-:Y:S02]  /*5810*/  IMAD.MOV R0, RZ, RZ, -R0 ;  /* 0x000000ffff007224 */ /* 0x000fe400078e0a00 */
[----:B------:R-:W-:Y:S02]  /*5820*/  IMAD.MOV R2, RZ, RZ, -R2 ;  /* 0x000000ffff027224 */ /* 0x000fe400078e0a02 */
[----:B------:R-:W-:Y:S02]  /*5830*/  IMAD.MOV R5, RZ, RZ, -R5 ;  /* 0x000000ffff057224 */ /* 0x000fe400078e0a05 */
[----:B-1----:R-:W-:-:S04]  /*5840*/  IMAD.HI.U32 R3, R25, R241, RZ ;  /* 0x000000f119037227 */ /* 0x002fc800078e00ff */
[----:B------:R-:W-:Y:S01]  /*5850*/  IMAD R238, R27, R0, R238 ;  /* 0x000000001bee7224 */ /* 0x000fe200078e02ee */
[----:B------:R-:W-:Y:S01]  /*5860*/  IADD3 R0, R13, 0xdd, RZ ;  /* 0x000000dd0d007810 */ /* 0x000fe20007ffe0ff */
[----:B------:R-:W-:Y:S02]  /*5870*/  IMAD.MOV R3, RZ, RZ, -R3 ;  /* 0x000000ffff037224 */ /* 0x000fe400078e0a03 */
[----:B------:R-:W-:Y:S01]  /*5880*/  IMAD R237, R27, R2, R237 ;  /* 0x000000021bed7224 */ /* 0x000fe200078e02ed */
[----:B------:R-:W-:Y:S01]  /*5890*/  IADD3 R2, R13, 0xde, RZ ;  /* 0x000000de0d027810 */ /* 0x000fe20007ffe0ff */
[----:B------:R-:W-:Y:S01]  /*58a0*/  IMAD R234, R27, R5, R234 ;  /* 0x000000051bea7224 */ /* 0x000fe200078e02ea */
[----:B------:R-:W-:Y:S01]  /*58b0*/  IADD3 R5, R13, 0xdf, RZ ;  /* 0x000000df0d057810 */ /* 0x000fe20007ffe0ff */
[----:B------:R-:W-:Y:S01]  /*58c0*/  IMAD R241, R27, R3, R241 ;  /* 0x000000031bf17224 */ /* 0x000fe200078e02f1 */
[----:B------:R1:W-:Y:S01]  /*58d0*/  STL [R1+0x131c], R0 ;  /* 0x00131c0001007387 */ /* 0x0003e20000100800 */
[----:B------:R-:W-:Y:S01]  /*58e0*/  IABS R242, R0 ;  /* 0x0000000000f27213 */ /* 0x000fe20000000000 */
[----:B------:R-:W-:Y:S01]  /*58f0*/  IMAD.HI.U32 R4, R25, R240, RZ ;  /* 0x000000f019047227 */ /* 0x000fe200078e00ff */
[----:B------:R-:W-:Y:S01]  /*5900*/  IABS R243, R2 ;  /* 0x0000000200f37213 */ /* 0x000fe20000000000 */
[----:B------:R2:W-:Y:S01]  /*5910*/  STL [R1+0x1318], R2 ;  /* 0x0013180201007387 */ /* 0x0005e20000100800 */
[----:B------:R-:W-:Y:S01]  /*5920*/  IABS R244, R5 ;  /* 0x0000000500f47213 */ /* 0x000fe20000000000 */
[----:B------:R-:W-:-:S02]  /*5930*/  IMAD.MOV R4, RZ, RZ, -R4 ;  /* 0x000000ffff047224 */ /* 0x000fc400078e0a04 */
[----:B------:R-:W-:Y:S01]  /*5940*/  STL [R1+0x1310], R5 ;  /* 0x0013100501007387 */ /* 0x000fe20000100800 */
[----:B-1----:R-:W-:-:S03]  /*5950*/  IMAD.HI.U32 R0, R25, R239, RZ ;  /* 0x000000ef19007227 */ /* 0x002fc600078e00ff */
[----:B------:R1:W-:Y:S01]  /*5960*/  STL [R1+0x18a0], R241 ;  /* 0x0018a0f101007387 */ /* 0x0003e20000100800 */
[----:B------:R-:W-:Y:S02]  /*5970*/  IMAD.MOV R0, RZ, RZ, -R0 ;  /* 0x000000ffff007224 */ /* 0x000fe400078e0a00 */
[----:B--2---:R-:W-:-:S04]  /*5980*/  IMAD.HI.U32 R2, R25, R242, RZ ;  /* 0x000000f219027227 */ /* 0x004fc800078e00ff */
[----:B------:R-:W-:Y:S01]  /*5990*/  IMAD R239, R27, R0, R239 ;  /* 0x000000001bef7224 */ /* 0x000fe200078e02ef */
[----:B-1----:R-:W2:Y:S01]  /*59a0*/  LDL R241, [R1+0x390] ;  /* 0x0003900001f17983 */ /* 0x002ea20000100800 */
[----:B------:R-:W-:-:S04]  /*59b0*/  IMAD.HI.U32 R0, R25, R243, RZ ;  /* 0x000000f319007227 */ /* 0x000fc800078e00ff */
[C---:B------:R-:W-:Y:S02]  /*59c0*/  IMAD R240, R27.reuse, R4, R240 ;  /* 0x000000041bf07224 */ /* 0x040fe400078e02f0 */
[----:B------:R-:W-:Y:S02]  /*59d0*/  IMAD.MOV R0, RZ, RZ, -R0 ;  /* 0x000000ffff007224 */ /* 0x000fe400078e0a00 */
[----:B------:R-:W-:Y:S02]  /*59e0*/  IMAD.MOV R2, RZ, RZ, -R2 ;  /* 0x000000ffff027224 */ /* 0x000fe400078e0a02 */
[C---:B------:R-:W-:Y:S02]  /*59f0*/  IMAD R243, R27.reuse, R0, R243 ;  /* 0x000000001bf37224 */ /* 0x040fe400078e02f3 */
[----:B------:R-:W-:Y:S02]  /*5a00*/  IMAD R242, R27, R2, R242 ;  /* 0x000000021bf27224 */ /* 0x000fe400078e02f2 */
[----:B------:R-:W-:Y:S01]  /*5a10*/  IMAD.HI.U32 R0, R25, R244, RZ ;  /* 0x000000f419007227 */ /* 0x000fe200078e00ff */
[----:B------:R-:W1:Y:S04]  /*5a20*/  S2R R10, SR_TID.X ;  /* 0x00000000000a7919 */ /* 0x000e680000002100 */
[----:B------:R-:W-:-:S05]  /*5a30*/  IADD3 R0, -R0, RZ, RZ ;  /* 0x000000ff00007210 */ /* 0x000fca0007ffe1ff */
[----:B------:R-:W-:Y:S01]  /*5a40*/  IMAD R244, R27, R0, R244 ;  /* 0x000000001bf47224 */ /* 0x000fe200078e02f4 */
[----:B-1----:R-:W-:Y:S02]  /*5a50*/  LOP3.LUT R11, R10, 0x7f, RZ, 0xc0, !PT ;  /* 0x0000007f0a0b7812 */ /* 0x002fe400078ec0ff */
[C---:B--2---:R-:W-:Y:S02]  /*5a60*/  IADD3 R5, R241.reuse, 0xe0, RZ ;  /* 0x000000e0f1057810 */ /* 0x044fe40007ffe0ff */
[C---:B------:R-:W-:Y:S02]  /*5a70*/  IADD3 R4, R241.reuse, 0xe1, RZ ;  /* 0x000000e1f1047810 */ /* 0x040fe40007ffe0ff */
[----:B------:R-:W-:Y:S01]  /*5a80*/  IABS R245, R5 ;  /* 0x0000000500f57213 */ /* 0x000fe20000000000 */
[----:B------:R-:W-:Y:S01]  /*5a90*/  STL [R1+0x1300], R5 ;  /* 0x0013000501007387 */ /* 0x000fe20000100800 */
[C---:B------:R-:W-:Y:S02]  /*5aa0*/  IADD3 R3, R241.reuse, 0xe2, RZ ;  /* 0x000000e2f1037810 */ /* 0x040fe40007ffe0ff */
[----:B------:R-:W-:Y:S01]  /*5ab0*/  IABS R246, R4 ;  /* 0x0000000400f67213 */ /* 0x000fe20000000000 */
[----:B------:R1:W-:Y:S01]  /*5ac0*/  STL [R1+0x12fc], R4 ;  /* 0x0012fc0401007387 */ /* 0x0003e20000100800 */
[----:B------:R-:W-:-:S02]  /*5ad0*/  IADD3 R2, R241, 0xe3, RZ ;  /* 0x000000e3f1027810 */ /* 0x000fc40007ffe0ff */
[----:B------:R-:W-:Y:S01]  /*5ae0*/  IABS R247, R3 ;  /* 0x0000000300f77213 */ /* 0x000fe20000000000 */
[----:B------:R2:W-:Y:S01]  /*5af0*/  STL [R1+0x12f8], R3 ;  /* 0x0012f80301007387 */ /* 0x0005e20000100800 */
[----:B------:R-:W-:Y:S01]  /*5b00*/  IABS R248, R2 ;  /* 0x0000000200f87213 */ /* 0x000fe20000000000 */
[----:B-1----:R-:W-:Y:S02]  /*5b10*/  IMAD.HI.U32 R4, R25, R245, RZ ;  /* 0x000000f519047227 */ /* 0x002fe400078e00ff */
[----:B------:R1:W-:Y:S01]  /*5b20*/  STL [R1+0x12ec], R2 ;  /* 0x0012ec0201007387 */ /* 0x0003e20000100800 */
[----:B------:R-:W-:Y:S01]  /*5b30*/  IADD3 R5, R241, 0xe4, RZ ;  /* 0x000000e4f1057810 */ /* 0x000fe20007ffe0ff */
[----:B------:R-:W-:Y:S02]  /*5b40*/  IMAD.MOV R4, RZ, RZ, -R4 ;  /* 0x000000ffff047224 */ /* 0x000fe400078e0a04 */
[----:B--2---:R-:W-:Y:S01]  /*5b50*/  IMAD.HI.U32 R3, R25, R246, RZ ;  /* 0x000000f619037227 */ /* 0x004fe200078e00ff */
[----:B------:R-:W-:-:S03]  /*5b60*/  IABS R249, R5 ;  /* 0x0000000500f97213 */ /* 0x000fc60000000000 */
[----:B-1----:R-:W-:-:S04]  /*5b70*/  IMAD.HI.U32 R2, R25, R247, RZ ;  /* 0x000000f719027227 */ /* 0x002fc800078e00ff */
[----:B------:R-:W-:Y:S01]  /*5b80*/  IMAD R245, R27, R4, R245 ;  /* 0x000000041bf57224 */ /* 0x000fe200078e02f5 */
[----:B------:R-:W-:Y:S01]  /*5b90*/  IADD3 R4, R241, 0xe5, RZ ;  /* 0x000000e5f1047810 */ /* 0x000fe20007ffe0ff */
[----:B------:R-:W-:Y:S02]  /*5ba0*/  IMAD.MOV R3, RZ, RZ, -R3 ;  /* 0x000000ffff037224 */ /* 0x000fe400078e0a03 */
[----:B------:R-:W-:Y:S01]  /*5bb0*/  IMAD.HI.U32 R0, R25, R248, RZ ;  /* 0x000000f819007227 */ /* 0x000fe200078e00ff */
[----:B------:R1:W-:Y:S03]  /*5bc0*/  STL [R1+0x12dc], R5 ;  /* 0x0012dc0501007387 */ /* 0x0003e60000100800 */
[----:B------:R-:W-:Y:S01]  /*5bd0*/  IMAD.MOV R2, RZ, RZ, -R2 ;  /* 0x000000ffff027224 */ /* 0x000fe200078e0a02 */
[----:B------:R2:W-:Y:S01]  /*5be0*/  STL [R1+0x12d4], R4 ;  /* 0x0012d40401007387 */ /* 0x0005e20000100800 */
[----:B------:R-:W-:Y:S01]  /*5bf0*/  IMAD R246, R27, R3, R246 ;  /* 0x000000031bf67224 */ /* 0x000fe200078e02f6 */
[----:B------:R-:W-:Y:S01]  /*5c00*/  IADD3 R3, R241, 0xe7, RZ ;  /* 0x000000e7f1037810 */ /* 0x000fe20007ffe0ff */
[----:B------:R-:W-:Y:S01]  /*5c10*/  IMAD.MOV R0, RZ, RZ, -R0 ;  /* 0x000000ffff007224 */ /* 0x000fe200078e0a00 */
[----:B------:R-:W-:Y:S01]  /*5c20*/  IABS R250, R4 ;  /* 0x0000000400fa7213 */ /* 0x000fe20000000000 */
[----:B------:R-:W-:Y:S01]  /*5c30*/  IMAD R247, R27, R2, R247 ;  /* 0x000000021bf77224 */ /* 0x000fe200078e02f7 */
[----:B-1----:R-:W-:-:S02]  /*5c40*/  IADD3 R5, R241, 0xe6, RZ ;  /* 0x000000e6f1057810 */ /* 0x002fc40007ffe0ff */
[----:B------:R-:W-:Y:S01]  /*5c50*/  IADD3 R2, R241, 0xe8, RZ ;  /* 0x000000e8f1027810 */ /* 0x000fe20007ffe0ff */
[----:B--2---:R-:W-:Y:S02]  /*5c60*/  IMAD.HI.U32 R4, R25, R249, RZ ;  /* 0x000000f919047227 */ /* 0x004fe400078e00ff */
[----:B------:R-:W-:Y:S02]  /*5c70*/  STL [R1+0x12c8], R5 ;  /* 0x0012c80501007387 */ /* 0x000fe40000100800 */
[C---:B------:R-:W-:Y:S02]  /*5c80*/  IMAD R248, R27.reuse, R0, R248 ;  /* 0x000000001bf87224 */ /* 0x040fe400078e02f8 */
[----:B------:R1:W-:Y:S01]  /*5c90*/  STL [R1+0x12bc], R3 ;  /* 0x0012bc0301007387 */ /* 0x0003e20000100800 */
[----:B------:R-:W-:Y:S01]  /*5ca0*/  IABS R0, R3 ;  /* 0x0000000300007213 */ /* 0x000fe20000000000 */
[----:B------:R-:W-:Y:S02]  /*5cb0*/  IMAD.MOV R4, RZ, RZ, -R4 ;  /* 0x000000ffff047224 */ /* 0x000fe400078e0a04 */
[----:B------:R2:W-:Y:S01]  /*5cc0*/  STL [R1+0x12ac], R2 ;  /* 0x0012ac0201007387 */ /* 0x0005e20000100800 */
[----:B------:R-:W-:Y:S01]  /*5cd0*/  IABS R251, R5 ;  /* 0x0000000500fb7213 */ /* 0x000fe20000000000 */
[----:B------:R-:W-:-:S02]  /*5ce0*/  IMAD R249, R27, R4, R249 ;  /* 0x000000041bf97224 */ /* 0x000fc400078e02f9 */
[----:B-1----:R-:W-:Y:S01]  /*5cf0*/  IMAD.HI.U32 R3, R25, R250, RZ ;  /* 0x000000fa19037227 */ /* 0x002fe200078e00ff */
[----:B------:R-:W-:Y:S02]  /*5d00*/  IADD3 R8, R241, 0xe9, RZ ;  /* 0x000000e9f1087810 */ /* 0x000fe40007ffe0ff */
[----:B--2---:R-:W-:Y:S01]  /*5d10*/  IABS R2, R2 ;  /* 0x0000000200027213 */ /* 0x004fe20000000000 */
[----:B------:R-:W-:Y:S02]  /*5d20*/  IMAD.MOV R3, RZ, RZ, -R3 ;  /* 0x000000ffff037224 */ /* 0x000fe400078e0a03 */
[C---:B------:R-:W-:Y:S01]  /*5d30*/  IMAD.HI.U32 R5, R25.reuse, R0, RZ ;  /* 0x0000000019057227 */ /* 0x040fe200078e00ff */
[----:B------:R-:W-:Y:S03]  /*5d40*/  STL [R1+0x189c], R249 ;  /* 0x00189cf901007387 */ /* 0x000fe60000100800 */
[C---:B------:R-:W-:Y:S01]  /*5d50*/  IMAD.HI.U32 R4, R25.reuse, R2, RZ ;  /* 0x0000000219047227 */ /* 0x040fe200078e00ff */
[----:B------:R1:W-:Y:S03]  /*5d60*/  STL [R1+0x12a0], R8 ;  /* 0x0012a00801007387 */ /* 0x0003e60000100800 */
[----:B------:R-:W-:-:S04]  /*5d70*/  IMAD.HI.U32 R7, R25, R251, RZ ;  /* 0x000000fb19077227 */ /* 0x000fc800078e00ff */
[----:B------:R-:W-:Y:S01]  /*5d80*/  IMAD R250, R27, R3, R250 ;  /* 0x000000031bfa7224 */ /* 0x000fe200078e02fa */
[----:B------:R-:W-:Y:S01]  /*5d90*/  IABS R3, R8 ;  /* 0x0000000800037213 */ /* 0x000fe20000000000 */
[----:B------:R-:W-:Y:S01]  /*5da0*/  IMAD.MOV R5, RZ, RZ, -R5 ;  /* 0x000000ffff057224 */ /* 0x000fe200078e0a05 */
[----:B-1----:R-:W-:Y:S01]  /*5db0*/  IADD3 R8, R241, 0xea, RZ ;  /* 0x000000eaf1087810 */ /* 0x002fe20007ffe0ff */
[----:B------:R-:W-:Y:S02]  /*5dc0*/  IMAD.MOV R4, RZ, RZ, -R4 ;  /* 0x000000ffff047224 */ /* 0x000fe400078e0a04 */
[----:B------:R-:W-:Y:S02]  /*5dd0*/  IMAD.MOV R7, RZ, RZ, -R7 ;  /* 0x000000ffff077224 */ /* 0x000fe400078e0a07 */
[C---:B------:R-:W-:Y:S01]  /*5de0*/  IMAD R0, R27.reuse, R5, R0 ;  /* 0x000000051b007224 */ /* 0x040fe200078e0200 */
[----:B------:R1:W-:Y:S01]  /*5df0*/  STL [R1+0x129c], R8 ;  /* 0x00129c0801007387 */ /* 0x0003e20000100800 */
[----:B------:R-:W-:Y:S01]  /*5e00*/  IMAD R2, R27, R4, R2 ;  /* 0x000000041b027224 */ /* 0x000fe200078e0202 */
[----:B------:R-:W-:Y:S01]  /*5e10*/  IADD3 R5, R241, 0xeb, RZ ;  /* 0x000000ebf1057810 */ /* 0x000fe20007ffe0ff */
[----:B------:R-:W-:Y:S01]  /*5e20*/  IMAD R251, R27, R7, R251 ;  /* 0x000000071bfb7224 */ /* 0x000fe200078e02fb */
[----:B------:R-:W-:Y:S01]  /*5e30*/  IABS R4, R8 ;  /* 0x0000000800047213 */ /* 0x000fe20000000000 */
[----:B------:R-:W-:Y:S01]  /*5e40*/  IMAD R7, R6, 0x80, R11 ;  /* 0x0000008006077824 */ /* 0x000fe200078e020b */
[----:B-1----:R-:W-:Y:S01]  /*5e50*/  IADD3 R8, R241, 0xec, RZ ;  /* 0x000000ecf1087810 */ /* 0x002fe20007ffe0ff */
[----:B------:R-:W-:Y:S04]  /*5e60*/  STL [R1+0x1298], R5 ;  /* 0x0012980501007387 */ /* 0x000fe80000100800 */
[----:B------:R-:W-:Y:S04]  /*5e70*/  STL [R1+0x1294], R8 ;  /* 0x0012940801007387 */ /* 0x000fe80000100800 */
[----:B------:R1:W-:Y:S02]  /*5e80*/  STL [R1+0x123c], R7 ;  /* 0x00123c0701007387 */ /* 0x0003e40000100800 */
[----:B-1----:R-:W-:-:S05]  /*5e90*/  IABS R7, R7 ;  /* 0x0000000700077213 */ /* 0x002fca0000000000 */
[----:B------:R-:W-:-:S04]  /*5ea0*/  IMAD.HI.U32 R9, R9, R7, RZ ;  /* 0x0000000709097227 */ /* 0x000fc800078e00ff */
[----:B------:R-:W-:Y:S01]  /*5eb0*/  IMAD.MOV R9, RZ, RZ, -R9 ;  /* 0x000000ffff097224 */ /* 0x000fe200078e0a09 */
[----:B------:R-:W-:-:S03]  /*5ec0*/  IABS R6, R8 ;  /* 0x0000000800067213 */ /* 0x000fc60000000000 */
[----:B------:R-:W-:Y:S01]  /*5ed0*/  IMAD R7, R12, R9, R7 ;  /* 0x000000090c077224 */ /* 0x000fe200078e0207 */
[----:B------:R-:W-:Y:S01]  /*5ee0*/  IABS R5, R5 ;  /* 0x0000000500057213 */ /* 0x000fe20000000000 */
[----:B------:R-:W-:-:S03]  /*5ef0*/  IMAD.HI.U32 R8, R25, R4, RZ ;  /* 0x0000000419087227 */ /* 0x000fc600078e00ff */
[----:B------:R-:W-:Y:S01]  /*5f00*/  ISETP.GT.U32.AND P0, PT, R12, R7, PT ;  /* 0x000000070c00720c */ /* 0x000fe20003f04070 */
[----:B------:R-:W-:Y:S01]  /*5f10*/  IMAD.HI.U32 R10, R25, R3, RZ ;  /* 0x00000003190a7227 */ /* 0x000fe200078e00ff */
[----:B------:R-:W-:-:S03]  /*5f20*/  IADD3 R13, R241, 0xed, RZ ;  /* 0x000000edf10d7810 */ /* 0x000fc60007ffe0ff */
[----:B------:R-:W-:Y:S02]  /*5f30*/  IMAD.MOV R8, RZ, RZ, -R8 ;  /* 0x000000ffff087224 */ /* 0x000fe400078e0a08 */
[----:B------:R-:W-:Y:S02]  /*5f40*/  IMAD.MOV R10, RZ, RZ, -R10 ;  /* 0x000000ffff0a7224 */ /* 0x000fe400078e0a0a */
[----:B------:R-:W-:Y:S01]  /*5f50*/  IMAD.HI.U32 R11, R25, R5, RZ ;  /* 0x00000005190b7227 */ /* 0x000fe200078e00ff */
[----:B------:R1:W-:Y:S03]  /*5f60*/  STL [R1+0x1290], R13 ;  /* 0x0012900d01007387 */ /* 0x0003e60000100800 */
[C---:B------:R-:W-:Y:S01]  /*5f70*/  IMAD R4, R27.reuse, R8, R4 ;  /* 0x000000081b047224 */ /* 0x040fe200078e0204 */
[----:B------:R-:W-:Y:S01]  /*5f80*/  IABS R8, R13 ;  /* 0x0000000d00087213 */ /* 0x000fe20000000000 */
[----:B------:R-:W-:-:S02]  /*5f90*/  IMAD R3, R27, R10, R3 ;  /* 0x0000000a1b037224 */ /* 0x000fc400078e0203 */
[----:B------:R-:W-:Y:S01]  /*5fa0*/  IMAD.HI.U32 R10, R25, R6, RZ ;  /* 0x00000006190a7227 */ /* 0x000fe200078e00ff */
[----:B-1----:R-:W-:-:S03]  /*5fb0*/  IADD3 R13, R241, 0xee, RZ ;  /* 0x000000eef10d7810 */ /* 0x002fc60007ffe0ff */
[----:B------:R-:W-:Y:S01]  /*5fc0*/  IMAD.MOV R11, RZ, RZ, -R11 ;  /* 0x000000ffff0b7224 */ /* 0x000fe200078e0a0b */
[----:B------:R-:W-:Y:S01]  /*5fd0*/  IADD3 R15, R241, 0xef, RZ ;  /* 0x000000eff10f7810 */ /* 0x000fe20007ffe0ff */
[----:B------:R-:W-:Y:S01]  /*5fe0*/  IMAD.MOV R10, RZ, RZ, -R10 ;  /* 0x000000ffff0a7224 */ /* 0x000fe200078e0a0a */
[----:B------:R-:W-:Y:S01]  /*5ff0*/  IABS R9, R13 ;  /* 0x0000000d00097213 */ /* 0x000fe20000000000 */
[----:B------:R-:W-:Y:S01]  /*6000*/  IMAD R5, R27, R11, R5 ;  /* 0x0000000b1b057224 */ /* 0x000fe200078e0205 */
[----:B------:R1:W-:Y:S01]  /*6010*/  STL [R1+0x128c], R13 ;  /* 0x00128c0d01007387 */ /* 0x0003e20000100800 */
[----:B------:R-:W-:Y:S01]  /*6020*/  @!P0 IMAD.IADD R7, R7, 0x1, -R12 ;  /* 0x0000000107078824 */ /* 0x000fe200078e0a0c */
[----:B------:R-:W-:Y:S01]  /*6030*/  IADD3 R11, R241, 0xf0, RZ ;  /* 0x000000f0f10b7810 */ /* 0x000fe20007ffe0ff */
[----:B------:R-:W-:Y:S01]  /*6040*/  IMAD R6, R27, R10, R6 ;  /* 0x0000000a1b067224 */ /* 0x000fe200078e0206 */
[----:B------:R2:W-:Y:S01]  /*6050*/  STL [R1+0x1288], R15 ;  /* 0x0012880f01007387 */ /* 0x0005e20000100800 */
[----:B------:R-:W-:-:S02]  /*6060*/  IABS R10, R15 ;  /* 0x0000000f000a7213 */ /* 0x000fc40000000000 */
[----:B------:R-:W-:Y:S01]  /*6070*/  ISETP.GT.U32.AND P3, PT, R12, R7, PT ;  /* 0x000000070c00720c */ /* 0x000fe20003f64070 */
[----:B-1----:R-:W-:Y:S01]  /*6080*/  IMAD.HI.U32 R13, R25, R8, RZ ;  /* 0x00000008190d7227 */ /* 0x002fe200078e00ff */
[----:B------:R1:W-:Y:S03]  /*6090*/  STL [R1+0x1284], R11 ;  /* 0x0012840b01007387 */ /* 0x0003e60000100800 */
[----:B------:R-:W-:Y:S01]  /*60a0*/  IMAD.MOV R13, RZ, RZ, -R13 ;  /* 0x000000ffff0d7224 */ /* 0x000fe200078e0a0d */
[----:B--2---:R-:W-:Y:S01]  /*60b0*/  IADD3 R15, R241, 0xf1, RZ ;  /* 0x000000f1f10f7810 */ /* 0x004fe20007ffe0ff */
[----:B------:R-:W-:Y:S01]  /*60c0*/  IMAD.HI.U32 R22, R25, R9, RZ ;  /* 0x0000000919167227 */ /* 0x000fe200078e00ff */
[----:B-1----:R-:W-:-:S03]  /*60d0*/  IABS R11, R11 ;  /* 0x0000000b000b7213 */ /* 0x002fc60000000000 */
[----:B------:R-:W-:Y:S01]  /*60e0*/  IMAD R8, R27, R13, R8 ;  /* 0x0000000d1b087224 */ /* 0x000fe200078e0208 */
[----:B------:R1:W-:Y:S01]  /*60f0*/  STL [R1+0x1280], R15 ;  /* 0x0012800f01007387 */ /* 0x0003e20000100800 */
[----:B------:R-:W-:Y:S01]  /*6100*/  IABS R13, R15 ;  /* 0x0000000f000d7213 */ /* 0x000fe20000000000 */
[----:B------:R-:W-:Y:S02]  /*6110*/  IMAD.MOV R22, RZ, RZ, -R22 ;  /* 0x000000ffff167224 */ /* 0x000fe400078e0a16 */
[----:B------:R-:W-:Y:S01]  /*6120*/  @!P3 IMAD.IADD R7, R7, 0x1, -R12 ;  /* 0x000000010707b824 */ /* 0x000fe200078e0a0c */
[----:B------:R-:W2:Y:S01]  /*6130*/  LDL R249, [R1+0x12a8] ;  /* 0x0012a80001f97983 */ /* 0x000ea20000100800 */
[----:B------:R-:W-:-:S03]  /*6140*/  IMAD.HI.U32 R21, R25, R10, RZ ;  /* 0x0000000a19157227 */ /* 0x000fc600078e00ff */
[----:B------:R-:W3:Y:S01]  /*6150*/  LDL R231, [R1+0x12a4] ;  /* 0x0012a40001e77983 */ /* 0x000ee20000100800 */
[----:B-1----:R-:W-:-:S04]  /*6160*/  IMAD.HI.U32 R15, R25, R11, RZ ;  /* 0x0000000b190f7227 */ /* 0x002fc800078e00ff */
[----:B------:R-:W-:Y:S02]  /*6170*/  IMAD.MOV R15, RZ, RZ, -R15 ;  /* 0x000000ffff0f7224 */ /* 0x000fe400078e0a0f */
[C---:B------:R-:W-:Y:S02]  /*6180*/  IMAD R9, R27.reuse, R22, R9 ;  /* 0x000000161b097224 */ /* 0x040fe400078e0209 */
[----:B------:R-:W-:Y:S01]  /*6190*/  IMAD R11, R27, R15, R11 ;  /* 0x0000000f1b0b7224 */ /* 0x000fe200078e020b */
[----:B------:R-:W4:Y:S01]  /*61a0*/  LDL R22, [R1+0x1240] ;  /* 0x0012400001167983 */ /* 0x000f220000100800 */
[----:B------:R-:W-:-:S03]  /*61b0*/  IMAD.MOV R21, RZ, RZ, -R21 ;  /* 0x000000ffff157224 */ /* 0x000fc600078e0a15 */
[----:B------:R-:W5:Y:S04]  /*61c0*/  LDL R15, [R1+0x1244] ;  /* 0x00124400010f7983 */ /* 0x000f680000100800 */
[----:B------:R1:W-:Y:S01]  /*61d0*/  STL [R1+0x1898], R7 ;  /* 0x0018980701007387 */ /* 0x0003e20000100800 */
[----:B------:R-:W-:Y:S02]  /*61e0*/  IMAD R10, R27, R21, R10 ;  /* 0x000000151b0a7224 */ /* 0x000fe400078e020a */
[----:B------:R-:W-:Y:S01]  /*61f0*/  IMAD.HI.U32 R21, R25, R13, RZ ;  /* 0x0000000d19157227 */ /* 0x000fe200078e00ff */
[----:B-1----:R-:W3:Y:S03]  /*6200*/  LDL R7, [R1+0x1248] ;  /* 0x0012480001077983 */ /* 0x002ee60000100800 */
[----:B------:R-:W-:-:S04]  /*6210*/  IMAD.MOV R21, RZ, RZ, -R21 ;  /* 0x000000ffff157224 */ /* 0x000fc800078e0a15 */
[C---:B------:R-:W-:Y:S02]  /*6220*/  IMAD R12, R27.reuse, R21, R13 ;  /* 0x000000151b0c7224 */ /* 0x040fe400078e020d */
[----:B------:R-:W4:Y:S01]  /*6230*/  LDL R21, [R1+0x1638] ;  /* 0x0016380001157983 */ /* 0x000f220000100800 */
[C---:B------:R-:W-:Y:S02]  /*6240*/  ISETP.GT.U32.AND P1, PT, R27.reuse, R252, PT ;  /* 0x000000fc1b00720c */ /* 0x040fe40003f24070 */
[C---:B------:R-:W-:Y:S02]  /*6250*/  ISETP.GT.U32.AND P4, PT, R27.reuse, R16, PT ;  /* 0x000000101b00720c */ /* 0x040fe40003f84070 */
[C---:B------:R-:W-:Y:S02]  /*6260*/  ISETP.GT.U32.AND P5, PT, R27.reuse, R18, PT ;  /* 0x000000121b00720c */ /* 0x040fe40003fa4070 */
[----:B------:R-:W-:-:S07]  /*6270*/  ISETP.GT.U32.AND P6, PT, R27, R20, PT ;  /* 0x000000141b00720c */ /* 0x000fce0003fc4070 */
[--C-:B------:R-:W-:Y:S01]  /*6280*/  @!P1 IMAD.IADD R252, R252, 0x1, -R27.reuse ;  /* 0x00000001fcfc9824 */ /* 0x100fe200078e0a1b */
[C---:B------:R-:W-:Y:S01]  /*6290*/  ISETP.GT.U32.AND P1, PT, R27.reuse, R19, PT ;  /* 0x000000131b00720c */ /* 0x040fe20003f24070 */
[--C-:B------:R-:W-:Y:S02]  /*62a0*/  @!P4 IMAD.IADD R16, R16, 0x1, -R27.reuse ;  /* 0x000000011010c824 */ /* 0x100fe400078e0a1b */
[--C-:B------:R-:W-:Y:S01]  /*62b0*/  @!P5 IMAD.IADD R18, R18, 0x1, -R27.reuse ;  /* 0x000000011212d824 */ /* 0x100fe200078e0a1b */
[C---:B------:R-:W-:Y:S01]  /*62c0*/  ISETP.GT.U32.AND P3, PT, R27.reuse, R252, PT ;  /* 0x000000fc1b00720c */ /* 0x040fe20003f64070 */
[----:B------:R-:W-:Y:S01]  /*62d0*/  @!P6 IMAD.IADD R20, R20, 0x1, -R27 ;  /* 0x000000011414e824 */ /* 0x000fe200078e0a1b */
[C---:B------:R-:W-:Y:S02]  /*62e0*/  ISETP.GT.U32.AND P5, PT, R27.reuse, R16, PT ;  /* 0x000000101b00720c */ /* 0x040fe40003fa4070 */
[----:B------:R-:W-:-:S05]  /*62f0*/  ISETP.GT.U32.AND P0, PT, R27, R26, PT ;  /* 0x0000001a1b00720c */ /* 0x000fca0003f04070 */
[--C-:B------:R-:W-:Y:S01]  /*6300*/  @!P1 IMAD.IADD R19, R19, 0x1, -R27.reuse ;  /* 0x0000000113139824 */ /* 0x100fe200078e0a1b */
[C---:B------:R-:W-:Y:S02]  /*6310*/  ISETP.GT.U32.AND P1, PT, R27.reuse, R20, PT ;  /* 0x000000141b00720c */ /* 0x040fe40003f24070 */
[C---:B------:R-:W-:Y:S01]  /*6320*/  ISETP.GT.U32.AND P2, PT, R27.reuse, R17, PT ;  /* 0x000000111b00720c */ /* 0x040fe20003f44070 */
[--C-:B------:R-:W-:Y:S02]  /*6330*/  @!P3 IMAD.IADD R252, R252, 0x1, -R27.reuse ;  /* 0x00000001fcfcb824 */ /* 0x100fe400078e0a1b */
[--C-:B------:R-:W-:Y:S01]  /*6340*/  @!P5 IMAD.IADD R16, R16, 0x1, -R27.reuse ;  /* 0x000000011010d824 */ /* 0x100fe200078e0a1b */
[----:B------:R-:W-:Y:S01]  /*6350*/  ISETP.GT.U32.AND P3, PT, R27, R18, PT ;  /* 0x000000121b00720c */ /* 0x000fe20003f64070 */
[----:B------:R-:W-:Y:S01]  /*6360*/  @!P0 IMAD.IADD R26, R26, 0x1, -R27 ;  /* 0x000000011a1a8824 */ /* 0x000fe200078e0a1b */
[C---:B------:R-:W-:Y:S02]  /*6370*/  ISETP.GE.AND P0, PT, R241.reuse, RZ, PT ;  /* 0x000000fff100720c */ /* 0x040fe40003f06270 */
[----:B------:R-:W-:-:S03]  /*6380*/  IADD3 R13, R241, 0xf2, RZ ;  /* 0x000000f2f10d7810 */ /* 0x000fc60007ffe0ff */
[--C-:B------:R-:W-:Y:S01]  /*6390*/  @!P1 IMAD.IADD R20, R20, 0x1, -R27.reuse ;  /* 0x0000000114149824 */ /* 0x100fe200078e0a1b */
[----:B------:R-:W-:Y:S01]  /*63a0*/  ISETP.GT.U32.AND P1, PT, R27, R28, PT ;  /* 0x0000001c1b00720c */ /* 0x000fe20003f24070 */
[----:B------:R-:W-:Y:S01]  /*63b0*/  STL [R1+0x127c], R13 ;  /* 0x00127c0d01007387 */ /* 0x000fe20000100800 */
[----:B------:R-:W-:Y:S02]  /*63c0*/  @!P2 IADD3 R17, R17, -R27, RZ ;  /* 0x8000001b1111a210 */ /* 0x000fe40007ffe0ff */
[C---:B------:R-:W-:Y:S01]  /*63d0*/  ISETP.GT.U32.AND P2, PT, R27.reuse, R19, PT ;  /* 0x000000131b00720c */ /* 0x040fe20003f44070 */
[----:B------:R-:W-:Y:S01]  /*63e0*/  @!P3 IMAD.IADD R18, R18, 0x1, -R27 ;  /* 0x000000011212b824 */ /* 0x000fe200078e0a1b */
[C---:B------:R-:W-:Y:S01]  /*63f0*/  ISETP.GT.U32.AND P4, PT, R27.reuse, R17, PT ;  /* 0x000000111b00720c */ /* 0x040fe20003f84070 */
[----:B------:R-:W-:Y:S01]  /*6400*/  @!P0 IMAD.MOV R252, RZ, RZ, -R252 ;  /* 0x000000fffffc8224 */ /* 0x000fe200078e0afc */
[----:B------:R-:W-:-:S05]  /*6410*/  ISETP.GT.U32.AND P3, PT, R27, R30, PT ;  /* 0x0000001e1b00720c */ /* 0x000fca0003f64070 */
[----:B------:R-:W-:-:S04]  /*6420*/  @!P1 IMAD.IADD R28, R28, 0x1, -R27 ;  /* 0x000000011c1c9824 */ /* 0x000fc800078e0a1b */
[--C-:B------:R-:W-:Y:S01]  /*6430*/  @!P2 IMAD.IADD R19, R19, 0x1, -R27.reuse ;  /* 0x000000011313a824 */ /* 0x100fe200078e0a1b */
[----:B------:R-:W-:Y:S01]  /*6440*/  ISETP.GT.U32.AND P2, PT, R27, R29, PT ;  /* 0x0000001d1b00720c */ /* 0x000fe20003f44070 */
[--C-:B------:R-:W-:Y:S01]  /*6450*/  @!P4 IMAD.IADD R17, R17, 0x1, -R27.reuse ;  /* 0x000000011111c824 */ /* 0x100fe200078e0a1b */
[----:B------:R-:W-:Y:S01]  /*6460*/  ISETP.GT.U32.AND P4, PT, R27, R31, PT ;  /* 0x0000001f1b00720c */ /* 0x000fe20003f84070 */
[----:B------:R-:W-:-:S10]  /*6470*/  @!P3 IMAD.IADD R30, R30, 0x1, -R27 ;  /* 0x000000011e1eb824 */ /* 0x000fd400078e0a1b */
[--C-:B------:R-:W-:Y:S02]  /*6480*/  @!P2 IMAD.IADD R29, R29, 0x1, -R27.reuse ;  /* 0x000000011d1da824 */ /* 0x100fe400078e0a1b */
[----:B------:R-:W-:Y:S01]  /*6490*/  @!P4 IMAD.IADD R31, R31, 0x1, -R27 ;  /* 0x000000011f1fc824 */ /* 0x000fe200078e0a1b */
[----:B--2---:R-:W-:Y:S02]  /*64a0*/  ISETP.GE.AND P3, PT, R249, RZ, PT ;  /* 0x000000fff900720c */ /* 0x004fe40003f66270 */
[----:B---3--:R-:W-:Y:S01]  /*64b0*/  ISETP.GE.AND P5, PT, R7, RZ, PT ;  /* 0x000000ff0700720c */ /* 0x008fe20003fa6270 */
[----:B------:R-:W-:Y:S02]  /*64c0*/  IMAD.MOV.U32 R7, RZ, RZ, R20 ;  /* 0x000000ffff077224 */ /* 0x000fe400078e0014 */
[----:B------:R-:W2:Y:S01]  /*64d0*/  LDL R20, [R1+0x12b4] ;  /* 0x0012b40001147983 */ /* 0x000ea20000100800 */
[----:B----4-:R-:W-:-:S03]  /*64e0*/  ISETP.GE.AND P0, PT, R21, RZ, PT ;  /* 0x000000ff1500720c */ /* 0x010fc60003f06270 */
[----:B------:R-:W3:Y:S06]  /*64f0*/  LDL R21, [R1+0x12b0] ;  /* 0x0012b00001157983 */ /* 0x000eec0000100800 */
[----:B------:R-:W-:-:S05]  /*6500*/  @!P5 IMAD.MOV R7, RZ, RZ, -R7 ;  /* 0x000000ffff07d224 */ /* 0x000fca00078e0a07 */
[----:B------:R1:W-:Y:S01]  /*6510*/  STL [R1+0x18], R7 ;  /* 0x0000180701007387 */ /* 0x0003e20000100800 */
[----:B-----5:R-:W-:-:S03]  /*6520*/  ISETP.GE.AND P1, PT, R15, RZ, PT ;  /* 0x000000ff0f00720c */ /* 0x020fc60003f26270 */
[----:B------:R-:W4:Y:S04]  /*6530*/  LDL R249, [R1+0x12c4] ;  /* 0x0012c40001f97983 */ /* 0x000f280000100800 */
[----:B-1----:R-:W5:Y:S01]  /*6540*/  LDL R7, [R1+0x12b8] ;  /* 0x0012b80001077983 */ /* 0x002f620000100800 */
[----:B------:R-:W-:-:S05]  /*6550*/  ISETP.GE.AND P2, PT, R22, RZ, PT ;  /* 0x000000ff1600720c */ /* 0x000fca0003f46270 */
[----:B------:R-:W-:Y:S01]  /*6560*/  @!P1 IMAD.MOV R19, RZ, RZ, -R19 ;  /* 0x000000ffff139224 */ /* 0x000fe200078e0a13 */
[----:B------:R-:W4:Y:S01]  /*6570*/  LDL R22, [R1+0x12c0] ;  /* 0x0012c00001167983 */ /* 0x000f220000100800 */
[----:B------:R-:W-:-:S03]  /*6580*/  ISETP.GE.AND P4, PT, R231, RZ, PT ;  /* 0x000000ffe700720c */ /* 0x000fc60003f86270 */
[----:B------:R-:W-:Y:S04]  /*6590*/  STL [R1+0x14], R19 ;  /* 0x0000141301007387 */ /* 0x000fe80000100800 */
[----:B------:R-:W4:Y:S01]  /*65a0*/  LDL R231, [R1+0x12cc] ;  /* 0x0012cc0001e77983 */ /* 0x000f220000100800 */
[----:B------:R-:W-:-:S13]  /*65b0*/  ISETP.GT.U32.AND P6, PT, R27, R26, PT ;  /* 0x0000001a1b00720c */ /* 0x000fda0003fc4070 */
[----:B------:R-:W-:Y:S01]  /*65c0*/  @!P6 IMAD.IADD R26, R26, 0x1, -R27 ;  /* 0x000000011a1ae824 */ /* 0x000fe200078e0a1b */
[----:B------:R-:W-:-:S13]  /*65d0*/  ISETP.GT.U32.AND P6, PT, R27, R14, PT ;  /* 0x0000000e1b00720c */ /* 0x000fda0003fc4070 */
[----:B------:R-:W-:Y:S01]  /*65e0*/  @!P6 IMAD.IADD R14, R14, 0x1, -R27 ;  /* 0x000000010e0ee824 */ /* 0x000fe200078e0a1b */
[----:B------:R-:W-:Y:S01]  /*65f0*/  ISETP.GT.U32.AND P6, PT, R27, R32, PT ;  /* 0x000000201b00720c */ /* 0x000fe20003fc4070 */
[----:B------:R-:W-:-:S03]  /*6600*/  @!P0 IMAD.MOV R26, RZ, RZ, -R26 ;  /* 0x000000ffff1a8224 */ /* 0x000fc600078e0a1a */
[----:B------:R-:W-:-:S09]  /*6610*/  ISETP.GT.U32.AND P0, PT, R27, R14, PT ;  /* 0x0000000e1b00720c */ /* 0x000fd20003f04070 */
[----:B------:R-:W-:-:S05]  /*6620*/  @!P6 IMAD.IADD R32, R32, 0x1, -R27 ;  /* 0x000000012020e824 */ /* 0x000fca00078e0a1b */
[C---:B------:R-:W-:Y:S02]  /*6630*/  ISETP.GT.U32.AND P6, PT, R27.reuse, R32, PT ;  /* 0x000000201b00720c */ /* 0x040fe40003fc4070 */
[C---:B------:R-:W-:Y:S01]  /*6640*/  ISETP.GT.U32.AND P1, PT, R27.reuse, R29, PT ;  /* 0x0000001d1b00720c */ /* 0x040fe20003f24070 */
[----:B------:R-:W-:Y:S01]  /*6650*/  @!P0 IMAD.IADD R14, R14, 0x1, -R27 ;  /* 0x000000010e0e8824 */ /* 0x000fe200078e0a1b */
[C---:B------:R-:W-:Y:S01]  /*6660*/  ISETP.GT.U32.AND P0, PT, R27.reuse, R34, PT ;  /* 0x000000221b00720c */ /* 0x040fe20003f04070 */
[----:B------:R-:W-:Y:S01]  /*6670*/  @!P4 IMAD.MOV R16, RZ, RZ, -R16 ;  /* 0x000000ffff10c224 */ /* 0x000fe200078e0a10 */
[C---:B------:R-:W-:Y:S01]  /*6680*/  ISETP.GT.U32.AND P4, PT, R27.reuse, R33, PT ;  /* 0x000000211b00720c */ /* 0x040fe20003f84070 */
[----:B------:R-:W-:Y:S01]  /*6690*/  @!P2 IMAD.MOV R18, RZ, RZ, -R18 ;  /* 0x000000ffff12a224 */ /* 0x000fe200078e0a12 */
[----:B------:R-:W-:-:S05]  /*66a0*/  ISETP.GT.U32.AND P2, PT, R27, R30, PT ;  /* 0x0000001e1b00720c */ /* 0x000fca0003f44070 */
[--C-:B------:R-:W-:Y:S02]  /*66b0*/  @!P6 IMAD.IADD R32, R32, 0x1, -R27.reuse ;  /* 0x000000012020e824 */ /* 0x100fe400078e0a1b */
[--C-:B------:R-:W-:Y:S01]  /*66c0*/  @!P1 IMAD.IADD R29, R29, 0x1, -R27.reuse ;  /* 0x000000011d1d9824 */ /* 0x100fe200078e0a1b */
[----:B------:R-:W-:Y:S01]  /*66d0*/  ISETP.GT.U32.AND P1, PT, R27, R36, PT ;  /* 0x000000241b00720c */ /* 0x000fe20003f24070 */
[----:B------:R-:W-:Y:S02]  /*66e0*/  @!P0 IMAD.IADD R34, R34, 0x1, -R27 ;  /* 0x0000000122228824 */ /* 0x000fe400078e0a1b */
[----:B------:R-:W-:Y:S01]  /*66f0*/  @!P3 IMAD.MOV R17, RZ, RZ, -R17 ;  /* 0x000000ffff11b224 */ /* 0x000fe200078e0a11 */
[----:B------:R-:W-:Y:S01]  /*6700*/  STL [R1+0x10], R18 ;  /* 0x0000101201007387 */ /* 0x000fe20000100800 */
[----:B------:R-:W-:-:S03]  /*6710*/  @!P4 IMAD.IADD R33, R33, 0x1, -R27 ;  /* 0x000000012121c824 */ /* 0x000fc600078e0a1b */
[----:B------:R-:W-:Y:S01]  /*6720*/  STL [R1+0xc], R17 ;  /* 0x00000c1101007387 */ /* 0x000fe20000100800 */
[--C-:B------:R-:W-:Y:S01]  /*6730*/  @!P2 IMAD.IADD R30, R30, 0x1, -R27.reuse ;  /* 0x000000011e1ea824 */ /* 0x100fe200078e0a1b */
[----:B------:R-:W-:Y:S02]  /*6740*/  ISETP.GT.U32.AND P2, PT, R27, R37, PT ;  /* 0x000000251b00720c */ /* 0x000fe40003f44070 */
[----:B------:R-:W-:Y:S01]  /*6750*/  STL [R1+0x8], R16 ;  /* 0x0000081001007387 */ /* 0x000fe20000100800 */
[----:B------:R-:W-:-:S10]  /*6760*/  @!P1 IMAD.IADD R36, R36, 0x1, -R27 ;  /* 0x0000000124249824 */ /* 0x000fd400078e0a1b */
[----:B------:R-:W-:Y:S01]  /*6770*/  @!P2 IMAD.IADD R37, R37, 0x1, -R27 ;  /* 0x000000012525a824 */ /* 0x000fe200078e0a1b */
[----:B--2---:R-:W-:Y:S02]  /*6780*/  ISETP.GE.AND P6, PT, R20, RZ, PT ;  /* 0x000000ff1400720c */ /* 0x004fe40003fc6270 */
[----:B------:R-:W2:Y:S01]  /*6790*/  LDL R20, [R1+0x12d0] ;  /* 0x0012d00001147983 */ /* 0x000ea20000100800 */
[----:B---3--:R-:W-:-:S03]  /*67a0*/  ISETP.GE.AND P4, PT, R21, RZ, PT ;  /* 0x000000ff1500720c */ /* 0x008fc60003f86270 */
[----:B------:R-:W3:Y:S01]  /*67b0*/  LDL R21, [R1+0x12d8] ;  /* 0x0012d80001157983 */ /* 0x000ee20000100800 */
[----:B-----5:R-:W-:Y:S01]  /*67c0*/  ISETP.GE.AND P0, PT, R7, RZ, PT ;  /* 0x000000ff0700720c */ /* 0x020fe20003f06270 */
[----:B------:R-:W-:-:S05]  /*67d0*/  IMAD.MOV.U32 R7, RZ, RZ, R14 ;  /* 0x000000ffff077224 */ /* 0x000fca00078e000e */
[----:B------:R-:W-:Y:S01]  /*67e0*/  @!P6 IMAD.MOV R7, RZ, RZ, -R7 ;  /* 0x000000ffff07e224 */ /* 0x000fe200078e0a07 */
[----:B----4-:R-:W-:-:S04]  /*67f0*/  ISETP.GE.AND P1, PT, R249, RZ, PT ;  /* 0x000000fff900720c */ /* 0x010fc80003f26270 */
[----:B------:R1:W-:Y:S04]  /*6800*/  STL [R1], R7 ;  /* 0x0000000701007387 */ /* 0x0003e80000100800 */
[----:B------:R-:W4:Y:S04]  /*6810*/  LDL R249, [R1+0x12e8] ;  /* 0x0012e80001f97983 */ /* 0x000f280000100800 */
[----:B-1----:R-:W5:Y:S01]  /*6820*/  LDL R7, [R1+0x12e0] ;  /* 0x0012e00001077983 */ /* 0x002f620000100800 */
[----:B------:R-:W-:-:S03]  /*6830*/  ISETP.GE.AND P2, PT, R231, RZ, PT ;  /* 0x000000ffe700720c */ /* 0x000fc60003f46270 */
[----:B------:R-:W2:Y:S01]  /*6840*/  LDL R231, [R1+0x12f0] ;  /* 0x0012f00001e77983 */ /* 0x000ea20000100800 */
[C---:B------:R-:W-:Y:S02]  /*6850*/  ISETP.GT.U32.AND P5, PT, R27.reuse, R28, PT ;  /* 0x0000001c1b00720c */ /* 0x040fe40003fa4070 */
[----:B------:R-:W-:-:S11]  /*6860*/  ISETP.GT.U32.AND P3, PT, R27, R31, PT ;  /* 0x0000001f1b00720c */ /* 0x000fd60003f64070 */
[----:B------:R-:W-:Y:S01]  /*6870*/  @!P5 IMAD.IADD R28, R28, 0x1, -R27 ;  /* 0x000000011c1cd824 */ /* 0x000fe200078e0a1b */
[----:B------:R-:W-:Y:S02]  /*6880*/  ISETP.GT.U32.AND P5, PT, R27, R35, PT ;  /* 0x000000231b00720c */ /* 0x000fe40003fa4070 */
[----:B------:R-:W-:Y:S02]  /*6890*/  @!P3 IADD3 R31, R31, -R27, RZ ;  /* 0x8000001b1f1fb210 */ /* 0x000fe40007ffe0ff */
[----:B------:R-:W-:-:S09]  /*68a0*/  ISETP.GT.U32.AND P3, PT, R27, R38, PT ;  /* 0x000000261b00720c */ /* 0x000fd20003f64070 */
[--C-:B------:R-:W-:Y:S01]  /*68b0*/  @!P5 IMAD.IADD R35, R35, 0x1, -R27.reuse ;  /* 0x000000012323d824 */ /* 0x100fe200078e0a1b */
[----:B------:R-:W-:Y:S02]  /*68c0*/  ISETP.GE.AND P5, PT, R22, RZ, PT ;  /* 0x000000ff1600720c */ /* 0x000fe40003fa6270 */
[----:B------:R-:W3:Y:S01]  /*68d0*/  LDL R22, [R1+0x12e4] ;  /* 0x0012e40001167983 */ /* 0x000ee20000100800 */
[----:B------:R-:W-:Y:S01]  /*68e0*/  @!P3 IMAD.IADD R38, R38, 0x1, -R27 ;  /* 0x000000012626b824 */ /* 0x000fe200078e0a1b */
[C---:B------:R-:W-:Y:S01]  /*68f0*/  ISETP.GT.U32.AND P3, PT, R27.reuse, R33, PT ;  /* 0x000000211b00720c */ /* 0x040fe20003f64070 */
[----:B------:R-:W-:Y:S01]  /*6900*/  @!P0 IMAD.MOV R29, RZ, RZ, -R29 ;  /* 0x000000ffff1d8224 */ /* 0x000fe200078e0a1d */
[C---:B------:R-:W-:Y:S02]  /*6910*/  ISETP.GT.U32.AND P0, PT, R27.reuse, R35, PT ;  /* 0x000000231b00720c */ /* 0x040fe40003f04070 */
[----:B------:R-:W-:Y:S01]  /*6920*/  ISETP.GT.U32.AND P6, PT, R27, R36, PT ;  /* 0x000000241b00720c */ /* 0x000fe20003fc4070 */
[----:B------:R-:W-:-:S08]  /*6930*/  @!P4 IMAD.MOV R28, RZ, RZ, -R28 ;  /* 0x000000ffff1cc224 */ /* 0x000fd000078e0a1c */
[--C-:B------:R-:W-:Y:S01]  /*6940*/  @!P3 IMAD.IADD R33, R33, 0x1, -R27.reuse ;  /* 0x000000012121b824 */ /* 0x100fe200078e0a1b */
[----:B------:R-:W-:Y:S01]  /*6950*/  ISETP.GT.U32.AND P3, PT, R27, R40, PT ;  /* 0x000000281b00720c */ /* 0x000fe20003f64070 */
[----:B------:R-:W-:Y:S01]  /*6960*/  @!P0 IMAD.IADD R35, R35, 0x1, -R27 ;  /* 0x0000000123238824 */ /* 0x000fe200078e0a1b */
[----:B------:R-:W-:Y:S01]  /*6970*/  ISETP.GT.U32.AND P0, PT, R27, R42, PT ;  /* 0x0000002a1b00720c */ /* 0x000fe20003f04070 */
[----:B------:R-:W-:Y:S01]  /*6980*/  @!P5 IMAD.MOV R30, RZ, RZ, -R30 ;  /* 0x000000ffff1ed224 */ /* 0x000fe200078e0a1e */
[----:B------:R-:W-:Y:S01]  /*6990*/  IADD3 R14, R241, 0xf3, RZ ;  /* 0x000000f3f10e7810 */ /* 0x000fe20007ffe0ff */
[----:B------:R-:W-:Y:S01]  /*69a0*/  @!P1 IMAD.MOV R31, RZ, RZ, -R31 ;  /* 0x000000ffff1f9224 */ /* 0x000fe200078e0a1f */
[----:B------:R-:W-:Y:S01]  /*69b0*/  STL [R1+0x1888], R28 ;  /* 0x0018881c01007387 */ /* 0x000fe20000100800 */
[----:B------:R-:W-:-:S03]  /*69c0*/  @!P6 IMAD.IADD R36, R36, 0x1, -R27 ;  /* 0x000000012424e824 */ /* 0x000fc600078e0a1b */
[----:B------:R-:W-:Y:S01]  /*69d0*/  STL [R1+0x188c], R29 ;  /* 0x00188c1d01007387 */ /* 0x000fe20000100800 */
[----:B------:R-:W-:Y:S02]  /*69e0*/  ISETP.GT.U32.AND P6, PT, R27, R43, PT ;  /* 0x0000002b1b00720c */ /* 0x000fe40003fc4070 */
[--C-:B------:R-:W-:Y:S01]  /*69f0*/  @!P3 IMAD.IADD R40, R40, 0x1, -R27.reuse ;  /* 0x000000012828b824 */ /* 0x100fe200078e0a1b */
[----:B------:R-:W-:Y:S01]  /*6a00*/  STL [R1+0x1890], R30 ;  /* 0x0018901e01007387 */ /* 0x000fe20000100800 */
[----:B------:R-:W-:-:S03]  /*6a10*/  @!P0 IMAD.IADD R42, R42, 0x1, -R27 ;  /* 0x000000012a2a8824 */ /* 0x000fc600078e0a1b */
[----:B------:R-:W-:Y:S04]  /*6a20*/  STL [R1+0x1894], R31 ;  /* 0x0018941f01007387 */ /* 0x000fe80000100800 */
[----:B------:R1:W-:Y:S02]  /*6a30*/  STL [R1+0x1278], R14 ;  /* 0x0012780e01007387 */ /* 0x0003e40000100800 */
[----:B------:R-:W-:Y:S01]  /*6a40*/  @!P6 IMAD.IADD R43, R43, 0x1, -R27 ;  /* 0x000000012b2be824 */ /* 0x000fe200078e0a1b */
[----:B----4-:R-:W-:Y:S02]  /*6a50*/  ISETP.GE.AND P0, PT, R249, RZ, PT ;  /* 0x000000fff900720c */ /* 0x010fe40003f06270 */
[----:B------:R-:W4:Y:S01]  /*6a60*/  LDL R249, [R1+0x1314] ;  /* 0x0013140001f97983 */ /* 0x000f220000100800 */
[----:B-----5:R-:W-:-:S03]  /*6a70*/  ISETP.GE.AND P3, PT, R7, RZ, PT ;  /* 0x000000ff0700720c */ /* 0x020fc60003f66270 */
[----:B------:R-:W5:Y:S01]  /*6a80*/  LDL R7, [R1+0x1308] ;  /* 0x0013080001077983 */ /* 0x000f620000100800 */
[----:B--2---:R-:W-:-:S03]  /*6a90*/  ISETP.GE.AND P6, PT, R231, RZ, PT ;  /* 0x000000ffe700720c */ /* 0x004fc60003fc6270 */
[----:B------:R-:W2:Y:S01]  /*6aa0*/  LDL R231, [R1+0x1320] ;  /* 0x0013200001e77983 */ /* 0x000ea20000100800 */
[C---:B------:R-:W-:Y:S01]  /*6ab0*/  ISETP.GT.U32.AND P4, PT, R27.reuse, R34, PT ;  /* 0x000000221b00720c */ /* 0x040fe20003f84070 */
[----:B------:R-:W-:Y:S01]  /*6ac0*/  @!P2 IMAD.MOV R32, RZ, RZ, -R32 ;  /* 0x000000ffff20a224 */ /* 0x000fe200078e0a20 */
[C---:B------:R-:W-:Y:S02]  /*6ad0*/  ISETP.GT.U32.AND P5, PT, R27.reuse, R38, PT ;  /* 0x000000261b00720c */ /* 0x040fe40003fa4070 */
[----:B------:R-:W-:-:S09]  /*6ae0*/  ISETP.GT.U32.AND P2, PT, R27, R39, PT ;  /* 0x000000271b00720c */ /* 0x000fd20003f44070 */
[--C-:B------:R-:W-:Y:S01]  /*6af0*/  @!P4 IMAD.IADD R34, R34, 0x1, -R27.reuse ;  /* 0x000000012222c824 */ /* 0x100fe200078e0a1b */
[----:B------:R-:W-:Y:S01]  /*6b00*/  ISETP.GT.U32.AND P4, PT, R27, R41, PT ;  /* 0x000000291b00720c */ /* 0x000fe20003f84070 */
[--C-:B------:R-:W-:Y:S01]  /*6b10*/  @!P5 IMAD.IADD R38, R38, 0x1, -R27.reuse ;  /* 0x000000012626d824 */ /* 0x100fe200078e0a1b */
[----:B------:R-:W-:Y:S01]  /*6b20*/  ISETP.GE.AND P5, PT, R20, RZ, PT ;  /* 0x000000ff1400720c */ /* 0x000fe20003fa6270 */
[--C-:B------:R-:W-:Y:S01]  /*6b30*/  @!P2 IMAD.IADD R39, R39, 0x1, -R27.reuse ;  /* 0x000000012727a824 */ /* 0x100fe200078e0a1b */
[----:B---3--:R-:W-:Y:S01]  /*6b40*/  ISETP.GE.AND P2, PT, R21, RZ, PT ;  /* 0x000000ff1500720c */ /* 0x008fe20003f46270 */
[----:B------:R-:W3:Y:S04]  /*6b50*/  LDL R20, [R1+0x12f4] ;  /* 0x0012f40001147983 */ /* 0x000ee80000100800 */
[----:B------:R-:W3:Y:S04]  /*6b60*/  LDL R21, [R1+0x1304] ;  /* 0x0013040001157983 */ /* 0x000ee80000100800 */
[----:B------:R-:W-:Y:S01]  /*6b70*/  @!P4 IMAD.IADD R41, R41, 0x1, -R27 ;  /* 0x000000012929c824 */ /* 0x000fe200078e0a1b */
[----:B------:R-:W-:-:S02]  /*6b80*/  ISETP.GE.AND P4, PT, R22, RZ, PT ;  /* 0x000000ff1600720c */ /* 0x000fc40003f86270 */
[----:B------:R-:W3:Y:S01]  /*6b90*/  LDL R22, [R1+0x130c] ;  /* 0x00130c0001167983 */ /* 0x000ee20000100800 */
[C---:B------:R-:W-:Y:S02]  /*6ba0*/  ISETP.GT.U32.AND P1, PT, R27.reuse, R37, PT ;  /* 0x000000251b00720c */ /* 0x040fe40003f24070 */
[----:B------:R-:W-:Y:S02]  /*6bb0*/  @!P2 IADD3 R34, -R34, RZ, RZ ;  /* 0x000000ff2222a210 */ /* 0x000fe40007ffe1ff */
[----:B------:R-:W-:-:S06]  /*6bc0*/  ISETP.GT.U32.AND P2, PT, R27, R40, PT ;  /* 0x000000281b00720c */ /* 0x000fcc0003f44070 */
[----:B------:R-:W-:Y:S01]  /*6bd0*/  @!P4 IMAD.MOV R36, RZ, RZ, -R36 ;  /* 0x000000ffff24c224 */ /* 0x000fe200078e0a24 */
[----:B------:R-:W-:Y:S02]  /*6be0*/  ISETP.GT.U32.AND P4, PT, R27, R42, PT ;  /* 0x0000002a1b00720c */ /* 0x000fe40003f84070 */
[----:B------:R-:W-:-:S04]  /*6bf0*/  @!P1 IMAD.IADD R37, R37, 0x1, -R27 ;  /* 0x0000000125259824 */ /* 0x000fc800078e0a1b */
[----:B------:R-:W-:Y:S01]  /*6c00*/  @!P0 IMAD.MOV R37, RZ, RZ, -R37 ;  /* 0x000000ffff258224 */ /* 0x000fe200078e0a25 */
[C---:B------:R-:W-:Y:S01]  /*6c10*/  ISETP.GT.U32.AND P0, PT, R27.reuse, R43, PT ;  /* 0x0000002b1b00720c */ /* 0x040fe20003f04070 */
[----:B------:R-:W-:Y:S01]  /*6c20*/  @!P2 IMAD.IADD R40, R40, 0x1, -R27 ;  /* 0x000000012828a824 */ /* 0x000fe200078e0a1b */
[----:B------:R-:W-:-:S04]  /*6c30*/  ISETP.GT.U32.AND P2, PT, R27, R46, PT ;  /* 0x0000002e1b00720c */ /* 0x000fc80003f44070 */
[----:B------:R-:W-:Y:S01]  /*6c40*/  @!P4 IMAD.IADD R42, R42, 0x1, -R27 ;  /* 0x000000012a2ac824 */ /* 0x000fe200078e0a1b */
[----:B------:R-:W-:-:S06]  /*6c50*/  ISETP.GT.U32.AND P4, PT, R27, R48, PT ;  /* 0x000000301b00720c */ /* 0x000fcc0003f84070 */
[--C-:B------:R-:W-:Y:S01]  /*6c60*/  @!P0 IMAD.IADD R43, R43, 0x1, -R27.reuse ;  /* 0x000000012b2b8824 */ /* 0x100fe200078e0a1b */
[----:B------:R-:W-:Y:S01]  /*6c70*/  ISETP.GT.U32.AND P0, PT, R27, R49, PT ;  /* 0x000000311b00720c */ /* 0x000fe20003f04070 */
[----:B------:R-:W-:-:S05]  /*6c80*/  @!P2 IMAD.IADD R46, R46, 0x1, -R27 ;  /* 0x000000012e2ea824 */ /* 0x000fca00078e0a1b */
[----:B------:R-:W-:-:S07]  /*6c90*/  @!P4 IMAD.IADD R48, R48, 0x1, -R27 ;  /* 0x000000013030c824 */ /* 0x000fce00078e0a1b */
        /* <DEDUP_REMOVED lines=9> */
[----:B------:R-:W-:Y:S01]  /*6d30*/  ISETP.GT.U32.AND P3, PT, R27, R41, PT ;  /* 0x000000291b00720c */ /* 0x000fe20003f64070 */
[----:B------:R-:W-:-:S10]  /*6d40*/  @!P5 IMAD.MOV R33, RZ, RZ, -R33 ;  /* 0x000000ffff21d224 */ /* 0x000fd400078e0a21 */
[--C-:B------:R-:W-:Y:S01]  /*6d50*/  @!P1 IMAD.IADD R44, R44, 0x1, -R27.reuse ;  /* 0x000000012c2c9824 */ /* 0x100fe200078e0a1b */
[----:B------:R-:W-:Y:S01]  /*6d60*/  ISETP.GT.U32.AND P1, PT, R27, R39, PT ;  /* 0x000000271b00720c */ /* 0x000fe20003f24070 */
[----:B------:R-:W-:Y:S01]  /*6d70*/  @!P3 IMAD.IADD R41, R41, 0x1, -R27 ;  /* 0x000000012929b824 */ /* 0x000fe200078e0a1b */
[C---:B------:R-:W-:Y:S02]  /*6d80*/  ISETP.GT.U32.AND P3, PT, R27.reuse, R47, PT ;  /* 0x0000002f1b00720c */ /* 0x040fe40003f64070 */
[C---:B------:R-:W-:Y:S01]  /*6d90*/  ISETP.GT.U32.AND P5, PT, R27.reuse, R44, PT ;  /* 0x0000002c1b00720c */ /* 0x040fe20003fa4070 */
[----:B------:R-:W-:Y:S01]  /*6da0*/  @!P6 IMAD.MOV R38, RZ, RZ, -R38 ;  /* 0x000000ffff26e224 */ /* 0x000fe200078e0a26 */
[----:B------:R-:W-:-:S07]  /*6db0*/  ISETP.GT.U32.AND P6, PT, R27, R45, PT ;  /* 0x0000002d1b00720c */ /* 0x000fce0003fc4070 */
[--C-:B------:R-:W-:Y:S01]  /*6dc0*/  @!P1 IMAD.IADD R39, R39, 0x1, -R27.reuse ;  /* 0x0000000127279824 */ /* 0x100fe200078e0a1b */
[----:B---3--:R-:W-:Y:S01]  /*6dd0*/  ISETP.GE.AND P1, PT, R20, RZ, PT ;  /* 0x000000ff1400720c */ /* 0x008fe20003f26270 */
[--C-:B------:R-:W-:Y:S02]  /*6de0*/  @!P3 IMAD.IADD R47, R47, 0x1, -R27.reuse ;  /* 0x000000012f2fb824 */ /* 0x100fe400078e0a1b */
[----:B------:R-:W-:Y:S01]  /*6df0*/  @!P5 IMAD.IADD R44, R44, 0x1, -R27 ;  /* 0x000000012c2cd824 */ /* 0x000fe200078e0a1b */
[----:B------:R-:W-:Y:S01]  /*6e00*/  ISETP.GE.AND P5, PT, R21, RZ, PT ;  /* 0x000000ff1500720c */ /* 0x000fe20003fa6270 */
[----:B------:R-:W3:Y:S01]  /*6e10*/  LDL R20, [R1+0x1328] ;  /* 0x0013280001147983 */ /* 0x000ee20000100800 */
[----:B------:R-:W-:-:S03]  /*6e20*/  ISETP.GE.AND P3, PT, R22, RZ, PT ;  /* 0x000000ff1600720c */ /* 0x000fc60003f66270 */
[----:B------:R-:W3:Y:S04]  /*6e30*/  LDL R21, [R1+0x132c] ;  /* 0x00132c0001157983 */ /* 0x000ee80000100800 */
[----:B------:R-:W3:Y:S01]  /*6e40*/  LDL R22, [R1+0x1338] ;  /* 0x0013380001167983 */ /* 0x000ee20000100800 */
[----:B------:R-:W-:Y:S02]  /*6e50*/  @!P6 IMAD.IADD R45, R45, 0x1, -R27 ;  /* 0x000000012d2de824 */ /* 0x000fe400078e0a1b */
[----:B------:R-:W-:Y:S02]  /*6e60*/  @!P1 IMAD.MOV R39, RZ, RZ, -R39 ;  /* 0x000000ffff279224 */ /* 0x000fe400078e0a27 */
[----:B------:R-:W-:Y:S01]  /*6e70*/  @!P2 IMAD.MOV R41, RZ, RZ, -R41 ;  /* 0x000000ffff29a224 */ /* 0x000fe200078e0a29 */
[----:B------:R-:W-:-:S02]  /*6e80*/  ISETP.GT.U32.AND P1, PT, R27, R45, PT ;  /* 0x0000002d1b00720c */ /* 0x000fc40003f24070 */
[C---:B------:R-:W-:Y:S01]  /*6e90*/  ISETP.GT.U32.AND P2, PT, R27.reuse, R47, PT ;  /* 0x0000002f1b00720c */ /* 0x040fe20003f44070 */
[----:B------:R-:W-:Y:S01]  /*6ea0*/  @!P3 IMAD.MOV R42, RZ, RZ, -R42 ;  /* 0x000000ffff2ab224 */ /* 0x000fe200078e0a2a */
[----:B------:R-:W-:-:S09]  /*6eb0*/  ISETP.GT.U32.AND P3, PT, R27, R48, PT ;  /* 0x000000301b00720c */ /* 0x000fd20003f64070 */
[--C-:B------:R-:W-:Y:S01]  /*6ec0*/  @!P1 IMAD.IADD R45, R45, 0x1, -R27.reuse ;  /* 0x000000012d2d9824 */ /* 0x100fe200078e0a1b */
[----:B------:R-:W-:Y:S01]  /*6ed0*/  ISETP.GT.U32.AND P1, PT, R27, R52, PT ;  /* 0x000000341b00720c */ /* 0x000fe20003f24070 */
[--C-:B------:R-:W-:Y:S01]  /*6ee0*/  @!P2 IMAD.IADD R47, R47, 0x1, -R27.reuse ;  /* 0x000000012f2fa824 */ /* 0x100fe200078e0a1b */
[C---:B------:R-:W-:Y:S01]  /*6ef0*/  ISETP.GT.U32.AND P2, PT, R27.reuse, R54, PT ;  /* 0x000000361b00720c */ /* 0x040fe20003f44070 */
[----:B------:R-:W-:Y:S01]  /*6f00*/  @!P3 IMAD.IADD R48, R48, 0x1, -R27 ;  /* 0x000000013030b824 */ /* 0x000fe200078e0a1b */
[----:B------:R-:W-:-:S09]  /*6f10*/  ISETP.GT.U32.AND P3, PT, R27, R55, PT ;  /* 0x000000371b00720c */ /* 0x000fd20003f64070 */
[--C-:B------:R-:W-:Y:S02]  /*6f20*/  @!P1 IMAD.IADD R52, R52, 0x1, -R27.reuse ;  /* 0x0000000134349824 */ /* 0x100fe400078e0a1b */
[--C-:B------:R-:W-:Y:S02]  /*6f30*/  @!P2 IMAD.IADD R54, R54, 0x1, -R27.reuse ;  /* 0x000000013636a824 */ /* 0x100fe400078e0a1b */
        /* <DEDUP_REMOVED lines=9> */
[C---:B------:R-:W-:Y:S01]  /*6fd0*/  ISETP.GT.U32.AND P5, PT, R27.reuse, R46, PT ;  /* 0x0000002e1b00720c */ /* 0x040fe20003fa4070 */
[----:B------:R-:W-:Y:S01]  /*6fe0*/  @!P4 IMAD.MOV R43, RZ, RZ, -R43 ;  /* 0x000000ffff2bc224 */ /* 0x000fe200078e0a2b */
[C---:B------:R-:W-:Y:S01]  /*6ff0*/  ISETP.GT.U32.AND P4, PT, R27.reuse, R49, PT ;  /* 0x000000311b00720c */ /* 0x040fe20003f84070 */
[----:B------:R-:W-:Y:S01]  /*7000*/  @!P0 IMAD.MOV R44, RZ, RZ, -R44 ;  /* 0x000000ffff2c8224 */ /* 0x000fe200078e0a2c */
[----:B------:R-:W-:-:S07]  /*7010*/  ISETP.GT.U32.AND P0, PT, R27, R51, PT ;  /* 0x000000331b00720c */ /* 0x000fce0003f04070 */
[--C-:B------:R-:W-:Y:S02]  /*7020*/  @!P6 IMAD.IADD R50, R50, 0x1, -R27.reuse ;  /* 0x000000013232e824 */ /* 0x100fe400078e0a1b */
[--C-:B------:R-:W-:Y:S01]  /*7030*/  @!P5 IMAD.IADD R46, R46, 0x1, -R27.reuse ;  /* 0x000000012e2ed824 */ /* 0x100fe200078e0a1b */
[C---:B------:R-:W-:Y:S02]  /*7040*/  ISETP.GT.U32.AND P5, PT, R27.reuse, R53, PT ;  /* 0x000000351b00720c */ /* 0x040fe40003fa4070 */
[----:B------:R-:W-:Y:S01]  /*7050*/  ISETP.GT.U32.AND P6, PT, R27, R50, PT ;  /* 0x000000321b00720c */ /* 0x000fe20003fc4070 */
[----:B------:R-:W-:Y:S01]  /*7060*/  @!P0 IMAD.IADD R51, R51, 0x1, -R27 ;  /* 0x0000000133338824 */ /* 0x000fe200078e0a1b */
[----:B------:R-:W-:Y:S02]  /*7070*/  @!P4 IADD3 R49, R49, -R27, RZ ;  /* 0x8000001b3131c210 */ /* 0x000fe40007ffe0ff */
[----:B------:R-:W-:-:S07]  /*7080*/  ISETP.GT.U32.AND P4, PT, R27, R56, PT ;  /* 0x000000381b00720c */ /* 0x000fce0003f84070 */
[--C-:B------:R-:W-:Y:S02]  /*7090*/  @!P5 IMAD.IADD R53, R53, 0x1, -R27.reuse ;  /* 0x000000013535d824 */ /* 0x100fe400078e0a1b */
[----:B------:R-:W-:Y:S01]  /*70a0*/  @!P6 IMAD.IADD R50, R50, 0x1, -R27 ;  /* 0x000000013232e824 */ /* 0x000fe200078e0a1b */
[----:B---3--:R-:W-:Y:S02]  /*70b0*/  ISETP.GE.AND P6, PT, R20, RZ, PT ;  /* 0x000000ff1400720c */ /* 0x008fe40003fc6270 */
[----:B------:R-:W3:Y:S01]  /*70c0*/  LDL R20, [R1+0x134c] ;  /* 0x00134c0001147983 */ /* 0x000ee20000100800 */
[----:B------:R-:W-:-:S03]  /*70d0*/  ISETP.GE.AND P0, PT, R21, RZ, PT ;  /* 0x000000ff1500720c */ /* 0x000fc60003f06270 */
[----:B------:R-:W3:Y:S01]  /*70e0*/  LDL R21, [R1+0x1350] ;  /* 0x0013500001157983 */ /* 0x000ee20000100800 */
[----:B------:R-:W-:-:S03]  /*70f0*/  ISETP.GE.AND P5, PT, R22, RZ, PT ;  /* 0x000000ff1600720c */ /* 0x000fc60003fa6270 */
[----:B------:R-:W3:Y:S01]  /*7100*/  LDL R22, [R1+0x1368] ;  /* 0x0013680001167983 */ /* 0x000ee20000100800 */
[----:B------:R-:W-:Y:S01]  /*7110*/  @!P4 IMAD.IADD R56, R56, 0x1, -R27 ;  /* 0x000000013838c824 */ /* 0x000fe200078e0a1b */
[----:B------:R-:W-:Y:S01]  /*7120*/  IABS R13, R13 ;  /* 0x0000000d000d7213 */ /* 0x000fe20000000000 */
[----:B------:R-:W-:Y:S01]  /*7130*/  @!P1 IMAD.MOV R47, RZ, RZ, -R47 ;  /* 0x000000ffff2f9224 */ /* 0x000fe200078e0a2f */
[C---:B------:R-:W-:Y:S02]  /*7140*/  ISETP.GT.U32.AND P4, PT, R27.reuse, R51, PT ;  /* 0x000000331b00720c */ /* 0x040fe40003f84070 */
[----:B------:R-:W-:Y:S01]  /*7150*/  ISETP.GT.U32.AND P1, PT, R27, R53, PT ;  /* 0x000000351b00720c */ /* 0x000fe20003f24070 */
[----:B------:R-:W-:Y:S01]  /*7160*/  IMAD.HI.U32 R15, R25, R13, RZ ;  /* 0x0000000d190f7227 */ /* 0x000fe200078e00ff */
[----:B-1----:R-:W-:-:S03]  /*7170*/  IABS R14, R14 ;  /* 0x0000000e000e7213 */ /* 0x002fc60000000000 */
[----:B------:R-:W-:Y:S02]  /*7180*/  IMAD.MOV R15, RZ, RZ, -R15 ;  /* 0x000000ffff0f7224 */ /* 0x000fe400078e0a0f */
[----:B------:R-:W-:Y:S01]  /*7190*/  @!P6 IMAD.MOV R45, RZ, RZ, -R45 ;  /* 0x000000ffff2de224 */ /* 0x000fe200078e0a2d */
[C---:B------:R-:W-:Y:S01]  /*71a0*/  ISETP.GT.U32.AND P6, PT, R27.reuse, R54, PT ;  /* 0x000000361b00720c */ /* 0x040fe20003fc4070 */
[----:B------:R-:W-:Y:S02]  /*71b0*/  IMAD R13, R27, R15, R13 ;  /* 0x0000000f1b0d7224 */ /* 0x000fe400078e020d */
[----:B------:R-:W-:Y:S01]  /*71c0*/  @!P4 IMAD.IADD R51, R51, 0x1, -R27 ;  /* 0x000000013333c824 */ /* 0x000fe200078e0a1b */
[----:B------:R-:W-:Y:S01]  /*71d0*/  ISETP.GT.U32.AND P4, PT, R27, R58, PT ;  /* 0x0000003a1b00720c */ /* 0x000fe20003f84070 */
[----:B------:R-:W-:-:S04]  /*71e0*/  IMAD.HI.U32 R15, R25, R14, RZ ;  /* 0x0000000e190f7227 */ /* 0x000fc800078e00ff */
[----:B------:R-:W-:Y:S01]  /*71f0*/  @!P1 IMAD.IADD R53, R53, 0x1, -R27 ;  /* 0x0000000135359824 */ /* 0x000fe200078e0a1b */
[----:B------:R-:W-:Y:S01]  /*7200*/  ISETP.GT.U32.AND P1, PT, R27, R60, PT ;  /* 0x0000003c1b00720c */ /* 0x000fe20003f24070 */
[----:B------:R-:W-:-:S04]  /*7210*/  IMAD.MOV R15, RZ, RZ, -R15 ;  /* 0x000000ffff0f7224 */ /* 0x000fc800078e0a0f */
[----:B------:R-:W-:Y:S01]  /*7220*/  IMAD R14, R27, R15, R14 ;  /* 0x0000000f1b0e7224 */ /* 0x000fe200078e020e */
[----:B------:R-:W-:Y:S01]  /*7230*/  IADD3 R15, R241, 0xf4, RZ ;  /* 0x000000f4f10f7810 */ /* 0x000fe20007ffe0ff */
[--C-:B------:R-:W-:Y:S01]  /*7240*/  @!P6 IMAD.IADD R54, R54, 0x1, -R27.reuse ;  /* 0x000000013636e824 */ /* 0x100fe200078e0a1b */
[----:B------:R-:W-:Y:S01]  /*7250*/  ISETP.GT.U32.AND P6, PT, R27, R61, PT ;  /* 0x0000003d1b00720c */ /* 0x000fe20003fc4070 */
[--C-:B------:R-:W-:Y:S02]  /*7260*/  @!P4 IMAD.IADD R58, R58, 0x1, -R27.reuse ;  /* 0x000000013a3ac824 */ /* 0x100fe400078e0a1b */
[----:B------:R1:W-:Y:S02]  /*7270*/  STL [R1+0x1274], R15 ;  /* 0x0012740f01007387 */ /* 0x0003e40000100800 */
[----:B------:R-:W-:-:S08]  /*7280*/  @!P1 IMAD.IADD R60, R60, 0x1, -R27 ;  /* 0x000000013c3c9824 */ /* 0x000fd000078e0a1b */
[----:B------:R-:W-:Y:S01]  /*7290*/  @!P6 IMAD.IADD R61, R61, 0x1, -R27 ;  /* 0x000000013d3de824 */ /* 0x000fe200078e0a1b */
[----:B----4-:R-:W-:Y:S02]  /*72a0*/  ISETP.GE.AND P1, PT, R249, RZ, PT ;  /* 0x000000fff900720c */ /* 0x010fe40003f26270 */
[----:B------:R-:W4:Y:S01]  /*72b0*/  LDL R249, [R1+0x1398] ;  /* 0x0013980001f97983 */ /* 0x000f220000100800 */
[----:B-----5:R-:W-:-:S03]  /*72c0*/  ISETP.GE.AND P4, PT, R7, RZ, PT ;  /* 0x000000ff0700720c */ /* 0x020fc60003f86270 */
[----:B------:R-:W5:Y:S01]  /*72d0*/  LDL R7, [R1+0x1390] ;  /* 0x0013900001077983 */ /* 0x000f620000100800 */
[----:B--2---:R-:W-:-:S03]  /*72e0*/  ISETP.GE.AND P6, PT, R231, RZ, PT ;  /* 0x000000ffe700720c */ /* 0x004fc60003fc6270 */
[----:B------:R-:W2:Y:S01]  /*72f0*/  LDL R231, [R1+0x139c] ;  /* 0x00139c0001e77983 */ /* 0x000ea20000100800 */
[----:B------:R-:W-:Y:S01]  /*7300*/  @!P0 IMAD.MOV R46, RZ, RZ, -R46 ;  /* 0x000000ffff2e8224 */ /* 0x000fe200078e0a2e */
[C---:B------:R-:W-:Y:S01]  /*7310*/  ISETP.GT.U32.AND P0, PT, R27.reuse, R52, PT ;  /* 0x000000341b00720c */ /* 0x040fe20003f04070 */
[----:B------:R-:W-:Y:S01]  /*7320*/  @!P5 IMAD.MOV R48, RZ, RZ, -R48 ;  /* 0x000000ffff30d224 */ /* 0x000fe200078e0a30 */
[C---:B------:R-:W-:Y:S01]  /*7330*/  ISETP.GT.U32.AND P5, PT, R27.reuse, R56, PT ;  /* 0x000000381b00720c */ /* 0x040fe20003fa4070 */
[----:B------:R-:W-:Y:S01]  /*7340*/  @!P3 IMAD.MOV R50, RZ, RZ, -R50 ;  /* 0x000000ffff32b224 */ /* 0x000fe200078e0a32 */
[----:B------:R-:W-:-:S09]  /*7350*/  ISETP.GT.U32.AND P3, PT, R27, R57, PT ;  /* 0x000000391b00720c */ /* 0x000fd20003f64070 */
[--C-:B------:R-:W-:Y:S01]  /*7360*/  @!P0 IMAD.IADD R52, R52, 0x1, -R27.reuse ;  /* 0x0000000134348824 */ /* 0x100fe200078e0a1b */
[----:B------:R-:W-:Y:S01]  /*7370*/  ISETP.GT.U32.AND P0, PT, R27, R59, PT ;  /* 0x0000003b1b00720c */ /* 0x000fe20003f04070 */
[--C-:B------:R-:W-:Y:S02]  /*7380*/  @!P5 IMAD.IADD R56, R56, 0x1, -R27.reuse ;  /* 0x000000013838d824 */ /* 0x100fe400078e0a1b */
[----:B------:R-:W-:-:S10]  /*7390*/  @!P3 IMAD.IADD R57, R57, 0x1, -R27 ;  /* 0x000000013939b824 */ /* 0x000fd400078e0a1b */
[----:B------:R-:W-:Y:S01]  /*73a0*/  @!P0 IMAD.IADD R59, R59, 0x1, -R27 ;  /* 0x000000013b3b8824 */ /* 0x000fe200078e0a1b */
[----:B---3--:R-:W-:Y:S02]  /*73b0*/  ISETP.GE.AND P5, PT, R20, RZ, PT ;  /* 0x000000ff1400720c */ /* 0x008fe40003fa6270 */
[----:B------:R-:W3:Y:S01]  /*73c0*/  LDL R20, [R1+0x1374] ;  /* 0x0013740001147983 */ /* 0x000ee20000100800 */
[----:B------:R-:W-:-:S03]  /*73d0*/  ISETP.GE.AND P3, PT, R21, RZ, PT ;  /* 0x000000ff1500720c */ /* 0x000fc60003f66270 */
[----:B------:R-:W3:Y:S01]  /*73e0*/  LDL R21, [R1+0x1378] ;  /* 0x0013780001157983 */ /* 0x000ee20000100800 */
[----:B------:R-:W-:-:S03]  /*73f0*/  ISETP.GE.AND P0, PT, R22, RZ, PT ;  /* 0x000000ff1600720c */ /* 0x000fc60003f06270 */
[----:B------:R-:W3:Y:S01]  /*7400*/  LDL R22, [R1+0x1394] ;  /* 0x0013940001167983 */ /* 0x000ee20000100800 */
[----:B------:R-:W-:Y:S01]  /*7410*/  @!P2 IMAD.MOV R49, RZ, RZ, -R49 ;  /* 0x000000ffff31a224 */ /* 0x000fe200078e0a31 */
[----:B------:R-:W-:-:S04]  /*7420*/  ISETP.GT.U32.AND P2, PT, R27, R55, PT ;  /* 0x000000371b00720c */ /* 0x000fc80003f44070 */
[----:B------:R-:W-:Y:S01]  /*7430*/  @!P3 IMAD.MOV R52, RZ, RZ, -R52 ;  /* 0x000000ffff34b224 */ /* 0x000fe200078e0a34 */
[----:B------:R-:W-:-:S03]  /*7440*/  ISETP.GT.U32.AND P3, PT, R27, R58, PT ;  /* 0x0000003a1b00720c */ /* 0x000fc60003f64070 */
[----:B------:R-:W-:Y:S01]  /*7450*/  @!P0 IMAD.MOV R54, RZ, RZ, -R54 ;  /* 0x000000ffff368224 */ /* 0x000fe200078e0a36 */
[----:B------:R-:W-:-:S04]  /*7460*/  ISETP.GT.U32.AND P0, PT, R27, R60, PT ;  /* 0x0000003c1b00720c */ /* 0x000fc80003f04070 */
[----:B------:R-:W-:-:S04]  /*7470*/  @!P2 IMAD.IADD R55, R55, 0x1, -R27 ;  /* 0x000000013737a824 */ /* 0x000fc800078e0a1b */
[----:B------:R-:W-:Y:S01]  /*7480*/  @!P1 IMAD.MOV R55, RZ, RZ, -R55 ;  /* 0x000000ffff379224 */ /* 0x000fe200078e0a37 */
[C---:B------:R-:W-:Y:S01]  /*7490*/  ISETP.GT.U32.AND P1, PT, R27.reuse, R61, PT ;  /* 0x0000003d1b00720c */ /* 0x040fe20003f24070 */
[--C-:B------:R-:W-:Y:S01]  /*74a0*/  @!P3 IMAD.IADD R58, R58, 0x1, -R27.reuse ;  /* 0x000000013a3ab824 */ /* 0x100fe200078e0a1b */
[C---:B------:R-:W-:Y:S02]  /*74b0*/  ISETP.GT.U32.AND P3, PT, R27.reuse, R64, PT ;  /* 0x000000401b00720c */ /* 0x040fe40003f64070 */
[----:B------:R-:W-:Y:S01]  /*74c0*/  @!P0 IMAD.IADD R60, R60, 0x1, -R27 ;  /* 0x000000013c3c8824 */ /* 0x000fe200078e0a1b */
[----:B------:R-:W-:-:S08]  /*74d0*/  ISETP.GT.U32.AND P0, PT, R27, R66, PT ;  /* 0x000000421b00720c */ /* 0x000fd00003f04070 */
[--C-:B------:R-:W-:Y:S01]  /*74e0*/  @!P1 IMAD.IADD R61, R61, 0x1, -R27.reuse ;  /* 0x000000013d3d9824 */ /* 0x100fe200078e0a1b */
[----:B------:R-:W-:Y:S01]  /*74f0*/  ISETP.GT.U32.AND P1, PT, R27, R67, PT ;  /* 0x000000431b00720c */ /* 0x000fe20003f24070 */
[----:B------:R-:W-:-:S03]  /*7500*/  @!P3 IMAD.IADD R64, R64, 0x1, -R27 ;  /* 0x000000014040b824 */ /* 0x000fc600078e0a1b */
[----:B------:R-:W-:-:S09]  /*7510*/  @!P0 IMAD.IADD R66, R66, 0x1, -R27 ;  /* 0x0000000142428824 */ /* 0x000fd200078e0a1b */
[----:B------:R-:W-:Y:S01]  /*7520*/  @!P1 IMAD.IADD R67, R67, 0x1, -R27 ;  /* 0x0000000143439824 */ /* 0x000fe200078e0a1b */
[----:B----4-:R-:W-:Y:S02]  /*7530*/  ISETP.GE.AND P0, PT, R249, RZ, PT ;  /* 0x000000fff900720c */ /* 0x010fe40003f06270 */
[----:B------:R-:W4:Y:S01]  /*7540*/  LDL R249, [R1+0x13b8] ;  /* 0x0013b80001f97983 */ /* 0x000f220000100800 */
[----:B-----5:R-:W-:-:S03]  /*7550*/  ISETP.GE.AND P3, PT, R7, RZ, PT ;  /* 0x000000ff0700720c */ /* 0x020fc60003f66270 */
[----:B------:R-:W5:Y:S01]  /*7560*/  LDL R7, [R1+0x13b0] ;  /* 0x0013b00001077983 */ /* 0x000f620000100800 */
[----:B--2---:R-:W-:-:S03]  /*7570*/  ISETP.GE.AND P1, PT, R231, RZ, PT ;  /* 0x000000ffe700720c */ /* 0x004fc60003f26270 */
[----:B------:R-:W2:Y:S01]  /*7580*/  LDL R231, [R1+0x13bc] ;  /* 0x0013bc0001e77983 */ /* 0x000ea20000100800 */
[----:B------:R-:W-:Y:S02]  /*7590*/  ISETP.GT.U32.AND P2, PT, R27, R62, PT ;  /* 0x0000003e1b00720c */ /* 0x000fe40003f44070 */
[----:B------:R-:W-:Y:S02]  /*75a0*/  @!P4 IADD3 R53, -R53, RZ, RZ ;  /* 0x000000ff3535c210 */ /* 0x000fe40007ffe1ff */
[----:B------:R-:W-:Y:S01]  /*75b0*/  ISETP.GT.U32.AND P4, PT, R27, R59, PT ;  /* 0x0000003b1b00720c */ /* 0x000fe20003f84070 */
[----:B------:R-:W-:-:S08]  /*75c0*/  @!P5 IMAD.MOV R51, RZ, RZ, -R51 ;  /* 0x000000ffff33d224 */ /* 0x000fd000078e0a33 */
[----:B------:R-:W-:Y:S01]  /*75d0*/  @!P2 IMAD.IADD R62, R62, 0x1, -R27 ;  /* 0x000000013e3ea824 */ /* 0x000fe200078e0a1b */
[----:B------:R-:W-:-:S03]  /*75e0*/  ISETP.GT.U32.AND P2, PT, R27, R57, PT ;  /* 0x000000391b00720c */ /* 0x000fc60003f44070 */
[----:B------:R-:W-:Y:S01]  /*75f0*/  @!P4 IMAD.IADD R59, R59, 0x1, -R27 ;  /* 0x000000013b3bc824 */ /* 0x000fe200078e0a1b */
[C---:B------:R-:W-:Y:S02]  /*7600*/  ISETP.GT.U32.AND P5, PT, R27.reuse, R62, PT ;  /* 0x0000003e1b00720c */ /* 0x040fe40003fa4070 */
[C---:B------:R-:W-:Y:S01]  /*7610*/  ISETP.GT.U32.AND P4, PT, R27.reuse, R65, PT ;  /* 0x000000411b00720c */ /* 0x040fe20003f84070 */
[----:B------:R-:W-:Y:S01]  /*7620*/  @!P6 IMAD.MOV R56, RZ, RZ, -R56 ;  /* 0x000000ffff38e224 */ /* 0x000fe200078e0a38 */
[----:B------:R-:W-:-:S05]  /*7630*/  ISETP.GT.U32.AND P6, PT, R27, R63, PT ;  /* 0x0000003f1b00720c */ /* 0x000fca0003fc4070 */
[----:B------:R-:W-:-:S04]  /*7640*/  @!P2 IMAD.IADD R57, R57, 0x1, -R27 ;  /* 0x000000013939a824 */ /* 0x000fc800078e0a1b */
[--C-:B------:R-:W-:Y:S01]  /*7650*/  @!P5 IMAD.IADD R62, R62, 0x1, -R27.reuse ;  /* 0x000000013e3ed824 */ /* 0x100fe200078e0a1b */
[----:B---3--:R-:W-:Y:S01]  /*7660*/  ISETP.GE.AND P2, PT, R20, RZ, PT ;  /* 0x000000ff1400720c */ /* 0x008fe20003f46270 */
[----:B------:R-:W-:Y:S01]  /*7670*/  @!P4 IMAD.IADD R65, R65, 0x1, -R27 ;  /* 0x000000014141c824 */ /* 0x000fe200078e0a1b */
[----:B------:R-:W3:Y:S01]  /*7680*/  LDL R20, [R1+0x13a0] ;  /* 0x0013a00001147983 */ /* 0x000ee20000100800 */
[----:B------:R-:W-:-:S03]  /*7690*/  ISETP.GE.AND P5, PT, R21, RZ, PT ;  /* 0x000000ff1500720c */ /* 0x000fc60003fa6270 */
[----:B------:R-:W3:Y:S01]  /*76a0*/  LDL R21, [R1+0x13ac] ;  /* 0x0013ac0001157983 */ /* 0x000ee20000100800 */
[----:B------:R-:W-:-:S03]  /*76b0*/  ISETP.GE.AND P4, PT, R22, RZ, PT ;  /* 0x000000ff1600720c */ /* 0x000fc60003f86270 */
[----:B------:R-:W3:Y:S01]  /*76c0*/  LDL R22, [R1+0x13b4] ;  /* 0x0013b40001167983 */ /* 0x000ee20000100800 */
[----:B------:R-:W-:Y:S02]  /*76d0*/  @!P6 IMAD.IADD R63, R63, 0x1, -R27 ;  /* 0x000000013f3fe824 */ /* 0x000fe400078e0a1b */
[----:B------:R-:W-:Y:S02]  /*76e0*/  @!P2 IMAD.MOV R57, RZ, RZ, -R57 ;  /* 0x000000ffff39a224 */ /* 0x000fe400078e0a39 */
[----:B------:R-:W-:Y:S01]  /*76f0*/  @!P3 IMAD.MOV R59, RZ, RZ, -R59 ;  /* 0x000000ffff3bb224 */ /* 0x000fe200078e0a3b */
[C---:B------:R-:W-:Y:S02]  /*7700*/  ISETP.GT.U32.AND P2, PT, R27.reuse, R63, PT ;  /* 0x0000003f1b00720c */ /* 0x040fe40003f44070 */
[C---:B------:R-:W-:Y:S02]  /*7710*/  ISETP.GT.U32.AND P3, PT, R27.reuse, R65, PT ;  /* 0x000000411b00720c */ /* 0x040fe40003f64070 */
[----:B------:R-:W-:Y:S01]  /*7720*/  @!P4 IMAD.MOV R60, RZ, RZ, -R60 ;  /* 0x000000ffff3cc224 */ /* 0x000fe200078e0a3c */
[----:B------:R-:W-:-:S08]  /*7730*/  ISETP.GT.U32.AND P4, PT, R27, R66, PT ;  /* 0x000000421b00720c */ /* 0x000fd00003f84070 */
[--C-:B------:R-:W-:Y:S01]  /*7740*/  @!P2 IMAD.IADD R63, R63, 0x1, -R27.reuse ;  /* 0x000000013f3fa824 */ /* 0x100fe200078e0a1b */
[----:B------:R-:W-:Y:S01]  /*7750*/  ISETP.GT.U32.AND P2, PT, R27, R70, PT ;  /* 0x000000461b00720c */ /* 0x000fe20003f44070 */
[--C-:B------:R-:W-:Y:S01]  /*7760*/  @!P3 IMAD.IADD R65, R65, 0x1, -R27.reuse ;  /* 0x000000014141b824 */ /* 0x100fe200078e0a1b */
[C---:B------:R-:W-:Y:S02]  /*7770*/  ISETP.GT.U32.AND P3, PT, R27.reuse, R72, PT ;  /* 0x000000481b00720c */ /* 0x040fe40003f64070 */
[----:B------:R-:W-:Y:S01]  /*7780*/  @!P4 IMAD.IADD R66, R66, 0x1, -R27 ;  /* 0x000000014242c824 */ /* 0x000fe200078e0a1b */
[----:B------:R-:W-:-:S08]  /*7790*/  ISETP.GT.U32.AND P4, PT, R27, R73, PT ;  /* 0x000000491b00720c */ /* 0x000fd00003f84070 */
[--C-:B------:R-:W-:Y:S02]  /*77a0*/  @!P2 IMAD.IADD R70, R70, 0x1, -R27.reuse ;  /* 0x000000014646a824 */ /* 0x100fe400078e0a1b */
[----:B------:R-:W-:-:S03]  /*77b0*/  @!P3 IMAD.IADD R72, R72, 0x1, -R27 ;  /* 0x000000014848b824 */ /* 0x000fc600078e0a1b */
        /* <DEDUP_REMOVED lines=18> */
[--C-:B------:R-:W-:Y:S01]  /*78e0*/  @!P0 IMAD.IADD R67, R67, 0x1, -R27.reuse ;  /* 0x0000000143438824 */ /* 0x100fe200078e0a1b */
[----:B------:R-:W-:Y:S01]  /*78f0*/  ISETP.GT.U32.AND P0, PT, R27, R74, PT ;  /* 0x0000004a1b00720c */ /* 0x000fe20003f04070 */
[----:B------:R-:W-:-:S08]  /*7900*/  @!P1 IMAD.IADD R69, R69, 0x1, -R27 ;  /* 0x0000000145459824 */ /* 0x000fd000078e0a1b */
[----:B------:R-:W-:Y:S02]  /*7910*/  @!P5 IMAD.IADD R71, R71, 0x1, -R27 ;  /* 0x000000014747d824 */ /* 0x000fe400078e0a1b */
[----:B------:R-:W-:Y:S02]  /*7920*/  @!P6 IADD3 R68, R68, -R27, RZ ;  /* 0x8000001b4444e210 */ /* 0x000fe40007ffe0ff */
[----:B---3--:R-:W-:Y:S02]  /*7930*/  ISETP.GE.AND P6, PT, R20, RZ, PT ;  /* 0x000000ff1400720c */ /* 0x008fe40003fc6270 */
[----:B------:R-:W3:Y:S01]  /*7940*/  LDL R20, [R1+0x13c4] ;  /* 0x0013c40001147983 */ /* 0x000ee20000100800 */
[----:B------:R-:W-:-:S03]  /*7950*/  ISETP.GE.AND P1, PT, R21, RZ, PT ;  /* 0x000000ff1500720c */ /* 0x000fc60003f26270 */
[----:B------:R-:W3:Y:S01]  /*7960*/  LDL R21, [R1+0x13c8] ;  /* 0x0013c80001157983 */ /* 0x000ee20000100800 */
[----:B------:R-:W-:-:S03]  /*7970*/  ISETP.GE.AND P5, PT, R22, RZ, PT ;  /* 0x000000ff1600720c */ /* 0x000fc60003fa6270 */
[----:B------:R-:W3:Y:S01]  /*7980*/  LDL R22, [R1+0x13d0] ;  /* 0x0013d00001167983 */ /* 0x000ee20000100800 */
[----:B------:R-:W-:Y:S01]  /*7990*/  @!P0 IMAD.IADD R74, R74, 0x1, -R27 ;  /* 0x000000014a4a8824 */ /* 0x000fe200078e0a1b */
[C---:B------:R-:W-:Y:S01]  /*79a0*/  ISETP.GT.U32.AND P0, PT, R27.reuse, R69, PT ;  /* 0x000000451b00720c */ /* 0x040fe20003f04070 */
[----:B------:R-:W-:Y:S01]  /*79b0*/  @!P2 IMAD.MOV R65, RZ, RZ, -R65 ;  /* 0x000000ffff41a224 */ /* 0x000fe200078e0a41 */
[C---:B------:R-:W-:Y:S02]  /*79c0*/  ISETP.GT.U32.AND P2, PT, R27.reuse, R71, PT ;  /* 0x000000471b00720c */ /* 0x040fe40003f44070 */
[----:B-1----:R-:W-:Y:S01]  /*79d0*/  IABS R15, R15 ;  /* 0x0000000f000f7213 */ /* 0x002fe20000000000 */
[----:B------:R-:W-:Y:S01]  /*79e0*/  @!P6 IMAD.MOV R63, RZ, RZ, -R63 ;  /* 0x000000ffff3fe224 */ /* 0x000fe200078e0a3f */
[----:B------:R-:W-:-:S03]  /*79f0*/  ISETP.GT.U32.AND P6, PT, R27, R72, PT ;  /* 0x000000481b00720c */ /* 0x000fc60003fc4070 */
[----:B------:R-:W-:-:S04]  /*7a00*/  IMAD.HI.U32 R16, R25, R15, RZ ;  /* 0x0000000f19107227 */ /* 0x000fc800078e00ff */
[--C-:B------:R-:W-:Y:S01]  /*7a10*/  @!P0 IMAD.IADD R69, R69, 0x1, -R27.reuse ;  /* 0x0000000145458824 */ /* 0x100fe200078e0a1b */
[----:B------:R-:W-:Y:S01]  /*7a20*/  ISETP.GT.U32.AND P0, PT, R27, R76, PT ;  /* 0x0000004c1b00720c */ /* 0x000fe20003f04070 */
[----:B------:R-:W-:Y:S01]  /*7a30*/  @!P2 IMAD.IADD R71, R71, 0x1, -R27 ;  /* 0x000000014747a824 */ /* 0x000fe200078e0a1b */
[----:B------:R-:W-:Y:S01]  /*7a40*/  ISETP.GT.U32.AND P2, PT, R27, R78, PT ;  /* 0x0000004e1b00720c */ /* 0x000fe20003f44070 */
[----:B------:R-:W-:-:S04]  /*7a50*/  IMAD.MOV R16, RZ, RZ, -R16 ;  /* 0x000000ffff107224 */ /* 0x000fc800078e0a10 */
[----:B------:R-:W-:Y:S01]  /*7a60*/  IMAD R15, R27, R16, R15 ;  /* 0x000000101b0f7224 */ /* 0x000fe200078e020f */
[----:B------:R-:W-:Y:S01]  /*7a70*/  IADD3 R16, R241, 0xf5, RZ ;  /* 0x000000f5f1107810 */ /* 0x000fe20007ffe0ff */
[----:B------:R-:W-:Y:S01]  /*7a80*/  @!P6 IMAD.IADD R72, R72, 0x1, -R27 ;  /* 0x000000014848e824 */ /* 0x000fe200078e0a1b */
[----:B------:R-:W-:-:S03]  /*7a90*/  ISETP.GT.U32.AND P6, PT, R27, R79, PT ;  /* 0x0000004f1b00720c */ /* 0x000fc60003fc4070 */
[--C-:B------:R-:W-:Y:S01]  /*7aa0*/  @!P0 IMAD.IADD R76, R76, 0x1, -R27.reuse ;  /* 0x000000014c4c8824 */ /* 0x100fe200078e0a1b */
[----:B------:R1:W-:Y:S01]  /*7ab0*/  STL [R1+0x1270], R16 ;  /* 0x0012701001007387 */ /* 0x0003e20000100800 */
        /* <DEDUP_REMOVED lines=29> */
[----:B------:R-:W-:Y:S02]  /*7c90*/  @!P1 IADD3 R72, -R72, RZ, RZ ;  /* 0x000000ff48489210 */ /* 0x000fe40007ffe1ff */
[----:B------:R-:W-:-:S03]  /*7ca0*/  ISETP.GT.U32.AND P1, PT, R27, R78, PT ;  /* 0x0000004e1b00720c */ /* 0x000fc60003f24070 */
[----:B------:R-:W-:-:S04]  /*7cb0*/  @!P3 IMAD.IADD R73, R73, 0x1, -R27 ;  /* 0x000000014949b824 */ /* 0x000fc800078e0a1b */
[----:B------:R-:W-:Y:S01]  /*7cc0*/  @!P2 IMAD.MOV R73, RZ, RZ, -R73 ;  /* 0x000000ffff49a224 */ /* 0x000fe200078e0a49 */
[C---:B------:R-:W-:Y:S01]  /*7cd0*/  ISETP.GT.U32.AND P2, PT, R27.reuse, R79, PT ;  /* 0x0000004f1b00720c */ /* 0x040fe20003f44070 */
[----:B------:R-:W-:Y:S01]  /*7ce0*/  @!P4 IMAD.IADD R76, R76, 0x1, -R27 ;  /* 0x000000014c4cc824 */ /* 0x000fe200078e0a1b */
[----:B------:R-:W-:-:S03]  /*7cf0*/  ISETP.GT.U32.AND P4, PT, R27, R82, PT ;  /* 0x000000521b00720c */ /* 0x000fc60003f84070 */
[----:B------:R-:W-:Y:S01]  /*7d00*/  @!P1 IMAD.IADD R78, R78, 0x1, -R27 ;  /* 0x000000014e4e9824 */ /* 0x000fe200078e0a1b */
[----:B------:R-:W-:-:S07]  /*7d10*/  ISETP.GT.U32.AND P1, PT, R27, R84, PT ;  /* 0x000000541b00720c */ /* 0x000fce0003f24070 */
[--C-:B------:R-:W-:Y:S01]  /*7d20*/  @!P2 IMAD.IADD R79, R79, 0x1, -R27.reuse ;  /* 0x000000014f4fa824 */ /* 0x100fe200078e0a1b */
[----:B------:R-:W-:Y:S01]  /*7d30*/  ISETP.GT.U32.AND P2, PT, R27, R85, PT ;  /* 0x000000551b00720c */ /* 0x000fe20003f44070 */
[----:B------:R-:W-:-:S04]  /*7d40*/  @!P4 IMAD.IADD R82, R82, 0x1, -R27 ;  /* 0x000000015252c824 */ /* 0x000fc800078e0a1b */
        /* <DEDUP_REMOVED lines=19> */
[--C-:B------:R-:W-:Y:S02]  /*7e80*/  @!P3 IMAD.IADD R75, R75, 0x1, -R27.reuse ;  /* 0x000000014b4bb824 */ /* 0x100fe400078e0a1b */
        /* <DEDUP_REMOVED lines=88> */
[----:B------:R-:W-:Y:S02]  /*8410*/  @!P0 IMAD.IADD R93, R93, 0x1, -R27 ;  /* 0x000000015d5d8824 */ /* 0x000fe400078e0a1b */
[----:B------:R-:W-:-:S08]  /*8420*/  @!P4 IMAD.MOV R85, RZ, RZ, -R85 ;  /* 0x000000ffff55c224 */ /* 0x000fd000078e0a55 */
[----:B------:R-:W-:Y:S01]  /*8430*/  @!P2 IMAD.IADD R95, R95, 0x1, -R27 ;  /* 0x000000015f5fa824 */ /* 0x000fe200078e0a1b */
[----:B---3--:R-:W-:Y:S02]  /*8440*/  ISETP.GE.AND P5, PT, R20, RZ, PT ;  /* 0x000000ff1400720c */ /* 0x008fe40003fa6270 */
[----:B------:R-:W3:Y:S01]  /*8450*/  LDL R20, [R1+0x1470] ;  /* 0x0014700001147983 */ /* 0x000ee20000100800 */
[----:B------:R-:W-:-:S03]  /*8460*/  ISETP.GE.AND P0, PT, R21, RZ, PT ;  /* 0x000000ff1500720c */ /* 0x000fc60003f06270 */
[----:B------:R-:W3:Y:S01]  /*8470*/  LDL R21, [R1+0x1480] ;  /* 0x0014800001157983 */ /* 0x000ee20000100800 */
[----:B------:R-:W-:-:S03]  /*8480*/  ISETP.GE.AND P2, PT, R22, RZ, PT ;  /* 0x000000ff1600720c */ /* 0x000fc60003f46270 */
[----:B------:R-:W3:Y:S01]  /*8490*/  LDL R22, [R1+0x1488] ;  /* 0x0014880001167983 */ /* 0x000ee20000100800 */
[----:B------:R-:W-:-:S05]  /*84a0*/  ISETP.GT.U32.AND P4, PT, R27, R91, PT ;  /* 0x0000005b1b00720c */ /* 0x000fca0003f84070 */
[----:B------:R-:W-:Y:S01]  /*84b0*/  @!P0 IMAD.MOV R88, RZ, RZ, -R88 ;  /* 0x000000ffff588224 */ /* 0x000fe200078e0a58 */
[----:B------:R-:W-:-:S03]  /*84c0*/  ISETP.GT.U32.AND P0, PT, R27, R94, PT ;  /* 0x0000005e1b00720c */ /* 0x000fc60003f04070 */
[----:B------:R-:W-:Y:S01]  /*84d0*/  @!P2 IMAD.MOV R90, RZ, RZ, -R90 ;  /* 0x000000ffff5aa224 */ /* 0x000fe200078e0a5a */
[----:B------:R-:W-:-:S03]  /*84e0*/  ISETP.GT.U32.AND P2, PT, R27, R96, PT ;  /* 0x000000601b00720c */ /* 0x000fc60003f44070 */
[----:B------:R-:W-:-:S05]  /*84f0*/  @!P4 IMAD.IADD R91, R91, 0x1, -R27 ;  /* 0x000000015b5bc824 */ /* 0x000fca00078e0a1b */
[----:B------:R-:W-:Y:S01]  /*8500*/  @!P3 IADD3 R91, -R91, RZ, RZ ;  /* 0x000000ff5b5bb210 */ /* 0x000fe20007ffe1ff */
[--C-:B------:R-:W-:Y:S01]  /*8510*/  @!P0 IMAD.IADD R94, R94, 0x1, -R27.reuse ;  /* 0x000000015e5e8824 */ /* 0x100fe200078e0a1b */
[C---:B------:R-:W-:Y:S02]  /*8520*/  ISETP.GT.U32.AND P3, PT, R27.reuse, R97, PT ;  /* 0x000000611b00720c */ /* 0x040fe40003f64070 */
[C---:B------:R-:W-:Y:S01]  /*8530*/  ISETP.GT.U32.AND P0, PT, R27.reuse, R100, PT ;  /* 0x000000641b00720c */ /* 0x040fe20003f04070 */
[----:B------:R-:W-:Y:S01]  /*8540*/  @!P2 IMAD.IADD R96, R96, 0x1, -R27 ;  /* 0x000000016060a824 */ /* 0x000fe200078e0a1b */
[----:B------:R-:W-:-:S09]  /*8550*/  ISETP.GT.U32.AND P2, PT, R27, R102, PT ;  /* 0x000000661b00720c */ /* 0x000fd20003f44070 */
[--C-:B------:R-:W-:Y:S01]  /*8560*/  @!P3 IMAD.IADD R97, R97, 0x1, -R27.reuse ;  /* 0x000000016161b824 */ /* 0x100fe200078e0a1b */
[----:B------:R-:W-:Y:S01]  /*8570*/  ISETP.GT.U32.AND P3, PT, R27, R103, PT ;  /* 0x000000671b00720c */ /* 0x000fe20003f64070 */
[--C-:B------:R-:W-:Y:S02]  /*8580*/  @!P0 IMAD.IADD R100, R100, 0x1, -R27.reuse ;  /* 0x0000000164648824 */ /* 0x100fe400078e0a1b */
[----:B------:R-:W-:-:S10]  /*8590*/  @!P2 IMAD.IADD R102, R102, 0x1, -R27 ;  /* 0x000000016666a824 */ /* 0x000fd400078e0a1b */
        /* <DEDUP_REMOVED lines=40> */
[----:B------:R-:W-:Y:S02]  /*8820*/  @!P4 IADD3 R106, R106, -R27, RZ ;  /* 0x8000001b6a6ac210 */ /* 0x000fe40007ffe0ff */
        /* <DEDUP_REMOVED lines=106> */
[C---:B------:R-:W-:Y:S02]  /*8ed0*/  ISETP.GT.U32.AND P5, PT, R27.reuse, R116, PT ;  /* 0x000000741b00720c */ /* 0x040fe40003fa4070 */
[----:B------:R-:W-:Y:S02]  /*8ee0*/  @!P6 IADD3 R110, -R110, RZ, RZ ;  /* 0x000000ff6e6ee210 */ /* 0x000fe40007ffe1ff */
[----:B------:R-:W-:-:S05]  /*8ef0*/  ISETP.GT.U32.AND P6, PT, R27, R117, PT ;  /* 0x000000751b00720c */ /* 0x000fca0003fc4070 */
        /* <DEDUP_REMOVED lines=45> */
[----:B------:R-:W-:Y:S02]  /*91d0*/  @!P5 IADD3 R125, R125, -R27, RZ ;  /* 0x8000001b7d7dd210 */ /* 0x000fe40007ffe0ff */
        /* <DEDUP_REMOVED lines=26> */
[--C-:B------:R-:W-:Y:S02]  /*9380*/  @!P0 IMAD.IADD R132, R132, 0x1, -R27.reuse ;  /* 0x0000000184848824 */ /* 0x100fe400078e0a1b */
[----:B------:R-:W-:Y:S01]  /*9390*/  @!P4 IMAD.MOV R118, RZ, RZ, -R118 ;  /* 0x000000ffff76c224 */ /* 0x000fe200078e0a76 */
[----:B------:R-:W3:Y:S05]  /*93a0*/  LDL R28, [R1+0x15d4] ;  /* 0x0015d400011c7983 */ /* 0x000eea0000100800 */
[----:B------:R-:W-:Y:S01]  /*93b0*/  @!P6 IMAD.IADD R133, R133, 0x1, -R27 ;  /* 0x000000018585e824 */ /* 0x000fe200078e0a1b */
[----:B----4-:R-:W-:-:S02]  /*93c0*/  ISETP.GE.AND P0, PT, R249, RZ, PT ;  /* 0x000000fff900720c */ /* 0x010fc40003f06270 */
        /* <DEDUP_REMOVED lines=56> */
[----:B------:R-:W-:Y:S02]  /*9750*/  @!P1 IADD3 R129, R129, -R27, RZ ;  /* 0x8000001b81819210 */ /* 0x000fe40007ffe0ff */
[--C-:B------:R-:W-:Y:S02]  /*9760*/  @!P3 IMAD.IADD R137, R137, 0x1, -R27.reuse ;  /* 0x000000018989b824 */ /* 0x100fe400078e0a1b */
[----:B------:R-:W-:Y:S01]  /*9770*/  @!P5 IMAD.IADD R134, R134, 0x1, -R27 ;  /* 0x000000018686d824 */ /* 0x000fe200078e0a1b */
[----:B---3--:R-:W-:Y:S02]  /*9780*/  ISETP.GE.AND P1, PT, R20, RZ, PT ;  /* 0x000000ff1400720c */ /* 0x008fe40003f26270 */
[----:B------:R-:W-:Y:S02]  /*9790*/  ISETP.GE.AND P5, PT, R21, RZ, PT ;  /* 0x000000ff1500720c */ /* 0x000fe40003fa6270 */
[----:B------:R-:W3:Y:S01]  /*97a0*/  LDL R21, [R1+0x15dc] ;  /* 0x0015dc0001157983 */ /* 0x000ee20000100800 */
[----:B------:R-:W-:-:S03]  /*97b0*/  ISETP.GE.AND P3, PT, R22, RZ, PT ;  /* 0x000000ff1600720c */ /* 0x000fc60003f66270 */
[----:B------:R-:W3:Y:S01]  /*97c0*/  LDL R22, [R1+0x15ec] ;  /* 0x0015ec0001167983 */ /* 0x000ee20000100800 */
[----:B------:R-:W-:-:S04]  /*97d0*/  @!P6 IMAD.IADD R135, R135, 0x1, -R27 ;  /* 0x000000018787e824 */ /* 0x000fc800078e0a1b */
[----:B------:R-:W-:Y:S02]  /*97e0*/  @!P1 IMAD.MOV R129, RZ, RZ, -R129 ;  /* 0x000000ffff819224 */ /* 0x000fe400078e0a81 */
[----:B------:R-:W-:Y:S01]  /*97f0*/  @!P2 IMAD.MOV R131, RZ, RZ, -R131 ;  /* 0x000000ffff83a224 */ /* 0x000fe200078e0a83 */
[C---:B------:R-:W-:Y:S02]  /*9800*/  ISETP.GT.U32.AND P1, PT, R27.reuse, R135, PT ;  /* 0x000000871b00720c */ /* 0x040fe40003f24070 */
        /* <DEDUP_REMOVED lines=10> */
[----:B------:R-:W-:Y:S02]  /*98b0*/  @!P2 IADD3 R144, R144, -R27, RZ ;  /* 0x8000001b9090a210 */ /* 0x000fe40007ffe0ff */
        /* <DEDUP_REMOVED lines=23> */
[----:B------:R-:W-:Y:S02]  /*9a30*/  ISETP.GE.AND P6, PT, R28, RZ, PT ;  /* 0x000000ff1c00720c */ /* 0x000fe40003fc6270 */
[----:B------:R-:W2:Y:S01]  /*9a40*/  LDL R28, [R1+0x162c] ;  /* 0x00162c00011c7983 */ /* 0x000ea20000100800 */
[----:B---3--:R-:W-:-:S03]  /*9a50*/  ISETP.GE.AND P0, PT, R21, RZ, PT ;  /* 0x000000ff1500720c */ /* 0x008fc60003f06270 */
        /* <DEDUP_REMOVED lines=42> */
[----:B------:R-:W-:Y:S02]  /*9d00*/  ISETP.GE.AND P5, PT, R28, RZ, PT ;  /* 0x000000ff1c00720c */ /* 0x000fe40003fa6270 */
[----:B------:R-:W2:Y:S01]  /*9d10*/  LDL R28, [R1+0x1620] ;  /* 0x00162000011c7983 */ /* 0x000ea20000100800 */
[----:B---3--:R-:W-:Y:S01]  /*9d20*/  ISETP.GE.AND P3, PT, R21, RZ, PT ;  /* 0x000000ff1500720c */ /* 0x008fe20003f66270 */
[----:B------:R-:W-:Y:S01]  /*9d30*/  @!P2 IMAD.MOV R139, RZ, RZ, -R139 ;  /* 0x000000ffff8ba224 */ /* 0x000fe200078e0a8b */
[----:B------:R-:W-:Y:S01]  /*9d40*/  ISETP.GE.AND P0, PT, R22, RZ, PT ;  /* 0x000000ff1600720c */ /* 0x000fe20003f06270 */
[----:B------:R-:W3:Y:S04]  /*9d50*/  LDL R21, [R1+0x1628] ;  /* 0x0016280001157983 */ /* 0x000ee80000100800 */
[----:B------:R-:W3:Y:S01]  /*9d60*/  LDL R22, [R1+0x1600] ;  /* 0x0016000001167983 */ /* 0x000ee20000100800 */
[----:B------:R-:W-:-:S05]  /*9d70*/  ISETP.GT.U32.AND P2, PT, R27, R145, PT ;  /* 0x000000911b00720c */ /* 0x000fca0003f44070 */
[----:B------:R-:W-:Y:S01]  /*9d80*/  @!P3 IMAD.MOV R142, RZ, RZ, -R142 ;  /* 0x000000ffff8eb224 */ /* 0x000fe200078e0a8e */
[C---:B------:R-:W-:Y:S01]  /*9d90*/  ISETP.GT.U32.AND P3, PT, R27.reuse, R148, PT ;  /* 0x000000941b00720c */ /* 0x040fe20003f64070 */
[----:B------:R-:W-:Y:S01]  /*9da0*/  @!P0 IMAD.MOV R144, RZ, RZ, -R144 ;  /* 0x000000ffff908224 */ /* 0x000fe200078e0a90 */
[----:B------:R-:W-:-:S05]  /*9db0*/  ISETP.GT.U32.AND P0, PT, R27, R150, PT ;  /* 0x000000961b00720c */ /* 0x000fca0003f04070 */
[----:B------:R-:W-:-:S04]  /*9dc0*/  @!P2 IMAD.IADD R145, R145, 0x1, -R27 ;  /* 0x000000019191a824 */ /* 0x000fc800078e0a1b */
[----:B------:R-:W-:Y:S02]  /*9dd0*/  @!P1 IMAD.MOV R145, RZ, RZ, -R145 ;  /* 0x000000ffff919224 */ /* 0x000fe400078e0a91 */
[----:B------:R-:W-:Y:S02]  /*9de0*/  @!P3 IADD3 R148, R148, -R27, RZ ;  /* 0x8000001b9494b210 */ /* 0x000fe40007ffe0ff */
[C---:B------:R-:W-:Y:S01]  /*9df0*/  ISETP.GT.U32.AND P1, PT, R27.reuse, R151, PT ;  /* 0x000000971b00720c */ /* 0x040fe20003f24070 */
[----:B------:R-:W-:Y:S01]  /*9e00*/  @!P0 IMAD.IADD R150, R150, 0x1, -R27 ;  /* 0x0000000196968824 */ /* 0x000fe200078e0a1b */
[C---:B------:R-:W-:Y:S02]  /*9e10*/  ISETP.GT.U32.AND P3, PT, R27.reuse, R154, PT ;  /* 0x0000009a1b00720c */ /* 0x040fe40003f64070 */
        /* <DEDUP_REMOVED lines=20> */
[----:B------:R-:W-:-:S09]  /*9f60*/  ISETP.GT.U32.AND P6, PT, R27, R153, PT ;  /* 0x000000991b00720c */ /* 0x000fd20003fc4070 */
[--C-:B------:R-:W-:Y:S02]  /*9f70*/  @!P2 IMAD.IADD R147, R147, 0x1, -R27.reuse ;  /* 0x000000019393a824 */ /* 0x100fe400078e0a1b */
[--C-:B------:R-:W-:Y:S01]  /*9f80*/  @!P4 IMAD.IADD R155, R155, 0x1, -R27.reuse ;  /* 0x000000019b9bc824 */ /* 0x100fe200078e0a1b */
[----:B------:R-:W-:Y:S02]  /*9f90*/  ISETP.GE.AND P2, PT, R28, RZ, PT ;  /* 0x000000ff1c00720c */ /* 0x000fe40003f46270 */
[----:B------:R-:W2:Y:S01]  /*9fa0*/  LDL R28, [R1+0x15e0] ;  /* 0x0015e000011c7983 */ /* 0x000ea20000100800 */
[----:B------:R-:W-:Y:S01]  /*9fb0*/  @!P6 IMAD.IADD R153, R153, 0x1, -R27 ;  /* 0x000000019999e824 */ /* 0x000fe200078e0a1b */
[----:B---3--:R-:W-:Y:S02]  /*9fc0*/  ISETP.GE.AND P4, PT, R22, RZ, PT ;  /* 0x000000ff1600720c */ /* 0x008fe40003f86270 */
[----:B------:R-:W3:Y:S01]  /*9fd0*/  LDL R22, [R1+0x15f0] ;  /* 0x0015f00001167983 */ /* 0x000ee20000100800 */
[----:B------:R-:W-:-:S06]  /*9fe0*/  ISETP.GT.U32.AND P6, PT, R27, R158, PT ;  /* 0x0000009e1b00720c */ /* 0x000fcc0003fc4070 */
[----:B------:R-:W-:Y:S01]  /*9ff0*/  @!P2 IMAD.MOV R147, RZ, RZ, -R147 ;  /* 0x000000ffff93a224 */ /* 0x000fe200078e0a93 */
[C---:B------:R-:W-:Y:S01]  /*a000*/  ISETP.GT.U32.AND P2, PT, R27.reuse, R153, PT ;  /* 0x000000991b00720c */ /* 0x040fe20003f44070 */
[----:B------:R-:W-:Y:S01]  /*a010*/  @!P3 IMAD.MOV R149, RZ, RZ, -R149 ;  /* 0x000000ffff95b224 */ /* 0x000fe200078e0a95 */
[----:B------:R-:W-:-:S04]  /*a020*/  ISETP.GT.U32.AND P3, PT, R27, R155, PT ;  /* 0x0000009b1b00720c */ /* 0x000fc80003f64070 */
[----:B------:R-:W-:Y:S02]  /*a030*/  @!P6 IMAD.IADD R158, R158, 0x1, -R27 ;  /* 0x000000019e9ee824 */ /* 0x000fe400078e0a1b */
[----:B------:R-:W-:Y:S01]  /*a040*/  @!P4 IMAD.MOV R150, RZ, RZ, -R150 ;  /* 0x000000ffff96c224 */ /* 0x000fe200078e0a96 */
[----:B------:R-:W-:-:S04]  /*a050*/  ISETP.GT.U32.AND P4, PT, R27, R156, PT ;  /* 0x0000009c1b00720c */ /* 0x000fc80003f84070 */
[--C-:B------:R-:W-:Y:S01]  /*a060*/  @!P2 IMAD.IADD R153, R153, 0x1, -R27.reuse ;  /* 0x000000019999a824 */ /* 0x100fe200078e0a1b */
[----:B------:R-:W-:Y:S01]  /*a070*/  ISETP.GT.U32.AND P6, PT, R27, R158, PT ;  /* 0x0000009e1b00720c */ /* 0x000fe20003fc4070 */
[----:B------:R-:W-:Y:S01]  /*a080*/  @!P3 IMAD.IADD R155, R155, 0x1, -R27 ;  /* 0x000000019b9bb824 */ /* 0x000fe200078e0a1b */
[C---:B------:R-:W-:Y:S02]  /*a090*/  ISETP.GT.U32.AND P2, PT, R27.reuse, R160, PT ;  /* 0x000000a01b00720c */ /* 0x040fe40003f44070 */
[----:B------:R-:W-:-:S04]  /*a0a0*/  ISETP.GT.U32.AND P3, PT, R27, R162, PT ;  /* 0x000000a21b00720c */ /* 0x000fc80003f64070 */
[----:B------:R-:W-:Y:S01]  /*a0b0*/  @!P4 IMAD.IADD R156, R156, 0x1, -R27 ;  /* 0x000000019c9cc824 */ /* 0x000fe200078e0a1b */
[----:B------:R-:W-:-:S04]  /*a0c0*/  ISETP.GT.U32.AND P4, PT, R27, R163, PT ;  /* 0x000000a31b00720c */ /* 0x000fc80003f84070 */
[--C-:B------:R-:W-:Y:S01]  /*a0d0*/  @!P6 IMAD.IADD R158, R158, 0x1, -R27.reuse ;  /* 0x000000019e9ee824 */ /* 0x100fe200078e0a1b */
[----:B------:R-:W-:Y:S01]  /*a0e0*/  ISETP.GE.AND P6, PT, R29, RZ, PT ;  /* 0x000000ff1d00720c */ /* 0x000fe20003fc6270 */
[--C-:B------:R-:W-:Y:S01]  /*a0f0*/  @!P2 IMAD.IADD R160, R160, 0x1, -R27.reuse ;  /* 0x00000001a0a0a824 */ /* 0x100fe200078e0a1b */
[----:B------:R-:W3:Y:S01]  /*a100*/  LDL R29, [R1+0x15c0] ;  /* 0x0015c000011d7983 */ /* 0x000ee20000100800 */
[----:B------:R-:W-:-:S05]  /*a110*/  @!P3 IMAD.IADD R162, R162, 0x1, -R27 ;  /* 0x00000001a2a2b824 */ /* 0x000fca00078e0a1b */
[----:B------:R-:W-:Y:S02]  /*a120*/  @!P4 IADD3 R163, R163, -R27, RZ ;  /* 0x8000001ba3a3c210 */ /* 0x000fe40007ffe0ff */
[----:B----4-:R-:W-:Y:S02]  /*a130*/  ISETP.GE.AND P3, PT, R249, RZ, PT ;  /* 0x000000fff900720c */ /* 0x010fe40003f66270 */
[----:B------:R-:W4:Y:S01]  /*a140*/  LDL R249, [R1+0x15d8] ;  /* 0x0015d80001f97983 */ /* 0x000f220000100800 */
[----:B-----5:R-:W-:-:S03]  /*a150*/  ISETP.GE.AND P2, PT, R7, RZ, PT ;  /* 0x000000ff0700720c */ /* 0x020fc60003f46270 */
[----:B------:R-:W5:Y:S01]  /*a160*/  LDL R7, [R1+0x15c8] ;  /* 0x0015c80001077983 */ /* 0x000f620000100800 */
[----:B--2---:R-:W-:-:S03]  /*a170*/  ISETP.GE.AND P4, PT, R231, RZ, PT ;  /* 0x000000ffe700720c */ /* 0x004fc60003f86270 */
[----:B------:R-:W2:Y:S01]  /*a180*/  LDL R231, [R1+0x15ac] ;  /* 0x0015ac0001e77983 */ /* 0x000ea20000100800 */
[----:B------:R-:W-:Y:S01]  /*a190*/  @!P5 IMAD.MOV R141, RZ, RZ, -R141 ;  /* 0x000000ffff8dd224 */ /* 0x000fe200078e0a8d */
[----:B------:R-:W-:-:S13]  /*a1a0*/  ISETP.GT.U32.AND P5, PT, R27, R152, PT ;  /* 0x000000981b00720c */ /* 0x000fda0003fa4070 */
[----:B------:R-:W-:Y:S01]  /*a1b0*/  @!P5 IMAD.IADD R152, R152, 0x1, -R27 ;  /* 0x000000019898d824 */ /* 0x000fe200078e0a1b */
[----:B------:R-:W-:-:S13]  /*a1c0*/  ISETP.GE.AND P5, PT, R21, RZ, PT ;  /* 0x000000ff1500720c */ /* 0x000fda0003fa6270 */
        /* <DEDUP_REMOVED lines=8> */
[--C-:B------:R-:W-:Y:S01]  /*a250*/  @!P0 IMAD.IADD R157, R157, 0x1, -R27.reuse ;  /* 0x000000019d9d8824 */ /* 0x100fe200078e0a1b */
[----:B------:R-:W-:Y:S01]  /*a260*/  ISETP.GT.U32.AND P0, PT, R27, R164, PT ;  /* 0x000000a41b00720c */ /* 0x000fe20003f04070 */
[--C-:B------:R-:W-:Y:S01]  /*a270*/  @!P1 IMAD.IADD R159, R159, 0x1, -R27.reuse ;  /* 0x000000019f9f9824 */ /* 0x100fe200078e0a1b */
[----:B------:R-:W-:Y:S02]  /*a280*/  ISETP.GE.AND P1, PT, R28, RZ, PT ;  /* 0x000000ff1c00720c */ /* 0x000fe40003f26270 */
[----:B------:R-:W2:Y:S07]  /*a290*/  LDL R28, [R1+0x15c4] ;  /* 0x0015c400011c7983 */ /* 0x000eae0000100800 */
[----:B------:R-:W-:Y:S01]  /*a2a0*/  @!P5 IMAD.IADD R161, R161, 0x1, -R27 ;  /* 0x00000001a1a1d824 */ /* 0x000fe200078e0a1b */
[----:B---3--:R-:W-:-:S02]  /*a2b0*/  ISETP.GE.AND P5, PT, R22, RZ, PT ;  /* 0x000000ff1600720c */ /* 0x008fc40003fa6270 */
        /* <DEDUP_REMOVED lines=8> */
[----:B------:R-:W-:Y:S01]  /*a340*/  @!P5 IMAD.MOV R156, RZ, RZ, -R156 ;  /* 0x000000ffff9cd224 */ /* 0x000fe200078e0a9c */
[----:B------:R-:W-:Y:S01]  /*a350*/  ISETP.GT.U32.AND P5, PT, R27, R164, PT ;  /* 0x000000a41b00720c */ /* 0x000fe20003fa4070 */
        /* <DEDUP_REMOVED lines=8> */
[--C-:B------:R-:W-:Y:S01]  /*a3e0*/  @!P6 IMAD.IADD R162, R162, 0x1, -R27.reuse ;  /* 0x00000001a2a2e824 */ /* 0x100fe200078e0a1b */
[----:B------:R-:W-:Y:S01]  /*a3f0*/  ISETP.GT.U32.AND P6, PT, R27, R169, PT ;  /* 0x000000a91b00720c */ /* 0x000fe20003fc4070 */
[--C-:B------:R-:W-:Y:S01]  /*a400*/  @!P5 IMAD.IADD R164, R164, 0x1, -R27.reuse ;  /* 0x00000001a4a4d824 */ /* 0x100fe200078e0a1b */
[----:B------:R-:W-:Y:S01]  /*a410*/  ISETP.GE.AND P5, PT, R29, RZ, PT ;  /* 0x000000ff1d00720c */ /* 0x000fe20003fa6270 */
[--C-:B------:R-:W-:Y:S01]  /*a420*/  @!P0 IMAD.IADD R166, R166, 0x1, -R27.reuse ;  /* 0x00000001a6a68824 */ /* 0x100fe200078e0a1b */
[----:B------:R1:W-:Y:S01]  /*a430*/  STL [R1+0x125c], R21 ;  /* 0x00125c1501007387 */ /* 0x0003e20000100800 */
[----:B------:R-:W-:-:S03]  /*a440*/  @!P2 IMAD.IADD R168, R168, 0x1, -R27 ;  /* 0x00000001a8a8a824 */ /* 0x000fc600078e0a1b */
[----:B------:R-:W3:Y:S01]  /*a450*/  LDL R29, [R1+0x15b0] ;  /* 0x0015b000011d7983 */ /* 0x000ee20000100800 */
[----:B------:R-:W-:Y:S02]  /*a460*/  @!P1 IMAD.MOV R154, RZ, RZ, -R154 ;  /* 0x000000ffff9a9224 */ /* 0x000fe400078e0a9a */
[----:B------:R-:W-:Y:S01]  /*a470*/  @!P4 IMAD.MOV R158, RZ, RZ, -R158 ;  /* 0x000000ffff9ec224 */ /* 0x000fe200078e0a9e */
[----:B------:R-:W3:Y:S01]  /*a480*/  LDL R30, [R1+0x15a0] ;  /* 0x0015a000011e7983 */ /* 0x000ee20000100800 */
[----:B------:R-:W-:Y:S01]  /*a490*/  @!P6 IMAD.IADD R169, R169, 0x1, -R27 ;  /* 0x00000001a9a9e824 */ /* 0x000fe200078e0a1b */
[----:B----4-:R-:W-:Y:S02]  /*a4a0*/  ISETP.GE.AND P2, PT, R249, RZ, PT ;  /* 0x000000fff900720c */ /* 0x010fe40003f46270 */
[----:B------:R-:W4:Y:S01]  /*a4b0*/  LDL R249, [R1+0x1590] ;  /* 0x0015900001f97983 */ /* 0x000f220000100800 */
[----:B-----5:R-:W-:-:S03]  /*a4c0*/  ISETP.GE.AND P0, PT, R7, RZ, PT ;  /* 0x000000ff0700720c */ /* 0x020fc60003f06270 */
[----:B------:R-:W5:Y:S01]  /*a4d0*/  LDL R7, [R1+0x15b8] ;  /* 0x0015b80001077983 */ /* 0x000f620000100800 */
[----:B--2---:R-:W-:-:S03]  /*a4e0*/  ISETP.GE.AND P6, PT, R231, RZ, PT ;  /* 0x000000ffe700720c */ /* 0x004fc60003fc6270 */
[----:B------:R-:W2:Y:S01]  /*a4f0*/  LDL R231, [R1+0x1598] ;  /* 0x0015980001e77983 */ /* 0x000ea20000100800 */
[C---:B------:R-:W-:Y:S02]  /*a500*/  ISETP.GT.U32.AND P1, PT, R27.reuse, R160, PT ;  /* 0x000000a01b00720c */ /* 0x040fe40003f24070 */
[----:B------:R-:W-:-:S11]  /*a510*/  ISETP.GT.U32.AND P4, PT, R27, R165, PT ;  /* 0x000000a51b00720c */ /* 0x000fd60003f84070 */
[----:B------:R-:W-:Y:S01]  /*a520*/  @!P1 IMAD.IADD R160, R160, 0x1, -R27 ;  /* 0x00000001a0a09824 */ /* 0x000fe200078e0a1b */
[C---:B------:R-:W-:Y:S01]  /*a530*/  ISETP.GT.U32.AND P1, PT, R27.reuse, R167, PT ;  /* 0x000000a71b00720c */ /* 0x040fe20003f24070 */
[----:B------:R-:W-:Y:S01]  /*a540*/  @!P3 IMAD.MOV R157, RZ, RZ, -R157 ;  /* 0x000000ffff9db224 */ /* 0x000fe200078e0a9d */
[----:B------:R-:W-:Y:S01]  /*a550*/  ISETP.GT.U32.AND P3, PT, R27, R163, PT ;  /* 0x000000a31b00720c */ /* 0x000fe20003f64070 */
[----:B------:R-:W-:-:S10]  /*a560*/  @!P4 IMAD.IADD R165, R165, 0x1, -R27 ;  /* 0x00000001a5a5c824 */ /* 0x000fd400078e0a1b */
[--C-:B------:R-:W-:Y:S02]  /*a570*/  @!P1 IMAD.IADD R167, R167, 0x1, -R27.reuse ;  /* 0x00000001a7a79824 */ /* 0x100fe400078e0a1b */
[----:B------:R-:W-:Y:S01]  /*a580*/  @!P3 IMAD.IADD R163, R163, 0x1, -R27 ;  /* 0x00000001a3a3b824 */ /* 0x000fe200078e0a1b */
[----:B------:R-:W-:Y:S02]  /*a590*/  ISETP.GT.U32.AND P3, PT, R27, R170, PT ;  /* 0x000000aa1b00720c */ /* 0x000fe40003f64070 */
[----:B------:R-:W-:Y:S02]  /*a5a0*/  ISETP.GE.AND P4, PT, R28, RZ, PT ;  /* 0x000000ff1c00720c */ /* 0x000fe40003f86270 */
[----:B------:R-:W2:Y:S01]  /*a5b0*/  LDL R28, [R1+0x15b4] ;  /* 0x0015b400011c7983 */ /* 0x000ea20000100800 */
[----:B---3--:R-:W-:-:S03]  /*a5c0*/  ISETP.GE.AND P1, PT, R22, RZ, PT ;  /* 0x000000ff1600720c */ /* 0x008fc60003f26270 */
[----:B------:R-:W3:Y:S07]  /*a5d0*/  LDL R22, [R1+0x15bc] ;  /* 0x0015bc0001167983 */ /* 0x000eee0000100800 */
[----:B------:R-:W-:Y:S01]  /*a5e0*/  @!P4 IMAD.MOV R160, RZ, RZ, -R160 ;  /* 0x000000ffffa0c224 */ /* 0x000fe200078e0aa0 */
[C---:B------:R-:W-:Y:S02]  /*a5f0*/  ISETP.GT.U32.AND P4, PT, R27.reuse, R166, PT ;  /* 0x000000a61b00720c */ /* 0x040fe40003f84070 */
[----:B------:R-:W-:Y:S01]  /*a600*/  @!P1 IMAD.MOV R162, RZ, RZ, -R162 ;  /* 0x000000ffffa29224 */ /* 0x000fe200078e0aa2 */
[C---:B------:R-:W-:Y:S01]  /*a610*/  ISETP.GT.U32.AND P1, PT, R27.reuse, R168, PT ;  /* 0x000000a81b00720c */ /* 0x040fe20003f24070 */
[----:B------:R-:W-:Y:S01]  /*a620*/  @!P3 IMAD.IADD R170, R170, 0x1, -R27 ;  /* 0x00000001aaaab824 */ /* 0x000fe200078e0a1b */
[C---:B------:R-:W-:Y:S01]  /*a630*/  ISETP.GT.U32.AND P3, PT, R27.reuse, R165, PT ;  /* 0x000000a51b00720c */ /* 0x040fe20003f64070 */
[----:B------:R-:W-:Y:S01]  /*a640*/  @!P2 IMAD.MOV R163, RZ, RZ, -R163 ;  /* 0x000000ffffa3a224 */ /* 0x000fe200078e0aa3 */
[----:B------:R-:W-:-:S06]  /*a650*/  ISETP.GT.U32.AND P2, PT, R27, R169, PT ;  /* 0x000000a91b00720c */ /* 0x000fcc0003f44070 */
[--C-:B------:R-:W-:Y:S01]  /*a660*/  @!P4 IMAD.IADD R166, R166, 0x1, -R27.reuse ;  /* 0x00000001a6a6c824 */ /* 0x100fe200078e0a1b */
[C---:B------:R-:W-:Y:S02]  /*a670*/  ISETP.GT.U32.AND P4, PT, R27.reuse, R172, PT ;  /* 0x000000ac1b00720c */ /* 0x040fe40003f84070 */
[--C-:B------:R-:W-:Y:S01]  /*a680*/  @!P1 IMAD.IADD R168, R168, 0x1, -R27.reuse ;  /* 0x00000001a8a89824 */ /* 0x100fe200078e0a1b */
[----:B------:R-:W-:Y:S01]  /*a690*/  ISETP.GT.U32.AND P1, PT, R27, R174, PT ;  /* 0x000000ae1b00720c */ /* 0x000fe20003f24070 */
[--C-:B------:R-:W-:Y:S02]  /*a6a0*/  @!P3 IMAD.IADD R165, R165, 0x1, -R27.reuse ;  /* 0x00000001a5a5b824 */ /* 0x100fe400078e0a1b */
[----:B------:R-:W-:Y:S01]  /*a6b0*/  @!P2 IMAD.IADD R169, R169, 0x1, -R27 ;  /* 0x00000001a9a9a824 */ /* 0x000fe200078e0a1b */
[----:B------:R-:W-:-:S06]  /*a6c0*/  ISETP.GT.U32.AND P2, PT, R27, R175, PT ;  /* 0x000000af1b00720c */ /* 0x000fcc0003f44070 */
[--C-:B------:R-:W-:Y:S01]  /*a6d0*/  @!P4 IMAD.IADD R172, R172, 0x1, -R27.reuse ;  /* 0x00000001acacc824 */ /* 0x100fe200078e0a1b */
[----:B------:R-:W-:Y:S02]  /*a6e0*/  ISETP.GE.AND P3, PT, R29, RZ, PT ;  /* 0x000000ff1d00720c */ /* 0x000fe40003f66270 */
[----:B------:R-:W3:Y:S01]  /*a6f0*/  LDL R29, [R1+0x15a4] ;  /* 0x0015a400011d7983 */ /* 0x000ee20000100800 */
        /* <DEDUP_REMOVED lines=11> */
[----:B------:R-:W-:-:S11]  /*a7b0*/  ISETP.GT.U32.AND P5, PT, R27, R170, PT ;  /* 0x000000aa1b00720c */ /* 0x000fd60003fa4070 */
[----:B------:R-:W-:Y:S02]  /*a7c0*/  @!P0 IADD3 R167, R167, -R27, RZ ;  /* 0x8000001ba7a78210 */ /* 0x000fe40007ffe0ff */
[----:B------:R-:W-:Y:S01]  /*a7d0*/  ISETP.GT.U32.AND P0, PT, R27, R173, PT ;  /* 0x000000ad1b00720c */ /* 0x000fe20003f04070 */
[----:B------:R-:W-:Y:S02]  /*a7e0*/  @!P5 IMAD.IADD R170, R170, 0x1, -R27 ;  /* 0x00000001aaaad824 */ /* 0x000fe400078e0a1b */
[----:B------:R-:W-:-:S10]  /*a7f0*/  @!P4 IMAD.MOV R167, RZ, RZ, -R167 ;  /* 0x000000ffffa7c224 */ /* 0x000fd400078e0aa7 */
[----:B------:R-:W-:Y:S01]  /*a800*/  @!P0 IMAD.IADD R173, R173, 0x1, -R27 ;  /* 0x00000001adad8824 */ /* 0x000fe200078e0a1b */
[----:B------:R-:W-:Y:S02]  /*a810*/  ISETP.GE.AND P5, PT, R28, RZ, PT ;  /* 0x000000ff1c00720c */ /* 0x000fe40003fa6270 */
[----:B------:R-:W2:Y:S02]  /*a820*/  LDL R28, [R1+0x15a8] ;  /* 0x0015a800011c7983 */ /* 0x000ea40000100800 */
[----:B------:R-:W-:Y:S02]  /*a830*/  ISETP.GT.U32.AND P4, PT, R27, R173, PT ;  /* 0x000000ad1b00720c */ /* 0x000fe40003f84070 */
[----:B---3--:R-:W-:-:S07]  /*a840*/  ISETP.GE.AND P0, PT, R22, RZ, PT ;  /* 0x000000ff1600720c */ /* 0x008fce0003f06270 */
[----:B------:R-:W-:Y:S01]  /*a850*/  @!P5 IMAD.MOV R166, RZ, RZ, -R166 ;  /* 0x000000ffffa6d224 */ /* 0x000fe200078e0aa6 */
[C---:B------:R-:W-:Y:S01]  /*a860*/  ISETP.GT.U32.AND P5, PT, R27.reuse, R172, PT ;  /* 0x000000ac1b00720c */ /* 0x040fe20003fa4070 */
[----:B------:R-:W-:Y:S01]  /*a870*/  @!P2 IMAD.MOV R170, RZ, RZ, -R170 ;  /* 0x000000ffffaaa224 */ /* 0x000fe200078e0aaa */
[----:B------:R-:W-:Y:S01]  /*a880*/  ISETP.GT.U32.AND P2, PT, R27, R177, PT ;  /* 0x000000b11b00720c */ /* 0x000fe20003f44070 */
[----:B------:R-:W-:Y:S01]  /*a890*/  @!P4 IMAD.IADD R173, R173, 0x1, -R27 ;  /* 0x00000001adadc824 */ /* 0x000fe200078e0a1b */
[C---:B------:R-:W-:Y:S01]  /*a8a0*/  ISETP.GT.U32.AND P4, PT, R27.reuse, R180, PT ;  /* 0x000000b41b00720c */ /* 0x040fe20003f84070 */
[----:B------:R-:W-:Y:S01]  /*a8b0*/  @!P0 IMAD.MOV R168, RZ, RZ, -R168 ;  /* 0x000000ffffa88224 */ /* 0x000fe200078e0aa8 */
[----:B------:R-:W-:-:S07]  /*a8c0*/  ISETP.GT.U32.AND P0, PT, R27, R174, PT ;  /* 0x000000ae1b00720c */ /* 0x000fce0003f04070 */
[--C-:B------:R-:W-:Y:S01]  /*a8d0*/  @!P5 IMAD.IADD R172, R172, 0x1, -R27.reuse ;  /* 0x00000001acacd824 */ /* 0x100fe200078e0a1b */
[----:B------:R-:W-:Y:S01]  /*a8e0*/  ISETP.GT.U32.AND P5, PT, R27, R179, PT ;  /* 0x000000b31b00720c */ /* 0x000fe20003fa4070 */
[--C-:B------:R-:W-:Y:S02]  /*a8f0*/  @!P2 IMAD.IADD R177, R177, 0x1, -R27.reuse ;  /* 0x00000001b1b1a824 */ /* 0x100fe400078e0a1b */
[--C-:B------:R-:W-:Y:S02]  /*a900*/  @!P4 IMAD.IADD R180, R180, 0x1, -R27.reuse ;  /* 0x00000001b4b4c824 */ /* 0x100fe400078e0a1b */
[----:B------:R-:W-:Y:S01]  /*a910*/  @!P0 IMAD.IADD R174, R174, 0x1, -R27 ;  /* 0x00000001aeae8824 */ /* 0x000fe200078e0a1b */
[----:B------:R-:W-:-:S07]  /*a920*/  ISETP.GT.U32.AND P0, PT, R27, R181, PT ;  /* 0x000000b51b00720c */ /* 0x000fce0003f04070 */
[--C-:B------:R-:W-:Y:S01]  /*a930*/  @!P5 IMAD.IADD R179, R179, 0x1, -R27.reuse ;  /* 0x00000001b3b3d824 */ /* 0x100fe200078e0a1b */
[----:B------:R-:W-:Y:S02]  /*a940*/  ISETP.GE.AND P2, PT, R29, RZ, PT ;  /* 0x000000ff1d00720c */ /* 0x000fe40003f46270 */
[----:B------:R-:W3:Y:S03]  /*a950*/  LDL R29, [R1+0x1588] ;  /* 0x00158800011d7983 */ /* 0x000ee60000100800 */
        /* <DEDUP_REMOVED lines=8> */
[----:B------:R-:W-:Y:S01]  /*a9e0*/  ISETP.GT.U32.AND P6, PT, R27, R171, PT ;  /* 0x000000ab1b00720c */ /* 0x000fe20003fc4070 */
[----:B------:R-:W-:-:S12]  /*a9f0*/  @!P3 IMAD.MOV R165, RZ, RZ, -R165 ;  /* 0x000000ffffa5b224 */ /* 0x000fd800078e0aa5 */
[----:B------:R-:W-:-:S05]  /*aa00*/  @!P6 IMAD.IADD R171, R171, 0x1, -R27 ;  /* 0x00000001ababe824 */ /* 0x000fca00078e0a1b */
[C---:B------:R-:W-:Y:S02]  /*aa10*/  ISETP.GT.U32.AND P3, PT, R27.reuse, R171, PT ;  /* 0x000000ab1b00720c */ /* 0x040fe40003f64070 */
[----:B------:R-:W-:-:S11]  /*aa20*/  ISETP.GT.U32.AND P6, PT, R27, R176, PT ;  /* 0x000000b01b00720c */ /* 0x000fd60003fc4070 */
[--C-:B------:R-:W-:Y:S01]  /*aa30*/  @!P3 IMAD.IADD R171, R171, 0x1, -R27.reuse ;  /* 0x00000001ababb824 */ /* 0x100fe200078e0a1b */
[----:B------:R-:W-:Y:S01]  /*aa40*/  ISETP.GT.U32.AND P3, PT, R27, R178, PT ;  /* 0x000000b21b00720c */ /* 0x000fe20003f64070 */
[----:B------:R-:W-:-:S05]  /*aa50*/  @!P6 IMAD.IADD R176, R176, 0x1, -R27 ;  /* 0x00000001b0b0e824 */ /* 0x000fca00078e0a1b */
[----:B------:R-:W-:-:S07]  /*aa60*/  ISETP.GT.U32.AND P6, PT, R27, R176, PT ;  /* 0x000000b01b00720c */ /* 0x000fce0003fc4070 */
[--C-:B------:R-:W-:Y:S01]  /*aa70*/  @!P3 IMAD.IADD R178, R178, 0x1, -R27.reuse ;  /* 0x00000001b2b2b824 */ /* 0x100fe200078e0a1b */
[----:B------:R-:W-:Y:S02]  /*aa80*/  ISETP.GE.AND P3, PT, R28, RZ, PT ;  /* 0x000000ff1c00720c */ /* 0x000fe40003f66270 */
[----:B------:R-:W2:Y:S01]  /*aa90*/  LDL R28, [R1+0x156c] ;  /* 0x00156c00011c7983 */ /* 0x000ea20000100800 */
[----:B------:R-:W-:Y:S01]  /*aaa0*/  @!P2 IMAD.MOV R172, RZ, RZ, -R172 ;  /* 0x000000ffffaca224 */ /* 0x000fe200078e0aac */
[C---:B------:R-:W-:Y:S01]  /*aab0*/  ISETP.GT.U32.AND P2, PT, R27.reuse, R178, PT ;  /* 0x000000b21b00720c */ /* 0x040fe20003f44070 */
[----:B------:R-:W-:Y:S01]  /*aac0*/  @!P6 IMAD.IADD R176, R176, 0x1, -R27 ;  /* 0x00000001b0b0e824 */ /* 0x000fe200078e0a1b */
[----:B------:R-:W-:Y:S02]  /*aad0*/  ISETP.GE.AND P6, PT, R30, RZ, PT ;  /* 0x000000ff1e00720c */ /* 0x000fe40003fc6270 */
[----:B------:R-:W2:Y:S05]  /*aae0*/  LDL R30, [R1+0x1580] ;  /* 0x00158000011e7983 */ /* 0x000eaa0000100800 */
[----:B------:R-:W-:Y:S01]  /*aaf0*/  @!P3 IMAD.MOV R173, RZ, RZ, -R173 ;  /* 0x000000ffffadb224 */ /* 0x000fe200078e0aad */
[C---:B------:R-:W-:Y:S01]  /*ab00*/  ISETP.GT.U32.AND P3, PT, R27.reuse, R179, PT ;  /* 0x000000b31b00720c */ /* 0x040fe20003f64070 */
[----:B------:R-:W-:Y:S01]  /*ab10*/  @!P0 IMAD.MOV R176, RZ, RZ, -R176 ;  /* 0x000000ffffb08224 */ /* 0x000fe200078e0ab0 */
[C---:B------:R-:W-:Y:S01]  /*ab20*/  ISETP.GT.U32.AND P0, PT, R27.reuse, R183, PT ;  /* 0x000000b71b00720c */ /* 0x040fe20003f04070 */
[----:B------:R-:W-:Y:S01]  /*ab30*/  @!P2 IMAD.IADD R178, R178, 0x1, -R27 ;  /* 0x00000001b2b2a824 */ /* 0x000fe200078e0a1b */
[C---:B------:R-:W-:Y:S01]  /*ab40*/  ISETP.GT.U32.AND P2, PT, R27.reuse, R185, PT ;  /* 0x000000b91b00720c */ /* 0x040fe20003f44070 */
[----:B------:R-:W-:Y:S01]  /*ab50*/  @!P6 IMAD.MOV R171, RZ, RZ, -R171 ;  /* 0x000000ffffabe224 */ /* 0x000fe200078e0aab */
[----:B------:R-:W-:-:S07]  /*ab60*/  ISETP.GT.U32.AND P6, PT, R27, R180, PT ;  /* 0x000000b41b00720c */ /* 0x000fce0003fc4070 */
[--C-:B------:R-:W-:Y:S01]  /*ab70*/  @!P3 IMAD.IADD R179, R179, 0x1, -R27.reuse ;  /* 0x00000001b3b3b824 */ /* 0x100fe200078e0a1b */
[----:B------:R-:W-:Y:S02]  /*ab80*/  ISETP.GT.U32.AND P3, PT, R27, R186, PT ;  /* 0x000000ba1b00720c */ /* 0x000fe40003f64070 */
[----:B------:R-:W-:Y:S01]  /*ab90*/  IADD3 R31, R241, 0xfb, RZ ;  /* 0x000000fbf11f7810 */ /* 0x000fe20007ffe0ff */
[--C-:B------:R-:W-:Y:S02]  /*aba0*/  @!P0 IMAD.IADD R183, R183, 0x1, -R27.reuse ;  /* 0x00000001b7b78824 */ /* 0x100fe400078e0a1b */
[--C-:B------:R-:W-:Y:S01]  /*abb0*/  @!P6 IMAD.IADD R180, R180, 0x1, -R27.reuse ;  /* 0x00000001b4b4e824 */ /* 0x100fe200078e0a1b */
[----:B------:R-:W-:Y:S01]  /*abc0*/  ISETP.GT.U32.AND P6, PT, R27, R187, PT ;  /* 0x000000bb1b00720c */ /* 0x000fe20003fc4070 */
[--C-:B------:R-:W-:Y:S01]  /*abd0*/  @!P2 IMAD.IADD R185, R185, 0x1, -R27.reuse ;  /* 0x00000001b9b9a824 */ /* 0x100fe200078e0a1b */
[----:B------:R-:W-:Y:S05]  /*abe0*/  STL [R1+0x1258], R31 ;  /* 0x0012581f01007387 */ /* 0x000fea0000100800 */
[----:B------:R-:W-:Y:S01]  /*abf0*/  @!P3 IMAD.IADD R186, R186, 0x1, -R27 ;  /* 0x00000001babab824 */ /* 0x000fe200078e0a1b */
[----:B---3--:R-:W-:-:S02]  /*ac00*/  ISETP.GE.AND P0, PT, R29, RZ, PT ;  /* 0x000000ff1d00720c */ /* 0x008fc40003f06270 */
        /* <DEDUP_REMOVED lines=11> */
[----:B------:R-:W-:-:S13]  /*acc0*/  ISETP.GT.U32.AND P1, PT, R27, R182, PT ;  /* 0x000000b61b00720c */ /* 0x000fda0003f24070 */
[----:B------:R-:W-:Y:S02]  /*acd0*/  @!P1 IADD3 R182, R182, -R27, RZ ;  /* 0x8000001bb6b69210 */ /* 0x000fe40007ffe0ff */
[----:B------:R-:W-:-:S13]  /*ace0*/  ISETP.GT.U32.AND P1, PT, R27, R177, PT ;  /* 0x000000b11b00720c */ /* 0x000fda0003f24070 */
[----:B------:R-:W-:Y:S01]  /*acf0*/  @!P1 IMAD.IADD R177, R177, 0x1, -R27 ;  /* 0x00000001b1b19824 */ /* 0x000fe200078e0a1b */
[C---:B------:R-:W-:Y:S01]  /*ad00*/  ISETP.GT.U32.AND P1, PT, R27.reuse, R184, PT ;  /* 0x000000b81b00720c */ /* 0x040fe20003f24070 */
[----:B------:R-:W-:Y:S01]  /*ad10*/  @!P5 IMAD.MOV R174, RZ, RZ, -R174 ;  /* 0x000000ffffaed224 */ /* 0x000fe200078e0aae */
[----:B------:R-:W-:Y:S01]  /*ad20*/  ISETP.GT.U32.AND P5, PT, R27, R182, PT ;  /* 0x000000b61b00720c */ /* 0x000fe20003fa4070 */
[----:B------:R-:W-:-:S10]  /*ad30*/  @!P4 IMAD.MOV R175, RZ, RZ, -R175 ;  /* 0x000000ffffafc224 */ /* 0x000fd400078e0aaf */
[--C-:B------:R-:W-:Y:S01]  /*ad40*/  @!P1 IMAD.IADD R184, R184, 0x1, -R27.reuse ;  /* 0x00000001b8b89824 */ /* 0x100fe200078e0a1b */
[----:B------:R-:W-:Y:S02]  /*ad50*/  ISETP.GE.AND P1, PT, R28, RZ, PT ;  /* 0x000000ff1c00720c */ /* 0x000fe40003f26270 */
[----:B------:R-:W2:Y:S01]  /*ad60*/  LDL R28, [R1+0x1530] ;  /* 0x00153000011c7983 */ /* 0x000ea20000100800 */
[C---:B------:R-:W-:Y:S01]  /*ad70*/  ISETP.GT.U32.AND P4, PT, R27.reuse, R181, PT ;  /* 0x000000b51b00720c */ /* 0x040fe20003f84070 */
[--C-:B------:R-:W-:Y:S01]  /*ad80*/  @!P5 IMAD.IADD R182, R182, 0x1, -R27.reuse ;  /* 0x00000001b6b6d824 */ /* 0x100fe200078e0a1b */
[----:B------:R-:W-:Y:S01]  /*ad90*/  ISETP.GE.AND P5, PT, R30, RZ, PT ;  /* 0x000000ff1e00720c */ /* 0x000fe20003fa6270 */
[----:B------:R-:W-:Y:S01]  /*ada0*/  @!P0 IMAD.MOV R178, RZ, RZ, -R178 ;  /* 0x000000ffffb28224 */ /* 0x000fe200078e0ab2 */
[C---:B------:R-:W-:Y:S01]  /*adb0*/  ISETP.GT.U32.AND P0, PT, R27.reuse, R184, PT ;  /* 0x000000b81b00720c */ /* 0x040fe20003f04070 */
[----:B------:R-:W-:Y:S01]  /*adc0*/  @!P2 IMAD.MOV R180, RZ, RZ, -R180 ;  /* 0x000000ffffb4a224 */ /* 0x000fe200078e0ab4 */
[----:B------:R-:W-:Y:S01]  /*add0*/  ISETP.GT.U32.AND P2, PT, R27, R186, PT ;  /* 0x000000ba1b00720c */ /* 0x000fe20003f44070 */
[----:B------:R-:W2:Y:S06]  /*ade0*/  LDL R30, [R1+0x1508] ;  /* 0x00150800011e7983 */ /* 0x000eac0000100800 */
[----:B------:R-:W-:-:S02]  /*adf0*/  @!P4 IMAD.IADD R181, R181, 0x1, -R27 ;  /* 0x00000001b5b5c824 */ /* 0x000fc400078e0a1b */
[----:B------:R-:W-:Y:S01]  /*ae00*/  @!P5 IMAD.MOV R177, RZ, RZ, -R177 ;  /* 0x000000ffffb1d224 */ /* 0x000fe200078e0ab1 */
[C---:B------:R-:W-:Y:S01]  /*ae10*/  ISETP.GT.U32.AND P5, PT, R27.reuse, R183, PT ;  /* 0x000000b71b00720c */ /* 0x040fe20003fa4070 */
[----:B------:R-:W-:Y:S01]  /*ae20*/  @!P3 IMAD.MOV R181, RZ, RZ, -R181 ;  /* 0x000000ffffb5b224 */ /* 0x000fe200078e0ab5 */
[C---:B------:R-:W-:Y:S01]  /*ae30*/  ISETP.GT.U32.AND P3, PT, R27.reuse, R187, PT ;  /* 0x000000bb1b00720c */ /* 0x040fe20003f64070 */
[----:B------:R-:W-:Y:S01]  /*ae40*/  @!P0 IMAD.IADD R184, R184, 0x1, -R27 ;  /* 0x00000001b8b88824 */ /* 0x000fe200078e0a1b */
[C---:B------:R-:W-:Y:S02]  /*ae50*/  ISETP.GT.U32.AND P0, PT, R27.reuse, R190, PT ;  /* 0x000000be1b00720c */ /* 0x040fe40003f04070 */
[----:B------:R-:W-:Y:S02]  /*ae60*/  @!P2 IADD3 R186, R186, -R27, RZ ;  /* 0x8000001bbabaa210 */ /* 0x000fe40007ffe0ff */
[----:B------:R-:W-:-:S05]  /*ae70*/  ISETP.GT.U32.AND P2, PT, R27, R192, PT ;  /* 0x000000c01b00720c */ /* 0x000fca0003f44070 */
[--C-:B------:R-:W-:Y:S02]  /*ae80*/  @!P5 IMAD.IADD R183, R183, 0x1, -R27.reuse ;  /* 0x00000001b7b7d824 */ /* 0x100fe400078e0a1b */
[--C-:B------:R-:W-:Y:S01]  /*ae90*/  @!P3 IMAD.IADD R187, R187, 0x1, -R27.reuse ;  /* 0x00000001bbbbb824 */ /* 0x100fe200078e0a1b */
[----:B---3--:R-:W-:Y:S01]  /*aea0*/  ISETP.GE.AND P5, PT, R29, RZ, PT ;  /* 0x000000ff1d00720c */ /* 0x008fe20003fa6270 */
[--C-:B------:R-:W-:Y:S01]  /*aeb0*/  @!P0 IMAD.IADD R190, R190, 0x1, -R27.reuse ;  /* 0x00000001bebe8824 */ /* 0x100fe200078e0a1b */
[----:B------:R-:W-:Y:S01]  /*aec0*/  ISETP.GT.U32.AND P3, PT, R27, R193, PT ;  /* 0x000000c11b00720c */ /* 0x000fe20003f64070 */
[----:B------:R-:W3:Y:S02]  /*aed0*/  LDL R29, [R1+0x1504] ;  /* 0x00150400011d7983 */ /* 0x000ee40000100800 */
        /* <DEDUP_REMOVED lines=10> */
[----:B------:R-:W-:-:S11]  /*af80*/  ISETP.GT.U32.AND P1, PT, R27, R185, PT ;  /* 0x000000b91b00720c */ /* 0x000fd60003f24070 */
[----:B------:R-:W-:-:S05]  /*af90*/  @!P4 IMAD.IADD R188, R188, 0x1, -R27 ;  /* 0x00000001bcbcc824 */ /* 0x000fca00078e0a1b */
[C---:B------:R-:W-:Y:S01]  /*afa0*/  ISETP.GT.U32.AND P4, PT, R27.reuse, R188, PT ;  /* 0x000000bc1b00720c */ /* 0x040fe20003f84070 */
[----:B------:R-:W-:Y:S01]  /*afb0*/  @!P6 IMAD.MOV R182, RZ, RZ, -R182 ;  /* 0x000000ffffb6e224 */ /* 0x000fe200078e0ab6 */
[----:B------:R-:W-:Y:S01]  /*afc0*/  ISETP.GT.U32.AND P6, PT, R27, R189, PT ;  /* 0x000000bd1b00720c */ /* 0x000fe20003fc4070 */
[----:B------:R-:W-:Y:S01]  /*afd0*/  @!P1 IMAD.IADD R185, R185, 0x1, -R27 ;  /* 0x00000001b9b99824 */ /* 0x000fe200078e0a1b */
[----:B------:R-:W-:-:S09]  /*afe0*/  ISETP.GT.U32.AND P1, PT, R27, R191, PT ;  /* 0x000000bf1b00720c */ /* 0x000fd20003f24070 */
[--C-:B------:R-:W-:Y:S02]  /*aff0*/  @!P4 IMAD.IADD R188, R188, 0x1, -R27.reuse ;  /* 0x00000001bcbcc824 */ /* 0x100fe400078e0a1b */
[--C-:B------:R-:W-:Y:S01]  /*b000*/  @!P6 IMAD.IADD R189, R189, 0x1, -R27.reuse ;  /* 0x00000001bdbde824 */ /* 0x100fe200078e0a1b */
[----:B------:R-:W-:Y:S01]  /*b010*/  ISETP.GT.U32.AND P6, PT, R27, R194, PT ;  /* 0x000000c21b00720c */ /* 0x000fe20003fc4070 */
[----:B------:R-:W-:Y:S01]  /*b020*/  @!P1 IMAD.IADD R191, R191, 0x1, -R27 ;  /* 0x00000001bfbf9824 */ /* 0x000fe200078e0a1b */
[----:B------:R-:W-:Y:S01]  /*b030*/  ISETP.GE.AND P1, PT, R23, RZ, PT ;  /* 0x000000ff1700720c */ /* 0x000fe20003f26270 */
[----:B------:R-:W-:-:S03]  /*b040*/  @!P0 IMAD.MOV R185, RZ, RZ, -R185 ;  /* 0x000000ffffb98224 */ /* 0x000fc600078e0ab9 */
[----:B------:R-:W-:Y:S02]  /*b050*/  ISETP.GT.U32.AND P0, PT, R27, R191, PT ;  /* 0x000000bf1b00720c */ /* 0x000fe40003f04070 */
[----:B------:R-:W-:Y:S02]  /*b060*/  ISETP.GE.AND P4, PT, R28, RZ, PT ;  /* 0x000000ff1c00720c */ /* 0x000fe40003f86270 */
[----:B------:R-:W2:Y:S03]  /*b070*/  LDL R28, [R1+0x1500] ;  /* 0x00150000011c7983 */ /* 0x000ea60000100800 */
[----:B------:R-:W-:-:S08]  /*b080*/  @!P6 IMAD.IADD R194, R194, 0x1, -R27 ;  /* 0x00000001c2c2e824 */ /* 0x000fd000078e0a1b */
[----:B------:R-:W-:Y:S01]  /*b090*/  @!P4 IMAD.MOV R184, RZ, RZ, -R184 ;  /* 0x000000ffffb8c224 */ /* 0x000fe200078e0ab8 */
[C---:B------:R-:W-:Y:S01]  /*b0a0*/  ISETP.GT.U32.AND P4, PT, R27.reuse, R190, PT ;  /* 0x000000be1b00720c */ /* 0x040fe20003f84070 */
[----:B------:R-:W-:Y:S01]  /*b0b0*/  @!P1 IMAD.MOV R186, RZ, RZ, -R186 ;  /* 0x000000ffffba9224 */ /* 0x000fe200078e0aba */
[C---:B------:R-:W-:Y:S01]  /*b0c0*/  ISETP.GT.U32.AND P1, PT, R27.reuse, R192, PT ;  /* 0x000000c01b00720c */ /* 0x040fe20003f24070 */
[----:B------:R-:W-:Y:S01]  /*b0d0*/  @!P3 IMAD.MOV R188, RZ, RZ, -R188 ;  /* 0x000000ffffbcb224 */ /* 0x000fe200078e0abc */
[----:B------:R-:W-:Y:S01]  /*b0e0*/  ISETP.GT.U32.AND P6, PT, R27, R194, PT ;  /* 0x000000c21b00720c */ /* 0x000fe20003fc4070 */
[----:B------:R-:W-:Y:S01]  /*b0f0*/  @!P0 IMAD.IADD R191, R191, 0x1, -R27 ;  /* 0x00000001bfbf8824 */ /* 0x000fe200078e0a1b */
[C---:B------:R-:W-:Y:S02]  /*b100*/  ISETP.GT.U32.AND P3, PT, R27.reuse, R195, PT ;  /* 0x000000c31b00720c */ /* 0x040fe40003f64070 */
[----:B------:R-:W-:-:S05]  /*b110*/  ISETP.GT.U32.AND P0, PT, R27, R198, PT ;  /* 0x000000c61b00720c */ /* 0x000fca0003f04070 */
[--C-:B------:R-:W-:Y:S01]  /*b120*/  @!P4 IMAD.IADD R190, R190, 0x1, -R27.reuse ;  /* 0x00000001bebec824 */ /* 0x100fe200078e0a1b */
[C---:B------:R-:W-:Y:S01]  /*b130*/  ISETP.GT.U32.AND P4, PT, R27.reuse, R197, PT ;  /* 0x000000c51b00720c */ /* 0x040fe20003f84070 */
[--C-:B------:R-:W-:Y:S01]  /*b140*/  @!P1 IMAD.IADD R192, R192, 0x1, -R27.reuse ;  /* 0x00000001c0c09824 */ /* 0x100fe200078e0a1b */
[----:B------:R-:W-:Y:S01]  /*b150*/  ISETP.GT.U32.AND P1, PT, R27, R199, PT ;  /* 0x000000c71b00720c */ /* 0x000fe20003f24070 */
[--C-:B------:R-:W-:Y:S01]  /*b160*/  @!P6 IMAD.IADD R194, R194, 0x1, -R27.reuse ;  /* 0x00000001c2c2e824 */ /* 0x100fe200078e0a1b */
[----:B------:R-:W-:Y:S01]  /*b170*/  ISETP.GE.AND P6, PT, R30, RZ, PT ;  /* 0x000000ff1e00720c */ /* 0x000fe20003fc6270 */
[--C-:B------:R-:W-:Y:S01]  /*b180*/  @!P3 IMAD.IADD R195, R195, 0x1, -R27.reuse ;  /* 0x00000001c3c3b824 */ /* 0x100fe200078e0a1b */
[----:B------:R-:W2:Y:S01]  /*b190*/  LDL R30, [R1+0x14c8] ;  /* 0x0014c800011e7983 */ /* 0x000ea20000100800 */
[--C-:B------:R-:W-:Y:S01]  /*b1a0*/  @!P0 IMAD.IADD R198, R198, 0x1, -R27.reuse ;  /* 0x00000001c6c68824 */ /* 0x100fe200078e0a1b */
[----:B---3--:R-:W-:Y:S02]  /*b1b0*/  ISETP.GE.AND P3, PT, R29, RZ, PT ;  /* 0x000000ff1d00720c */ /* 0x008fe40003f66270 */
[----:B------:R-:W3:Y:S03]  /*b1c0*/  LDL R29, [R1+0x14c0] ;  /* 0x0014c000011d7983 */ /* 0x000ee60000100800 */
[----:B------:R-:W-:-:S02]  /*b1d0*/  @!P4 IMAD.IADD R197, R197, 0x1, -R27 ;  /* 0x00000001c5c5c824 */ /* 0x000fc400078e0a1b */
        /* <DEDUP_REMOVED lines=10> */
[----:B-1----:R-:W-:Y:S02]  /*b280*/  IABS R21, R21 ;  /* 0x0000001500157213 */ /* 0x002fe40000000000 */
[----:B------:R-:W-:-:S03]  /*b290*/  ISETP.GT.U32.AND P2, PT, R27, R193, PT ;  /* 0x000000c11b00720c */ /* 0x000fc60003f44070 */
[----:B------:R-:W-:-:S06]  /*b2a0*/  IMAD.HI.U32 R22, R25, R21, RZ ;  /* 0x0000001519167227 */ /* 0x000fcc00078e00ff */
[--C-:B------:R-:W-:Y:S01]  /*b2b0*/  @!P5 IMAD.IADD R189, R189, 0x1, -R27.reuse ;  /* 0x00000001bdbdd824 */ /* 0x100fe200078e0a1b */
[----:B------:R-:W-:Y:S01]  /*b2c0*/  ISETP.GT.U32.AND P5, PT, R27, R196, PT ;  /* 0x000000c41b00720c */ /* 0x000fe20003fa4070 */
[----:B------:R-:W-:Y:S02]  /*b2d0*/  IMAD.MOV R22, RZ, RZ, -R22 ;  /* 0x000000ffff167224 */ /* 0x000fe400078e0a16 */
[----:B------:R-:W-:Y:S01]  /*b2e0*/  @!P2 IMAD.IADD R193, R193, 0x1, -R27 ;  /* 0x00000001c1c1a824 */ /* 0x000fe200078e0a1b */
[C---:B------:R-:W-:Y:S01]  /*b2f0*/  ISETP.GT.U32.AND P2, PT, R27.reuse, R200, PT ;  /* 0x000000c81b00720c */ /* 0x040fe20003f44070 */
[----:B------:R-:W-:Y:S01]  /*b300*/  IMAD R21, R27, R22, R21 ;  /* 0x000000161b157224 */ /* 0x000fe200078e0215 */
[----:B------:R-:W-:-:S07]  /*b310*/  IABS R22, R31 ;  /* 0x0000001f00167213 */ /* 0x000fce0000000000 */
[----:B------:R-:W-:Y:S02]  /*b320*/  @!P5 IMAD.IADD R196, R196, 0x1, -R27 ;  /* 0x00000001c4c4d824 */ /* 0x000fe400078e0a1b */
[----:B------:R-:W-:-:S04]  /*b330*/  IMAD.HI.U32 R23, R25, R22, RZ ;  /* 0x0000001619177227 */ /* 0x000fc800078e00ff */
[----:B------:R-:W-:Y:S02]  /*b340*/  IMAD.MOV R23, RZ, RZ, -R23 ;  /* 0x000000ffff177224 */ /* 0x000fe400078e0a17 */
[----:B------:R-:W-:Y:S01]  /*b350*/  @!P2 IMAD.IADD R200, R200, 0x1, -R27 ;  /* 0x00000001c8c8a824 */ /* 0x000fe200078e0a1b */
[C---:B------:R-:W-:Y:S01]  /*b360*/  ISETP.GT.U32.AND P2, PT, R27.reuse, R195, PT ;  /* 0x000000c31b00720c */ /* 0x040fe20003f44070 */
[----:B------:R-:W-:Y:S01]  /*b370*/  @!P3 IMAD.MOV R190, RZ, RZ, -R190 ;  /* 0x000000ffffbeb224 */ /* 0x000fe200078e0abe */
[C---:B------:R-:W-:Y:S01]  /*b380*/  ISETP.GT.U32.AND P3, PT, R27.reuse, R196, PT ;  /* 0x000000c41b00720c */ /* 0x040fe20003f64070 */
[----:B------:R-:W-:Y:S02]  /*b390*/  IMAD R22, R27, R23, R22 ;  /* 0x000000171b167224 */ /* 0x000fe400078e0216 */
[----:B------:R-:W2:Y:S01]  /*b3a0*/  LDL R23, [R1+0x14d4] ;  /* 0x0014d40001177983 */ /* 0x000ea20000100800 */
[----:B------:R-:W-:-:S13]  /*b3b0*/  ISETP.GE.AND P5, PT, R28, RZ, PT ;  /* 0x000000ff1c00720c */ /* 0x000fda0003fa6270 */
[----:B------:R-:W-:Y:S01]  /*b3c0*/  @!P5 IMAD.MOV R191, RZ, RZ, -R191 ;  /* 0x000000ffffbfd224 */ /* 0x000fe200078e0abf */
[C---:B------:R-:W-:Y:S01]  /*b3d0*/  ISETP.GT.U32.AND P5, PT, R27.reuse, R197, PT ;  /* 0x000000c51b00720c */ /* 0x040fe20003fa4070 */
[----:B------:R-:W-:Y:S01]  /*b3e0*/  @!P4 IMAD.MOV R192, RZ, RZ, -R192 ;  /* 0x000000ffffc0c224 */ /* 0x000fe200078e0ac0 */
[C---:B------:R-:W-:Y:S01]  /*b3f0*/  ISETP.GT.U32.AND P4, PT, R27.reuse, R198, PT ;  /* 0x000000c61b00720c */ /* 0x040fe20003f84070 */
[----:B------:R-:W-:Y:S01]  /*b400*/  @!P1 IMAD.MOV R194, RZ, RZ, -R194 ;  /* 0x000000ffffc29224 */ /* 0x000fe200078e0ac2 */
[----:B------:R-:W-:Y:S01]  /*b410*/  ISETP.GT.U32.AND P1, PT, R27, R201, PT ;  /* 0x000000c91b00720c */ /* 0x000fe20003f24070 */
[--C-:B------:R-:W-:Y:S01]  /*b420*/  @!P2 IMAD.IADD R195, R195, 0x1, -R27.reuse ;  /* 0x00000001c3c3a824 */ /* 0x100fe200078e0a1b */
[C---:B------:R-:W-:Y:S01]  /*b430*/  ISETP.GT.U32.AND P2, PT, R27.reuse, R202, PT ;  /* 0x000000ca1b00720c */ /* 0x040fe20003f44070 */
[----:B------:R-:W-:Y:S01]  /*b440*/  @!P3 IMAD.IADD R196, R196, 0x1, -R27 ;  /* 0x00000001c4c4b824 */ /* 0x000fe200078e0a1b */
[----:B------:R-:W-:-:S05]  /*b450*/  ISETP.GT.U32.AND P3, PT, R27, R203, PT ;  /* 0x000000cb1b00720c */ /* 0x000fca0003f64070 */
[--C-:B------:R-:W-:Y:S01]  /*b460*/  @!P5 IMAD.IADD R197, R197, 0x1, -R27.reuse ;  /* 0x00000001c5c5d824 */ /* 0x100fe200078e0a1b */
[----:B------:R-:W-:Y:S02]  /*b470*/  ISETP.GT.U32.AND P5, PT, R27, R204, PT ;  /* 0x000000cc1b00720c */ /* 0x000fe40003fa4070 */
[----:B------:R-:W-:Y:S01]  /*b480*/  IADD3 R28, R241, 0xfc, RZ ;  /* 0x000000fcf11c7810 */ /* 0x000fe20007ffe0ff */
[--C-:B------:R-:W-:Y:S01]  /*b490*/  @!P4 IMAD.IADD R198, R198, 0x1, -R27.reuse ;  /* 0x00000001c6c6c824 */ /* 0x100fe200078e0a1b */
[----:B------:R-:W-:Y:S01]  /*b4a0*/  ISETP.GT.U32.AND P4, PT, R27, R205, PT ;  /* 0x000000cd1b00720c */ /* 0x000fe20003f84070 */
[--C-:B------:R-:W-:Y:S01]  /*b4b0*/  @!P1 IMAD.IADD R201, R201, 0x1, -R27.reuse ;  /* 0x00000001c9c99824 */ /* 0x100fe200078e0a1b */
[----:B------:R-:W-:Y:S01]  /*b4c0*/  ISETP.GE.AND P1, PT, R30, RZ, PT ;  /* 0x000000ff1e00720c */ /* 0x000fe20003f26270 */
[--C-:B------:R-:W-:Y:S01]  /*b4d0*/  @!P2 IMAD.IADD R202, R202, 0x1, -R27.reuse ;  /* 0x00000001cacaa824 */ /* 0x100fe200078e0a1b */
[----:B------:R-:W-:Y:S01]  /*b4e0*/  STL [R1+0x1254], R28 ;  /* 0x0012541c01007387 */ /* 0x000fe20000100800 */
[----:B------:R-:W-:Y:S01]  /*b4f0*/  @!P3 IMAD.IADD R203, R203, 0x1, -R27 ;  /* 0x00000001cbcbb824 */ /* 0x000fe200078e0a1b */
[----:B---3--:R-:W-:-:S02]  /*b500*/  ISETP.GE.AND P2, PT, R29, RZ, PT ;  /* 0x000000ff1d00720c */ /* 0x008fc40003f46270 */
[----:B------:R-:W3:Y:S01]  /*b510*/  LDL R30, [R1+0x149c] ;  /* 0x00149c00011e7983 */ /* 0x000ee20000100800 */
[----:B------:R-:W-:-:S03]  /*b520*/  @!P5 IMAD.IADD R204, R204, 0x1, -R27 ;  /* 0x00000001ccccd824 */ /* 0x000fc600078e0a1b */
        /* <DEDUP_REMOVED lines=8> */
[----:B------:R-:W-:Y:S02]  /*b5b0*/  @!P6 IADD3 R189, -R189, RZ, RZ ;  /* 0x000000ffbdbde210 */ /* 0x000fe40007ffe1ff */
[C---:B------:R-:W-:Y:S01]  /*b5c0*/  ISETP.GT.U32.AND P6, PT, R27.reuse, R199, PT ;  /* 0x000000c71b00720c */ /* 0x040fe20003fc4070 */
[----:B------:R-:W-:Y:S01]  /*b5d0*/  @!P0 IMAD.MOV R193, RZ, RZ, -R193 ;  /* 0x000000ffffc18224 */ /* 0x000fe200078e0ac1 */
[C---:B------:R-:W-:Y:S01]  /*b5e0*/  ISETP.GT.U32.AND P0, PT, R27.reuse, R200, PT ;  /* 0x000000c81b00720c */ /* 0x040fe20003f04070 */
[----:B------:R-:W-:Y:S01]  /*b5f0*/  @!P2 IMAD.MOV R197, RZ, RZ, -R197 ;  /* 0x000000ffffc5a224 */ /* 0x000fe200078e0ac5 */
[C---:B------:R-:W-:Y:S01]  /*b600*/  ISETP.GT.U32.AND P2, PT, R27.reuse, R203, PT ;  /* 0x000000cb1b00720c */ /* 0x040fe20003f44070 */
[----:B------:R-:W-:Y:S01]  /*b610*/  @!P1 IMAD.MOV R196, RZ, RZ, -R196 ;  /* 0x000000ffffc49224 */ /* 0x000fe200078e0ac4 */
[----:B------:R-:W-:Y:S01]  /*b620*/  ISETP.GT.U32.AND P1, PT, R27, R202, PT ;  /* 0x000000ca1b00720c */ /* 0x000fe20003f24070 */
[----:B------:R-:W-:-:S06]  /*b630*/  @!P3 IMAD.MOV R198, RZ, RZ, -R198 ;  /* 0x000000ffffc6b224 */ /* 0x000fcc00078e0ac6 */
[--C-:B------:R-:W-:Y:S01]  /*b640*/  @!P6 IMAD.IADD R199, R199, 0x1, -R27.reuse ;  /* 0x00000001c7c7e824 */ /* 0x100fe200078e0a1b */
[C---:B------:R-:W-:Y:S01]  /*b650*/  ISETP.GT.U32.AND P6, PT, R27.reuse, R206, PT ;  /* 0x000000ce1b00720c */ /* 0x040fe20003fc4070 */
[--C-:B------:R-:W-:Y:S01]  /*b660*/  @!P0 IMAD.IADD R200, R200, 0x1, -R27.reuse ;  /* 0x00000001c8c88824 */ /* 0x100fe200078e0a1b */
[----:B------:R-:W-:Y:S01]  /*b670*/  ISETP.GT.U32.AND P3, PT, R27, R204, PT ;  /* 0x000000cc1b00720c */ /* 0x000fe20003f64070 */
[----:B------:R-:W-:Y:S01]  /*b680*/  @!P2 IMAD.IADD R203, R203, 0x1, -R27 ;  /* 0x00000001cbcba824 */ /* 0x000fe200078e0a1b */
[C---:B------:R-:W-:Y:S01]  /*b690*/  ISETP.GT.U32.AND P2, PT, R27.reuse, R209, PT ;  /* 0x000000d11b00720c */ /* 0x040fe20003f44070 */
[----:B------:R-:W-:Y:S02]  /*b6a0*/  @!P5 IMAD.MOV R199, RZ, RZ, -R199 ;  /* 0x000000ffffc7d224 */ /* 0x000fe400078e0ac7 */
[----:B------:R-:W-:Y:S01]  /*b6b0*/  @!P1 IMAD.IADD R202, R202, 0x1, -R27 ;  /* 0x00000001caca9824 */ /* 0x000fe200078e0a1b */
[----:B------:R-:W-:-:S05]  /*b6c0*/  ISETP.GT.U32.AND P1, PT, R27, R208, PT ;  /* 0x000000d01b00720c */ /* 0x000fca0003f24070 */
[--C-:B------:R-:W-:Y:S01]  /*b6d0*/  @!P6 IMAD.IADD R206, R206, 0x1, -R27.reuse ;  /* 0x00000001cecee824 */ /* 0x100fe200078e0a1b */
[----:B------:R-:W-:Y:S01]  /*b6e0*/  ISETP.GE.AND P0, PT, R23, RZ, PT ;  /* 0x000000ff1700720c */ /* 0x000fe20003f06270 */
[--C-:B------:R-:W-:Y:S01]  /*b6f0*/  @!P3 IMAD.IADD R204, R204, 0x1, -R27.reuse ;  /* 0x00000001ccccb824 */ /* 0x100fe200078e0a1b */
[C---:B------:R-:W-:Y:S02]  /*b700*/  ISETP.GT.U32.AND P6, PT, R27.reuse, R205, PT ;  /* 0x000000cd1b00720c */ /* 0x040fe40003fc4070 */
[C---:B------:R-:W-:Y:S02]  /*b710*/  ISETP.GT.U32.AND P5, PT, R27.reuse, R206, PT ;  /* 0x000000ce1b00720c */ /* 0x040fe40003fa4070 */
[----:B------:R-:W-:Y:S02]  /*b720*/  IABS R23, R28 ;  /* 0x0000001c00177213 */ /* 0x000fe40000000000 */
[----:B------:R-:W-:Y:S01]  /*b730*/  ISETP.GT.U32.AND P3, PT, R27, R210, PT ;  /* 0x000000d21b00720c */ /* 0x000fe20003f64070 */
[----:B------:R-:W-:-:S04]  /*b740*/  @!P2 IMAD.IADD R209, R209, 0x1, -R27 ;  /* 0x00000001d1d1a824 */ /* 0x000fc800078e0a1b */
[----:B------:R-:W-:Y:S01]  /*b750*/  @!P0 IMAD.MOV R195, RZ, RZ, -R195 ;  /* 0x000000ffffc38224 */ /* 0x000fe200078e0ac3 */
[----:B------:R-:W-:Y:S02]  /*b760*/  ISETP.GT.U32.AND P0, PT, R27, R201, PT ;  /* 0x000000c91b00720c */ /* 0x000fe40003f04070 */
[----:B------:R-:W-:Y:S01]  /*b770*/  ISETP.GE.AND P2, PT, R24, RZ, PT ;  /* 0x000000ff1800720c */ /* 0x000fe20003f46270 */
[----:B------:R-:W-:-:S04]  /*b780*/  IMAD.HI.U32 R24, R25, R23, RZ ;  /* 0x0000001719187227 */ /* 0x000fc800078e00ff */
[----:B------:R-:W-:Y:S01]  /*b790*/  IMAD.MOV R24, RZ, RZ, -R24 ;  /* 0x000000ffff187224 */ /* 0x000fe200078e0a18 */
[----:B------:R-:W-:Y:S01]  /*b7a0*/  @!P6 IADD3 R205, R205, -R27, RZ ;  /* 0x8000001bcdcde210 */ /* 0x000fe20007ffe0ff */
[--C-:B------:R-:W-:Y:S01]  /*b7b0*/  @!P5 IMAD.IADD R206, R206, 0x1, -R27.reuse ;  /* 0x00000001ceced824 */ /* 0x100fe200078e0a1b */
[----:B------:R-:W-:Y:S01]  /*b7c0*/  ISETP.GT.U32.AND P6, PT, R27, R211, PT ;  /* 0x000000d31b00720c */ /* 0x000fe20003fc4070 */
[--C-:B------:R-:W-:Y:S02]  /*b7d0*/  @!P1 IMAD.IADD R208, R208, 0x1, -R27.reuse ;  /* 0x00000001d0d09824 */ /* 0x100fe400078e0a1b */
[--C-:B------:R-:W-:Y:S02]  /*b7e0*/  @!P0 IMAD.IADD R201, R201, 0x1, -R27.reuse ;  /* 0x00000001c9c98824 */ /* 0x100fe400078e0a1b */
[----:B------:R-:W-:Y:S02]  /*b7f0*/  @!P3 IMAD.IADD R210, R210, 0x1, -R27 ;  /* 0x00000001d2d2b824 */ /* 0x000fe400078e0a1b */
[----:B------:R-:W-:-:S02]  /*b800*/  IMAD R23, R27, R24, R23 ;  /* 0x000000181b177224 */ /* 0x000fc400078e0217 */
[----:B------:R-:W2:Y:S04]  /*b810*/  LDL R24, [R1+0x146c] ;  /* 0x00146c0001187983 */ /* 0x000ea80000100800 */
[----:B------:R-:W-:Y:S01]  /*b820*/  @!P6 IMAD.IADD R211, R211, 0x1, -R27 ;  /* 0x00000001d3d3e824 */ /* 0x000fe200078e0a1b */
[----:B---3--:R-:W-:Y:S02]  /*b830*/  ISETP.GE.AND P0, PT, R30, RZ, PT ;  /* 0x000000ff1e00720c */ /* 0x008fe40003f06270 */
[----:B------:R-:W3:Y:S01]  /*b840*/  LDL R30, [R1+0x1460] ;  /* 0x00146000011e7983 */ /* 0x000ee20000100800 */
[----:B------:R-:W-:-:S03]  /*b850*/  ISETP.GE.AND P5, PT, R29, RZ, PT ;  /* 0x000000ff1d00720c */ /* 0x000fc60003fa6270 */
[----:B------:R-:W3:Y:S01]  /*b860*/  LDL R29, [R1+0x143c] ;  /* 0x00143c00011d7983 */ /* 0x000ee20000100800 */
[----:B----4-:R-:W-:-:S03]  /*b870*/  ISETP.GE.AND P3, PT, R249, RZ, PT ;  /* 0x000000fff900720c */ /* 0x010fc60003f66270 */
        /* <DEDUP_REMOVED lines=8> */
[C---:B------:R-:W-:Y:S01]  /*b900*/  ISETP.GT.U32.AND P4, PT, R27.reuse, R212, PT ;  /* 0x000000d41b00720c */ /* 0x040fe20003f84070 */
[----:B------:R-:W-:Y:S02]  /*b910*/  @!P0 IMAD.MOV R201, RZ, RZ, -R201 ;  /* 0x000000ffffc98224 */ /* 0x000fe400078e0ac9 */
[----:B------:R-:W-:Y:S01]  /*b920*/  @!P1 IMAD.MOV R203, RZ, RZ, -R203 ;  /* 0x000000ffffcb9224 */ /* 0x000fe200078e0acb */
[C---:B------:R-:W-:Y:S02]  /*b930*/  ISETP.GT.U32.AND P0, PT, R27.reuse, R207, PT ;  /* 0x000000cf1b00720c */ /* 0x040fe40003f04070 */
[----:B------:R-:W-:-:S07]  /*b940*/  ISETP.GT.U32.AND P1, PT, R27, R209, PT ;  /* 0x000000d11b00720c */ /* 0x000fce0003f24070 */
[----:B------:R-:W-:Y:S01]  /*b950*/  @!P4 IMAD.IADD R212, R212, 0x1, -R27 ;  /* 0x00000001d4d4c824 */ /* 0x000fe200078e0a1b */
[C---:B------:R-:W-:Y:S01]  /*b960*/  ISETP.GT.U32.AND P4, PT, R27.reuse, R208, PT ;  /* 0x000000d01b00720c */ /* 0x040fe20003f84070 */
[----:B------:R-:W-:Y:S01]  /*b970*/  @!P2 IMAD.MOV R204, RZ, RZ, -R204 ;  /* 0x000000ffffcca224 */ /* 0x000fe200078e0acc */
[C---:B------:R-:W-:Y:S01]  /*b980*/  ISETP.GT.U32.AND P2, PT, R27.reuse, R210, PT ;  /* 0x000000d21b00720c */ /* 0x040fe20003f44070 */
[----:B------:R-:W-:Y:S01]  /*b990*/  @!P5 IMAD.MOV R202, RZ, RZ, -R202 ;  /* 0x000000ffffcad224 */ /* 0x000fe200078e0aca */
[C---:B------:R-:W-:Y:S01]  /*b9a0*/  ISETP.GT.U32.AND P5, PT, R27.reuse, R211, PT ;  /* 0x000000d31b00720c */ /* 0x040fe20003fa4070 */
[----:B------:R-:W-:Y:S01]  /*b9b0*/  @!P3 IMAD.MOV R205, RZ, RZ, -R205 ;  /* 0x000000ffffcdb224 */ /* 0x000fe200078e0acd */
[C---:B------:R-:W-:Y:S01]  /*b9c0*/  ISETP.GT.U32.AND P3, PT, R27.reuse, R212, PT ;  /* 0x000000d41b00720c */ /* 0x040fe20003f64070 */
[----:B------:R-:W-:Y:S01]  /*b9d0*/  @!P6 IMAD.MOV R206, RZ, RZ, -R206 ;  /* 0x000000ffffcee224 */ /* 0x000fe200078e0ace */
[----:B------:R-:W-:Y:S01]  /*b9e0*/  ISETP.GT.U32.AND P6, PT, R27, R213, PT ;  /* 0x000000d51b00720c */ /* 0x000fe20003fc4070 */
[--C-:B------:R-:W-:Y:S01]  /*b9f0*/  @!P0 IMAD.IADD R207, R207, 0x1, -R27.reuse ;  /* 0x00000001cfcf8824 */ /* 0x100fe200078e0a1b */
[----:B------:R-:W-:Y:S01]  /*ba00*/  ISETP.GT.U32.AND P0, PT, R27, R214, PT ;  /* 0x000000d61b00720c */ /* 0x000fe20003f04070 */
[----:B------:R-:W-:-:S02]  /*ba10*/  @!P1 IMAD.IADD R209, R209, 0x1, -R27 ;  /* 0x00000001d1d19824 */ /* 0x000fc400078e0a1b */
[--C-:B------:R-:W-:Y:S01]  /*ba20*/  @!P4 IMAD.IADD R208, R208, 0x1, -R27.reuse ;  /* 0x00000001d0d0c824 */ /* 0x100fe200078e0a1b */
[C---:B------:R-:W-:Y:S02]  /*ba30*/  ISETP.GT.U32.AND P4, PT, R27.reuse, R215, PT ;  /* 0x000000d71b00720c */ /* 0x040fe40003f84070 */
[C---:B------:R-:W-:Y:S01]  /*ba40*/  ISETP.GT.U32.AND P1, PT, R27.reuse, R216, PT ;  /* 0x000000d81b00720c */ /* 0x040fe20003f24070 */
[--C-:B------:R-:W-:Y:S01]  /*ba50*/  @!P2 IMAD.IADD R210, R210, 0x1, -R27.reuse ;  /* 0x00000001d2d2a824 */ /* 0x100fe200078e0a1b */
[----:B------:R-:W-:Y:S01]  /*ba60*/  ISETP.GT.U32.AND P2, PT, R27, R217, PT ;  /* 0x000000d91b00720c */ /* 0x000fe20003f44070 */
[--C-:B------:R-:W-:Y:S01]  /*ba70*/  @!P5 IMAD.IADD R211, R211, 0x1, -R27.reuse ;  /* 0x00000001d3d3d824 */ /* 0x100fe200078e0a1b */
[----:B------:R-:W-:Y:S01]  /*ba80*/  ISETP.GT.U32.AND P5, PT, R27, R218, PT ;  /* 0x000000da1b00720c */ /* 0x000fe20003fa4070 */
[--C-:B------:R-:W-:Y:S02]  /*ba90*/  @!P3 IMAD.IADD R212, R212, 0x1, -R27.reuse ;  /* 0x00000001d4d4b824 */ /* 0x100fe400078e0a1b */
[----:B------:R-:W-:-:S02]  /*baa0*/  @!P6 IMAD.IADD R213, R213, 0x1, -R27 ;  /* 0x00000001d5d5e824 */ /* 0x000fc400078e0a1b */
[--C-:B------:R-:W-:Y:S02]  /*bab0*/  @!P0 IMAD.IADD R214, R214, 0x1, -R27.reuse ;  /* 0x00000001d6d68824 */ /* 0x100fe400078e0a1b */
[--C-:B------:R-:W-:Y:S02]  /*bac0*/  @!P4 IMAD.IADD R215, R215, 0x1, -R27.reuse ;  /* 0x00000001d7d7c824 */ /* 0x100fe400078e0a1b */
[--C-:B------:R-:W-:Y:S02]  /*bad0*/  @!P1 IMAD.IADD R216, R216, 0x1, -R27.reuse ;  /* 0x00000001d8d89824 */ /* 0x100fe400078e0a1b */
[--C-:B------:R-:W-:Y:S01]  /*bae0*/  @!P2 IMAD.IADD R217, R217, 0x1, -R27.reuse ;  /* 0x00000001d9d9a824 */ /* 0x100fe200078e0a1b */
[----:B------:R-:W-:Y:S01]  /*baf0*/  ISETP.GE.AND P3, PT, R24, RZ, PT ;  /* 0x000000ff1800720c */ /* 0x000fe20003f66270 */
[----:B------:R-:W-:Y:S01]  /*bb00*/  @!P5 IMAD.IADD R218, R218, 0x1, -R27 ;  /* 0x00000001dadad824 */ /* 0x000fe200078e0a1b */
[----:B------:R-:W-:Y:S02]  /*bb10*/  ISETP.GT.U32.AND P5, PT, R27, R214, PT ;  /* 0x000000d61b00720c */ /* 0x000fe40003fa4070 */
[----:B---3--:R-:W-:-:S02]  /*bb20*/  ISETP.GE.AND P6, PT, R30, RZ, PT ;  /* 0x000000ff1e00720c */ /* 0x008fc40003fc6270 */
[----:B------:R-:W-:-:S07]  /*bb30*/  ISETP.GE.AND P0, PT, R29, RZ, PT ;  /* 0x000000ff1d00720c */ /* 0x000fce0003f06270 */
[----:B------:R-:W-:Y:S01]  /*bb40*/  @!P3 IMAD.MOV R207, RZ, RZ, -R207 ;  /* 0x000000ffffcfb224 */ /* 0x000fe200078e0acf */
[----:B------:R-:W-:Y:S01]  /*bb50*/  ISETP.GT.U32.AND P3, PT, R27, R213, PT ;  /* 0x000000d51b00720c */ /* 0x000fe20003f64070 */
[----:B------:R-:W3:Y:S01]  /*bb60*/  LDL R30, [R1+0x140c] ;  /* 0x00140c00011e7983 */ /* 0x000ee20000100800 */
[----:B------:R-:W-:Y:S01]  /*bb70*/  IADD3 R24, R241, 0xfd, RZ ;  /* 0x000000fdf1187810 */ /* 0x000fe20007ffe0ff */
[----:B------:R-:W-:Y:S02]  /*bb80*/  @!P5 IMAD.IADD R214, R214, 0x1, -R27 ;  /* 0x00000001d6d6d824 */ /* 0x000fe400078e0a1b */
[----:B------:R-:W3:Y:S01]  /*bb90*/  LDL R29, [R1+0x1408] ;  /* 0x00140800011d7983 */ /* 0x000ee20000100800 */
[----:B------:R-:W-:Y:S02]  /*bba0*/  @!P6 IADD3 R208, -R208, RZ, RZ ;  /* 0x000000ffd0d0e210 */ /* 0x000fe40007ffe1ff */
[C---:B------:R-:W-:Y:S01]  /*bbb0*/  ISETP.GT.U32.AND P6, PT, R27.reuse, R217, PT ;  /* 0x000000d91b00720c */ /* 0x040fe20003fc4070 */
[----:B------:R-:W-:Y:S01]  /*bbc0*/  @!P0 IMAD.MOV R209, RZ, RZ, -R209 ;  /* 0x000000ffffd18224 */ /* 0x000fe200078e0ad1 */
[----:B------:R-:W-:-:S03]  /*bbd0*/  ISETP.GT.U32.AND P0, PT, R27, R215, PT ;  /* 0x000000d71b00720c */ /* 0x000fc60003f04070 */
[----:B------:R-:W-:Y:S01]  /*bbe0*/  @!P3 IMAD.IADD R213, R213, 0x1, -R27 ;  /* 0x00000001d5d5b824 */ /* 0x000fe200078e0a1b */
[C---:B------:R-:W-:Y:S02]  /*bbf0*/  ISETP.GT.U32.AND P3, PT, R27.reuse, R220, PT ;  /* 0x000000dc1b00720c */ /* 0x040fe40003f64070 */
[----:B------:R-:W-:-:S05]  /*bc00*/  ISETP.GT.U32.AND P5, PT, R27, R221, PT ;  /* 0x000000dd1b00720c */ /* 0x000fca0003fa4070 */
[--C-:B------:R-:W-:Y:S01]  /*bc10*/  @!P6 IMAD.IADD R217, R217, 0x1, -R27.reuse ;  /* 0x00000001d9d9e824 */ /* 0x100fe200078e0a1b */
[----:B------:R-:W-:Y:S01]  /*bc20*/  ISETP.GT.U32.AND P6, PT, R27, R224, PT ;  /* 0x000000e01b00720c */ /* 0x000fe20003fc4070 */
[----:B------:R-:W-:Y:S01]  /*bc30*/  @!P0 IMAD.IADD R215, R215, 0x1, -R27 ;  /* 0x00000001d7d78824 */ /* 0x000fe200078e0a1b */
[----:B------:R-:W-:Y:S02]  /*bc40*/  ISETP.GT.U32.AND P0, PT, R27, R222, PT ;  /* 0x000000de1b00720c */ /* 0x000fe40003f04070 */
[----:B----4-:R-:W-:Y:S02]  /*bc50*/  ISETP.GE.AND P1, PT, R249, RZ, PT ;  /* 0x000000fff900720c */ /* 0x010fe40003f26270 */
[----:B------:R-:W4:Y:S01]  /*bc60*/  LDL R249, [R1+0x1418] ;  /* 0x0014180001f97983 */ /* 0x000f220000100800 */
[----:B-----5:R-:W-:-:S03]  /*bc70*/  ISETP.GE.AND P4, PT, R7, RZ, PT ;  /* 0x000000ff0700720c */ /* 0x020fc60003f86270 */
[----:B------:R-:W5:Y:S01]  /*bc80*/  LDL R7, [R1+0x1424] ;  /* 0x0014240001077983 */ /* 0x000f620000100800 */
[----:B--2---:R-:W-:-:S03]  /*bc90*/  ISETP.GE.AND P2, PT, R231, RZ, PT ;  /* 0x000000ffe700720c */ /* 0x004fc60003f46270 */
[----:B------:R-:W2:Y:S03]  /*bca0*/  LDL R231, [R1+0x142c] ;  /* 0x00142c0001e77983 */ /* 0x000ea60000100800 */
[----:B------:R-:W-:Y:S01]  /*bcb0*/  @!P1 IMAD.MOV R211, RZ, RZ, -R211 ;  /* 0x000000ffffd39224 */ /* 0x000fe200078e0ad3 */
[C---:B------:R-:W-:Y:S02]  /*bcc0*/  ISETP.GT.U32.AND P1, PT, R27.reuse, R218, PT ;  /* 0x000000da1b00720c */ /* 0x040fe40003f24070 */
[----:B------:R-:W-:Y:S01]  /*bcd0*/  @!P4 IMAD.MOV R210, RZ, RZ, -R210 ;  /* 0x000000ffffd2c224 */ /* 0x000fe200078e0ad2 */
[C---:B------:R-:W-:Y:S01]  /*bce0*/  ISETP.GT.U32.AND P4, PT, R27.reuse, R216, PT ;  /* 0x000000d81b00720c */ /* 0x040fe20003f84070 */
[----:B------:R1:W-:Y:S02]  /*bcf0*/  STL [R1+0x1250], R24 ;  /* 0x0012501801007387 */ /* 0x0003e40000100800 */
[----:B------:R-:W-:Y:S01]  /*bd00*/  @!P2 IMAD.MOV R212, RZ, RZ, -R212 ;  /* 0x000000ffffd4a224 */ /* 0x000fe200078e0ad4 */
[----:B------:R-:W-:-:S06]  /*bd10*/  ISETP.GT.U32.AND P2, PT, R27, R219, PT ;  /* 0x000000db1b00720c */ /* 0x000fcc0003f44070 */
[----:B------:R-:W-:-:S03]  /*bd20*/  @!P1 IMAD.IADD R218, R218, 0x1, -R27 ;  /* 0x00000001dada9824 */ /* 0x000fc600078e0a1b */
[----:B------:R-:W-:Y:S01]  /*bd30*/  @!P4 IMAD.IADD R216, R216, 0x1, -R27 ;  /* 0x00000001d8d8c824 */ /* 0x000fe200078e0a1b */
[----:B------:R-:W-:Y:S02]  /*bd40*/  ISETP.GT.U32.AND P4, PT, R27, R223, PT ;  /* 0x000000df1b00720c */ /* 0x000fe40003f84070 */
[----:B------:R-:W2:Y:S02]  /*bd50*/  LDL R27, [R1+0x1450] ;  /* 0x00145000011b7983 */ /* 0x000ea40000100800 */
[----:B--2---:R-:W-:Y:S02]  /*bd60*/  ISETP.GE.AND P1, PT, R27, RZ, PT ;  /* 0x000000ff1b00720c */ /* 0x004fe40003f26270 */
[----:B------:R-:W-:-:S05]  /*bd70*/  IABS R27, c[0x0][0x17c] ;  /* 0x00005f00001b7a13 */ /* 0x000fca0000000000 */
[--C-:B------:R-:W-:Y:S01]  /*bd80*/  @!P2 IMAD.IADD R219, R219, 0x1, -R27.reuse ;  /* 0x00000001dbdba824 */ /* 0x100fe200078e0a1b */
[----:B---3--:R-:W-:Y:S01]  /*bd90*/  ISETP.GE.AND P2, PT, R30, RZ, PT ;  /* 0x000000ff1e00720c */ /* 0x008fe20003f46270 */
[--C-:B------:R-:W-:Y:S01]  /*bda0*/  @!P3 IMAD.IADD R220, R220, 0x1, -R27.reuse ;  /* 0x00000001dcdcb824 */ /* 0x100fe200078e0a1b */
[----:B------:R-:W-:Y:S01]  /*bdb0*/  ISETP.GE.AND P3, PT, R29, RZ, PT ;  /* 0x000000ff1d00720c */ /* 0x000fe20003f66270 */
[--C-:B------:R-:W-:Y:S01]  /*bdc0*/  @!P5 IMAD.IADD R221, R221, 0x1, -R27.reuse ;  /* 0x00000001ddddd824 */ /* 0x100fe200078e0a1b */
[----:B-----5:R-:W-:Y:S01]  /*bdd0*/  ISETP.GE.AND P5, PT, R7, RZ, PT ;  /* 0x000000ff0700720c */ /* 0x020fe20003fa6270 */
[--C-:B------:R-:W-:Y:S01]  /*bde0*/  @!P0 IMAD.IADD R222, R222, 0x1, -R27.reuse ;  /* 0x00000001dede8824 */ /* 0x100fe200078e0a1b */
[----:B----4-:R-:W-:Y:S01]  /*bdf0*/  ISETP.GE.AND P0, PT, R249, RZ, PT ;  /* 0x000000fff900720c */ /* 0x010fe20003f06270 */
[----:B------:R-:W-:Y:S01]  /*be00*/  @!P4 IMAD.IADD R223, R223, 0x1, -R27 ;  /* 0x00000001dfdfc824 */ /* 0x000fe200078e0a1b */
[----:B------:R-:W-:Y:S01]  /*be10*/  ISETP.GE.AND P4, PT, R231, RZ, PT ;  /* 0x000000ffe700720c */ /* 0x000fe20003f86270 */
[----:B------:R-:W-:Y:S01]  /*be20*/  @!P1 IMAD.MOV R213, RZ, RZ, -R213 ;  /* 0x000000ffffd59224 */ /* 0x000fe200078e0ad5 */
[C---:B------:R-:W-:Y:S01]  /*be30*/  ISETP.GT.U32.AND P1, PT, R27.reuse, R219, PT ;  /* 0x000000db1b00720c */ /* 0x040fe20003f24070 */
[----:B------:R-:W-:Y:S01]  /*be40*/  @!P6 IMAD.IADD R224, R224, 0x1, -R27 ;  /* 0x00000001e0e0e824 */ /* 0x000fe200078e0a1b */
[----:B------:R-:W2:Y:S01]  /*be50*/  LDL R7, [R1+0x1404] ;  /* 0x0014040001077983 */ /* 0x000ea20000100800 */
[----:B------:R-:W-:Y:S01]  /*be60*/  @!P2 IMAD.MOV R214, RZ, RZ, -R214 ;  /* 0x000000ffffd6a224 */ /* 0x000fe200078e0ad6 */
        /* <DEDUP_REMOVED lines=9> */
[----:B------:R-:W-:Y:S01]  /*bf00*/  @!P1 IMAD.IADD R219, R219, 0x1, -R27 ;  /* 0x00000001dbdb9824 */ /* 0x000fe200078e0a1b */
[----:B------:R-:W-:Y:S01]  /*bf10*/  ISETP.GT.U32.AND P4, PT, R27, R225, PT ;  /* 0x000000e11b00720c */ /* 0x000fe20003f84070 */
[----:B------:R-:W3:Y:S04]  /*bf20*/  LDL R231, [R1+0x13c0] ;  /* 0x0013c00001e77983 */ /* 0x000ee80000100800 */
[----:B------:R-:W4:Y:S04]  /*bf30*/  LDL R27, [R1+0x13e0] ;  /* 0x0013e000011b7983 */ /* 0x000f280000100800 */
[----:B------:R-:W5:Y:S04]  /*bf40*/  LDL R30, [R1+0x13ec] ;  /* 0x0013ec00011e7983 */ /* 0x000f680000100800 */
[----:B------:R-:W2:Y:S04]  /*bf50*/  LDL R29, [R1+0x13e4] ;  /* 0x0013e400011d7983 */ /* 0x000ea80000100800 */
[----:B------:R-:W2:Y:S01]  /*bf60*/  LDL R249, [R1+0x1400] ;  /* 0x0014000001f97983 */ /* 0x000ea20000100800 */
[----:B-1----:R-:W-:-:S02]  /*bf70*/  IABS R24, R24 ;  /* 0x0000001800187213 */ /* 0x002fc40000000000 */
[----:B----4-:R-:W-:Y:S02]  /*bf80*/  ISETP.GE.AND P1, PT, R27, RZ, PT ;  /* 0x000000ff1b00720c */ /* 0x010fe40003f26270 */
[----:B------:R-:W-:-:S05]  /*bf90*/  IABS R27, c[0x0][0x17c] ;  /* 0x00005f00001b7a13 */ /* 0x000fca0000000000 */
[--C-:B------:R-:W-:Y:S01]  /*bfa0*/  @!P3 IMAD.IADD R221, R221, 0x1, -R27.reuse ;  /* 0x00000001ddddb824 */ /* 0x100fe200078e0a1b */
[----:B------:R-:W-:Y:S01]  /*bfb0*/  ISETP.GT.U32.AND P3, PT, R27, R227, PT ;  /* 0x000000e31b00720c */ /* 0x000fe20003f64070 */
[--C-:B------:R-:W-:Y:S01]  /*bfc0*/  @!P0 IMAD.IADD R223, R223, 0x1, -R27.reuse ;  /* 0x00000001dfdf8824 */ /* 0x100fe200078e0a1b */
[C---:B------:R-:W-:Y:S01]  /*bfd0*/  ISETP.GT.U32.AND P0, PT, R27.reuse, R229, PT ;  /* 0x000000e51b00720c */ /* 0x040fe20003f04070 */
[--C-:B------:R-:W-:Y:S01]  /*bfe0*/  @!P2 IMAD.IADD R220, R220, 0x1, -R27.reuse ;  /* 0x00000001dcdca824 */ /* 0x100fe200078e0a1b */
[C---:B------:R-:W-:Y:S01]  /*bff0*/  ISETP.GT.U32.AND P2, PT, R27.reuse, R226, PT ;  /* 0x000000e21b00720c */ /* 0x040fe20003f44070 */
[----:B------:R-:W-:Y:S01]  /*c000*/  @!P5 IMAD.IADD R222, R222, 0x1, -R27 ;  /* 0x00000001deded824 */ /* 0x000fe200078e0a1b */
[----:B------:R-:W-:-:S07]  /*c010*/  ISETP.GT.U32.AND P5, PT, R27, R228, PT ;  /* 0x000000e41b00720c */ /* 0x000fce0003fa4070 */
[----:B------:R-:W-:Y:S01]  /*c020*/  @!P3 IMAD.IADD R227, R227, 0x1, -R27 ;  /* 0x00000001e3e3b824 */ /* 0x000fe200078e0a1b */
[----:B--2---:R-:W-:Y:S01]  /*c030*/  ISETP.GE.AND P3, PT, R7, RZ, PT ;  /* 0x000000ff0700720c */ /* 0x004fe20003f66270 */
[----:B------:R-:W-:-:S04]  /*c040*/  IMAD.HI.U32 R7, R25, R24, RZ ;  /* 0x0000001819077227 */ /* 0x000fc800078e00ff */
[----:B------:R-:W-:Y:S01]  /*c050*/  @!P0 IMAD.IADD R229, R229, 0x1, -R27 ;  /* 0x00000001e5e58824 */ /* 0x000fe200078e0a1b */
[----:B---3--:R-:W-:Y:S01]  /*c060*/  ISETP.GE.AND P0, PT, R231, RZ, PT ;  /* 0x000000ffe700720c */ /* 0x008fe20003f06270 */
[----:B------:R-:W-:Y:S01]  /*c070*/  IMAD.MOV R231, RZ, RZ, -R7 ;  /* 0x000000ffffe77224 */ /* 0x000fe200078e0a07 */
[----:B------:R-:W-:Y:S01]  /*c080*/  @!P6 IADD3 R224, R224, -R27, RZ ;  /* 0x8000001be0e0e210 */ /* 0x000fe20007ffe0ff */
[--C-:B------:R-:W-:Y:S01]  /*c090*/  @!P2 IMAD.IADD R226, R226, 0x1, -R27.reuse ;  /* 0x00000001e2e2a824 */ /* 0x100fe200078e0a1b */
[----:B-----5:R-:W-:Y:S01]  /*c0a0*/  ISETP.GE.AND P6, PT, R30, RZ, PT ;  /* 0x000000ff1e00720c */ /* 0x020fe20003fc6270 */
[----:B------:R-:W-:Y:S01]  /*c0b0*/  @!P5 IMAD.IADD R228, R228, 0x1, -R27 ;  /* 0x00000001e4e4d824 */ /* 0x000fe200078e0a1b */
[----:B------:R-:W-:Y:S01]  /*c0c0*/  ISETP.GE.AND P2, PT, R29, RZ, PT ;  /* 0x000000ff1d00720c */ /* 0x000fe20003f46270 */
[----:B------:R-:W2:Y:S01]  /*c0d0*/  LDL R30, [R1+0x13a4] ;  /* 0x0013a400011e7983 */ /* 0x000ea20000100800 */
[----:B------:R-:W-:Y:S01]  /*c0e0*/  ISETP.GE.AND P5, PT, R249, RZ, PT ;  /* 0x000000fff900720c */ /* 0x000fe20003fa6270 */
[----:B------:R-:W-:-:S02]  /*c0f0*/  IMAD R24, R27, R231, R24 ;  /* 0x000000e71b187224 */ /* 0x000fc400078e0218 */
[----:B------:R-:W3:Y:S04]  /*c100*/  LDL R29, [R1+0x13dc] ;  /* 0x0013dc00011d7983 */ /* 0x000ee80000100800 */
[----:B------:R-:W4:Y:S04]  /*c110*/  LDL R7, [R1+0x138c] ;  /* 0x00138c0001077983 */ /* 0x000f280000100800 */
[----:B------:R-:W5:Y:S04]  /*c120*/  LDL R249, [R1+0x1388] ;  /* 0x0013880001f97983 */ /* 0x000f680000100800 */
[----:B------:R-:W2:Y:S01]  /*c130*/  LDL.LU R231, [R1+0x18a4] ;  /* 0x0018a40001e77983 */ /* 0x000ea20000300800 */
[----:B------:R-:W-:Y:S01]  /*c140*/  @!P4 IMAD.IADD R225, R225, 0x1, -R27 ;  /* 0x00000001e1e1c824 */ /* 0x000fe200078e0a1b */
[----:B------:R-:W-:Y:S01]  /*c150*/  ISETP.GT.U32.AND P4, PT, R27, R230, PT ;  /* 0x000000e61b00720c */ /* 0x000fe20003f84070 */
[----:B------:R-:W-:-:S02]  /*c160*/  @!P1 IMAD.MOV R219, RZ, RZ, -R219 ;  /* 0x000000ffffdb9224 */ /* 0x000fc400078e0adb */
[----:B------:R-:W-:Y:S01]  /*c170*/  @!P2 IMAD.MOV R221, RZ, RZ, -R221 ;  /* 0x000000ffffdda224 */ /* 0x000fe200078e0add */
[C---:B------:R-:W-:Y:S01]  /*c180*/  ISETP.GT.U32.AND P1, PT, R27.reuse, R225, PT ;  /* 0x000000e11b00720c */ /* 0x040fe20003f24070 */
[----:B------:R-:W-:Y:S01]  /*c190*/  @!P3 IMAD.MOV R222, RZ, RZ, -R222 ;  /* 0x000000ffffdeb224 */ /* 0x000fe200078e0ade */
[C---:B------:R-:W-:Y:S01]  /*c1a0*/  ISETP.GT.U32.AND P2, PT, R27.reuse, R227, PT ;  /* 0x000000e31b00720c */ /* 0x040fe20003f44070 */
[----:B------:R-:W-:Y:S01]  /*c1b0*/  @!P5 IMAD.MOV R223, RZ, RZ, -R223 ;  /* 0x000000ffffdfd224 */ /* 0x000fe200078e0adf */
[----:B------:R-:W-:Y:S01]  /*c1c0*/  ISETP.GT.U32.AND P3, PT, R27, R228, PT ;  /* 0x000000e41b00720c */ /* 0x000fe20003f64070 */
[----:B------:R-:W-:-:S04]  /*c1d0*/  @!P6 IMAD.MOV R220, RZ, RZ, -R220 ;  /* 0x000000ffffdce224 */ /* 0x000fc800078e0adc */
[--C-:B------:R-:W-:Y:S01]  /*c1e0*/  @!P4 IMAD.IADD R230, R230, 0x1, -R27.reuse ;  /* 0x00000001e6e6c824 */ /* 0x100fe200078e0a1b */
[C---:B------:R-:W-:Y:S02]  /*c1f0*/  ISETP.GT.U32.AND P4, PT, R27.reuse, R226, PT ;  /* 0x000000e21b00720c */ /* 0x040fe40003f84070 */
[C---:B------:R-:W-:Y:S02]  /*c200*/  ISETP.GT.U32.AND P5, PT, R27.reuse, R229, PT ;  /* 0x000000e51b00720c */ /* 0x040fe40003fa4070 */
[----:B------:R-:W-:Y:S01]  /*c210*/  ISETP.GT.U32.AND P6, PT, R27, R230, PT ;  /* 0x000000e61b00720c */ /* 0x000fe20003fc4070 */
[----:B------:R-:W-:Y:S02]  /*c220*/  @!P0 IMAD.MOV R224, RZ, RZ, -R224 ;  /* 0x000000ffffe08224 */ /* 0x000fe400078e0ae0 */
[--C-:B------:R-:W-:Y:S01]  /*c230*/  @!P1 IMAD.IADD R225, R225, 0x1, -R27.reuse ;  /* 0x00000001e1e19824 */ /* 0x100fe200078e0a1b */
[----:B------:R-:W-:Y:S01]  /*c240*/  ISETP.GT.U32.AND P1, PT, R27, R232, PT ;  /* 0x000000e81b00720c */ /* 0x000fe20003f24070 */
[--C-:B------:R-:W-:Y:S01]  /*c250*/  @!P2 IMAD.IADD R227, R227, 0x1, -R27.reuse ;  /* 0x00000001e3e3a824 */ /* 0x100fe200078e0a1b */
[C---:B------:R-:W-:Y:S01]  /*c260*/  ISETP.GT.U32.AND P2, PT, R27.reuse, R234, PT ;  /* 0x000000ea1b00720c */ /* 0x040fe20003f44070 */
[--C-:B------:R-:W-:Y:S01]  /*c270*/  @!P3 IMAD.IADD R228, R228, 0x1, -R27.reuse ;  /* 0x00000001e4e4b824 */ /* 0x100fe200078e0a1b */
[C---:B------:R-:W-:Y:S01]  /*c280*/  ISETP.GT.U32.AND P3, PT, R27.reuse, R235, PT ;  /* 0x000000eb1b00720c */ /* 0x040fe20003f64070 */
[--C-:B------:R-:W-:Y:S01]  /*c290*/  @!P4 IMAD.IADD R226, R226, 0x1, -R27.reuse ;  /* 0x00000001e2e2c824 */ /* 0x100fe200078e0a1b */
[----:B------:R-:W-:Y:S01]  /*c2a0*/  ISETP.GT.U32.AND P4, PT, R27, R233, PT ;  /* 0x000000e91b00720c */ /* 0x000fe20003f84070 */
[--C-:B------:R-:W-:Y:S01]  /*c2b0*/  @!P5 IMAD.IADD R229, R229, 0x1, -R27.reuse ;  /* 0x00000001e5e5d824 */ /* 0x100fe200078e0a1b */
[C---:B------:R-:W-:Y:S01]  /*c2c0*/  ISETP.GT.U32.AND P5, PT, R27.reuse, R236, PT ;  /* 0x000000ec1b00720c */ /* 0x040fe20003fa4070 */
[----:B------:R-:W-:Y:S01]  /*c2d0*/  @!P6 IMAD.IADD R230, R230, 0x1, -R27 ;  /* 0x00000001e6e6e824 */ /* 0x000fe200078e0a1b */
[----:B--2---:R-:W-:-:S02]  /*c2e0*/  ISETP.GT.U32.AND P0, PT, R27, R231, PT ;  /* 0x000000e71b00720c */ /* 0x004fc40003f04070 */
[----:B------:R-:W2:Y:S02]  /*c2f0*/  LDL R27, [R1+0x13a8] ;  /* 0x0013a800011b7983 */ /* 0x000ea40000100800 */
[----:B--2---:R-:W-:Y:S02]  /*c300*/  ISETP.GE.AND P6, PT, R27, RZ, PT ;  /* 0x000000ff1b00720c */ /* 0x004fe40003fc6270 */
[----:B------:R-:W-:-:S07]  /*c310*/  IABS R27, c[0x0][0x17c] ;  /* 0x00005f00001b7a13 */ /* 0x000fce0000000000 */
[----:B------:R-:W-:Y:S02]  /*c320*/  @!P0 IMAD.IADD R231, R231, 0x1, -R27 ;  /* 0x00000001e7e78824 */ /* 0x000fe400078e0a1b */
[----:B------:R-:W2:Y:S02]  /*c330*/  LDL R27, [R1+0x13d4] ;  /* 0x0013d400011b7983 */ /* 0x000ea40000100800 */
[----:B------:R-:W-:Y:S01]  /*c340*/  @!P6 IMAD.MOV R225, RZ, RZ, -R225 ;  /* 0x000000ffffe1e224 */ /* 0x000fe200078e0ae1 */
[----:B--2---:R-:W-:Y:S02]  /*c350*/  ISETP.GE.AND P0, PT, R27, RZ, PT ;  /* 0x000000ff1b00720c */ /* 0x004fe40003f06270 */
[----:B------:R-:W-:-:S05]  /*c360*/  IABS R27, c[0x0][0x17c] ;  /* 0x00005f00001b7a13 */ /* 0x000fca0000000000 */
[--C-:B------:R-:W-:Y:S01]  /*c370*/  @!P1 IMAD.IADD R232, R232, 0x1, -R27.reuse ;  /* 0x00000001e8e89824 */ /* 0x100fe200078e0a1b */
[----:B------:R-:W-:Y:S01]  /*c380*/  ISETP.GE.AND P1, PT, R30, RZ, PT ;  /* 0x000000ff1e00720c */ /* 0x000fe20003f26270 */
[--C-:B------:R-:W-:Y:S01]  /*c390*/  @!P4 IMAD.IADD R233, R233, 0x1, -R27.reuse ;  /* 0x00000001e9e9c824 */ /* 0x100fe200078e0a1b */
[----:B---3--:R-:W-:Y:S01]  /*c3a0*/  ISETP.GE.AND P4, PT, R29, RZ, PT ;  /* 0x000000ff1d00720c */ /* 0x008fe20003f86270 */
[--C-:B------:R-:W-:Y:S01]  /*c3b0*/  @!P2 IMAD.IADD R234, R234, 0x1, -R27.reuse ;  /* 0x00000001eaeaa824 */ /* 0x100fe200078e0a1b */
[----:B----4-:R-:W-:Y:S01]  /*c3c0*/  ISETP.GE.AND P2, PT, R7, RZ, PT ;  /* 0x000000ff0700720c */ /* 0x010fe20003f46270 */
[----:B------:R-:W-:Y:S01]  /*c3d0*/  @!P3 IMAD.IADD R235, R235, 0x1, -R27 ;  /* 0x00000001ebebb824 */ /* 0x000fe200078e0a1b */
[----:B-----5:R-:W-:Y:S01]  /*c3e0*/  ISETP.GE.AND P3, PT, R249, RZ, PT ;  /* 0x000000fff900720c */ /* 0x020fe20003f66270 */
[----:B------:R-:W2:Y:S01]  /*c3f0*/  LDL R30, [R1+0x1360] ;  /* 0x00136000011e7983 */ /* 0x000ea20000100800 */
[----:B------:R-:W-:-:S03]  /*c400*/  IADD3 R7, R241, 0xfe, RZ ;  /* 0x000000fef1077810 */ /* 0x000fc60007ffe0ff */
[----:B------:R-:W3:Y:S04]  /*c410*/  LDL R249, [R1+0x1380] ;  /* 0x0013800001f97983 */ /* 0x000ee80000100800 */
[----:B------:R-:W4:Y:S04]  /*c420*/  LDL R29, [R1+0x135c] ;  /* 0x00135c00011d7983 */ /* 0x000f280000100800 */
[----:B------:R-:W5:Y:S01]  /*c430*/  LDL.LU R241, [R1+0x18a0] ;  /* 0x0018a00001f17983 */ /* 0x000f620000300800 */
[----:B------:R-:W-:Y:S01]  /*c440*/  @!P5 IMAD.IADD R236, R236, 0x1, -R27 ;  /* 0x00000001ececd824 */ /* 0x000fe200078e0a1b */
[----:B------:R-:W-:Y:S01]  /*c450*/  @!P1 IADD3 R227, -R227, RZ, RZ ;  /* 0x000000ffe3e39210 */ /* 0x000fe20007ffe1ff */
[----:B------:R-:W-:Y:S01]  /*c460*/  @!P0 IMAD.MOV R226, RZ, RZ, -R226 ;  /* 0x000000ffffe28224 */ /* 0x000fe200078e0ae2 */
[C---:B------:R-:W-:Y:S01]  /*c470*/  ISETP.GT.U32.AND P5, PT, R27.reuse, R231, PT ;  /* 0x000000e71b00720c */ /* 0x040fe20003fa4070 */
[----:B------:R-:W-:Y:S01]  /*c480*/  @!P4 IMAD.MOV R228, RZ, RZ, -R228 ;  /* 0x000000ffffe4c224 */ /* 0x000fe200078e0ae4 */
[C---:B------:R-:W-:Y:S01]  /*c490*/  ISETP.GT.U32.AND P0, PT, R27.reuse, R232, PT ;  /* 0x000000e81b00720c */ /* 0x040fe20003f04070 */
[----:B------:R-:W-:Y:S01]  /*c4a0*/  @!P2 IMAD.MOV R229, RZ, RZ, -R229 ;  /* 0x000000ffffe5a224 */ /* 0x000fe200078e0ae5 */
[----:B------:R-:W-:-:S02]  /*c4b0*/  ISETP.GT.U32.AND P1, PT, R27, R233, PT ;  /* 0x000000e91b00720c */ /* 0x000fc40003f24070 */
[C---:B------:R-:W-:Y:S02]  /*c4c0*/  ISETP.GT.U32.AND P4, PT, R27.reuse, R234, PT ;  /* 0x000000ea1b00720c */ /* 0x040fe40003f84070 */
[C---:B------:R-:W-:Y:S02]  /*c4d0*/  ISETP.GT.U32.AND P6, PT, R27.reuse, R235, PT ;  /* 0x000000eb1b00720c */ /* 0x040fe40003fc4070 */
[C---:B------:R-:W-:Y:S01]  /*c4e0*/  ISETP.GT.U32.AND P2, PT, R27.reuse, R236, PT ;  /* 0x000000ec1b00720c */ /* 0x040fe20003f44070 */
[----:B------:R-:W-:Y:S01]  /*c4f0*/  @!P3 IMAD.MOV R230, RZ, RZ, -R230 ;  /* 0x000000ffffe6b224 */ /* 0x000fe200078e0ae6 */
[----:B------:R-:W-:Y:S01]  /*c500*/  ISETP.GT.U32.AND P3, PT, R27, R237, PT ;  /* 0x000000ed1b00720c */ /* 0x000fe20003f64070 */
[--C-:B------:R-:W-:Y:S01]  /*c510*/  @!P5 IMAD.IADD R231, R231, 0x1, -R27.reuse ;  /* 0x00000001e7e7d824 */ /* 0x100fe200078e0a1b */
[----:B------:R1:W-:Y:S01]  /*c520*/  STL [R1+0x124c], R7 ;  /* 0x00124c0701007387 */ /* 0x0003e20000100800 */
[--C-:B------:R-:W-:Y:S01]  /*c530*/  @!P0 IMAD.IADD R232, R232, 0x1, -R27.reuse ;  /* 0x00000001e8e88824 */ /* 0x100fe200078e0a1b */
[----:B------:R-:W-:Y:S01]  /*c540*/  ISETP.GT.U32.AND P5, PT, R27, R238, PT ;  /* 0x000000ee1b00720c */ /* 0x000fe20003fa4070 */
[--C-:B------:R-:W-:Y:S01]  /*c550*/  @!P1 IMAD.IADD R233, R233, 0x1, -R27.reuse ;  /* 0x00000001e9e99824 */ /* 0x100fe200078e0a1b */
[C---:B------:R-:W-:Y:S01]  /*c560*/  ISETP.GT.U32.AND P0, PT, R27.reuse, R239, PT ;  /* 0x000000ef1b00720c */ /* 0x040fe20003f04070 */
[--C-:B------:R-:W-:Y:S01]  /*c570*/  @!P4 IMAD.IADD R234, R234, 0x1, -R27.reuse ;  /* 0x00000001eaeac824 */ /* 0x100fe200078e0a1b */
[----:B------:R-:W-:Y:S01]  /*c580*/  ISETP.GT.U32.AND P1, PT, R27, R240, PT ;  /* 0x000000f01b00720c */ /* 0x000fe20003f24070 */
[--C-:B------:R-:W-:Y:S01]  /*c590*/  @!P6 IMAD.IADD R235, R235, 0x1, -R27.reuse ;  /* 0x00000001ebebe824 */ /* 0x100fe200078e0a1b */
[C---:B------:R-:W-:Y:S01]  /*c5a0*/  ISETP.GT.U32.AND P6, PT, R27.reuse, R242, PT ;  /* 0x000000f21b00720c */ /* 0x040fe20003fc4070 */
[----:B------:R-:W-:Y:S01]  /*c5b0*/  @!P2 IMAD.IADD R236, R236, 0x1, -R27 ;  /* 0x00000001ececa824 */ /* 0x000fe200078e0a1b */
[----:B-----5:R-:W-:-:S02]  /*c5c0*/  ISETP.GT.U32.AND P4, PT, R27, R241, PT ;  /* 0x000000f11b00720c */ /* 0x020fc40003f84070 */
[----:B------:R-:W5:Y:S02]  /*c5d0*/  LDL R27, [R1+0x1384] ;  /* 0x00138400011b7983 */ /* 0x000f640000100800 */
[----:B-----5:R-:W-:Y:S02]  /*c5e0*/  ISETP.GE.AND P2, PT, R27, RZ, PT ;  /* 0x000000ff1b00720c */ /* 0x020fe40003f46270 */
[----:B------:R-:W-:-:S05]  /*c5f0*/  IABS R27, c[0x0][0x17c] ;  /* 0x00005f00001b7a13 */ /* 0x000fca0000000000 */
[--C-:B------:R-:W-:Y:S02]  /*c600*/  @!P3 IMAD.IADD R237, R237, 0x1, -R27.reuse ;  /* 0x00000001ededb824 */ /* 0x100fe400078e0a1b */
[----:B------:R-:W-:Y:S02]  /*c610*/  @!P5 IMAD.IADD R238, R238, 0x1, -R27 ;  /* 0x00000001eeeed824 */ /* 0x000fe400078e0a1b */
[----:B------:R-:W5:Y:S02]  /*c620*/  LDL R27, [R1+0x137c] ;  /* 0x00137c00011b7983 */ /* 0x000f640000100800 */
[----:B-----5:R-:W-:Y:S02]  /*c630*/  ISETP.GE.AND P5, PT, R27, RZ, PT ;  /* 0x000000ff1b00720c */ /* 0x020fe40003fa6270 */
[----:B------:R-:W-:-:S05]  /*c640*/  IABS R27, c[0x0][0x17c] ;  /* 0x00005f00001b7a13 */ /* 0x000fca0000000000 */
[----:B------:R-:W-:Y:S02]  /*c650*/  @!P0 IMAD.IADD R239, R239, 0x1, -R27 ;  /* 0x00000001efef8824 */ /* 0x000fe400078e0a1b */
[----:B------:R-:W5:Y:S01]  /*c660*/  LDL R27, [R1+0x1364] ;  /* 0x00136400011b7983 */ /* 0x000f620000100800 */
[----:B---3--:R-:W-:Y:S01]  /*c670*/  ISETP.GE.AND P3, PT, R249, RZ, PT ;  /* 0x000000fff900720c */ /* 0x008fe20003f66270 */
[----:B------:R-:W-:Y:S02]  /*c680*/  @!P2 IMAD.MOV R231, RZ, RZ, -R231 ;  /* 0x000000ffffe7a224 */ /* 0x000fe400078e0ae7 */
[----:B------:R-:W-:Y:S01]  /*c690*/  @!P5 IMAD.MOV R233, RZ, RZ, -R233 ;  /* 0x000000ffffe9d224 */ /* 0x000fe200078e0ae9 */
[----:B------:R-:W3:Y:S09]  /*c6a0*/  LDL R249, [R1+0x1354] ;  /* 0x0013540001f97983 */ /* 0x000ef20000100800 */
[----:B------:R-:W-:Y:S01]  /*c6b0*/  @!P3 IMAD.MOV R232, RZ, RZ, -R232 ;  /* 0x000000ffffe8b224 */ /* 0x000fe200078e0ae8 */
[----:B-----5:R-:W-:-:S02]  /*c6c0*/  ISETP.GE.AND P0, PT, R27, RZ, PT ;  /* 0x000000ff1b00720c */ /* 0x020fc40003f06270 */
[----:B------:R-:W-:-:S05]  /*c6d0*/  IABS R27, c[0x0][0x17c] ;  /* 0x00005f00001b7a13 */ /* 0x000fca0000000000 */
[--C-:B------:R-:W-:Y:S01]  /*c6e0*/  @!P1 IMAD.IADD R240, R240, 0x1, -R27.reuse ;  /* 0x00000001f0f09824 */ /* 0x100fe200078e0a1b */
[----:B--2---:R-:W-:Y:S01]  /*c6f0*/  ISETP.GE.AND P1, PT, R30, RZ, PT ;  /* 0x000000ff1e00720c */ /* 0x004fe20003f26270 */
[--C-:B------:R-:W-:Y:S02]  /*c700*/  @!P4 IMAD.IADD R241, R241, 0x1, -R27.reuse ;  /* 0x00000001f1f1c824 */ /* 0x100fe400078e0a1b */
[----:B------:R-:W-:Y:S01]  /*c710*/  @!P6 IMAD.IADD R242, R242, 0x1, -R27 ;  /* 0x00000001f2f2e824 */ /* 0x000fe200078e0a1b */
[----:B----4-:R-:W-:Y:S01]  /*c720*/  ISETP.GE.AND P4, PT, R29, RZ, PT ;  /* 0x000000ff1d00720c */ /* 0x010fe20003f86270 */
[----:B------:R-:W-:Y:S01]  /*c730*/  @!P0 IMAD.MOV R234, RZ, RZ, -R234 ;  /* 0x000000ffffea8224 */ /* 0x000fe200078e0aea */
[C---:B------:R-:W-:Y:S01]  /*c740*/  ISETP.GT.U32.AND P3, PT, R27.reuse, R238, PT ;  /* 0x000000ee1b00720c */ /* 0x040fe20003f64070 */
[----:B------:R-:W2:Y:S01]  /*c750*/  LDL R30, [R1+0x1324] ;  /* 0x00132400011e7983 */ /* 0x000ea20000100800 */
[C---:B------:R-:W-:Y:S02]  /*c760*/  ISETP.GT.U32.AND P5, PT, R27.reuse, R239, PT ;  /* 0x000000ef1b00720c */ /* 0x040fe40003fa4070 */
[C---:B------:R-:W-:Y:S01]  /*c770*/  ISETP.GT.U32.AND P0, PT, R27.reuse, R240, PT ;  /* 0x000000f01b00720c */ /* 0x040fe20003f04070 */
[----:B------:R-:W4:Y:S02]  /*c780*/  LDL R29, [R1+0x131c] ;  /* 0x00131c00011d7983 */ /* 0x000f240000100800 */
[----:B------:R-:W-:Y:S01]  /*c790*/  @!P1 IMAD.MOV R235, RZ, RZ, -R235 ;  /* 0x000000ffffeb9224 */ /* 0x000fe200078e0aeb */
[----:B------:R-:W-:-:S02]  /*c7a0*/  ISETP.GT.U32.AND P1, PT, R27, R241, PT ;  /* 0x000000f11b00720c */ /* 0x000fc40003f24070 */
[C---:B------:R-:W-:Y:S02]  /*c7b0*/  ISETP.GT.U32.AND P2, PT, R27.reuse, R237, PT ;  /* 0x000000ed1b00720c */ /* 0x040fe40003f44070 */
[C---:B------:R-:W-:Y:S01]  /*c7c0*/  ISETP.GT.U32.AND P6, PT, R27.reuse, R242, PT ;  /* 0x000000f21b00720c */ /* 0x040fe20003fc4070 */
[----:B------:R-:W-:Y:S01]  /*c7d0*/  @!P4 IMAD.MOV R236, RZ, RZ, -R236 ;  /* 0x000000ffffecc224 */ /* 0x000fe200078e0aec */
[C---:B------:R-:W-:Y:S01]  /*c7e0*/  ISETP.GT.U32.AND P4, PT, R27.reuse, R243, PT ;  /* 0x000000f31b00720c */ /* 0x040fe20003f84070 */
[--C-:B------:R-:W-:Y:S01]  /*c7f0*/  @!P3 IMAD.IADD R238, R238, 0x1, -R27.reuse ;  /* 0x00000001eeeeb824 */ /* 0x100fe200078e0a1b */
[----:B------:R-:W-:Y:S01]  /*c800*/  ISETP.GT.U32.AND P3, PT, R27, R244, PT ;  /* 0x000000f41b00720c */ /* 0x000fe20003f64070 */
[--C-:B------:R-:W-:Y:S01]  /*c810*/  @!P5 IMAD.IADD R239, R239, 0x1, -R27.reuse ;  /* 0x00000001efefd824 */ /* 0x100fe200078e0a1b */
[C---:B------:R-:W-:Y:S01]  /*c820*/  ISETP.GT.U32.AND P5, PT, R27.reuse, R245, PT ;  /* 0x000000f51b00720c */ /* 0x040fe20003fa4070 */
[--C-:B------:R-:W-:Y:S01]  /*c830*/  @!P0 IMAD.IADD R240, R240, 0x1, -R27.reuse ;  /* 0x00000001f0f08824 */ /* 0x100fe200078e0a1b */
[----:B------:R-:W-:Y:S01]  /*c840*/  ISETP.GT.U32.AND P0, PT, R27, R246, PT ;  /* 0x000000f61b00720c */ /* 0x000fe20003f04070 */
[--C-:B------:R-:W-:Y:S01]  /*c850*/  @!P1 IMAD.IADD R241, R241, 0x1, -R27.reuse ;  /* 0x00000001f1f19824 */ /* 0x100fe200078e0a1b */
[----:B------:R-:W-:Y:S01]  /*c860*/  ISETP.GT.U32.AND P1, PT, R27, R247, PT ;  /* 0x000000f71b00720c */ /* 0x000fe20003f24070 */
[----:B------:R-:W-:-:S02]  /*c870*/  @!P2 IMAD.IADD R237, R237, 0x1, -R27 ;  /* 0x00000001ededa824 */ /* 0x000fc400078e0a1b */
[----:B------:R-:W-:Y:S02]  /*c880*/  @!P6 IMAD.IADD R242, R242, 0x1, -R27 ;  /* 0x00000001f2f2e824 */ /* 0x000fe400078e0a1b */
[----:B------:R-:W5:Y:S02]  /*c890*/  LDL R27, [R1+0x1348] ;  /* 0x00134800011b7983 */ /* 0x000f640000100800 */
[----:B-----5:R-:W-:Y:S02]  /*c8a0*/  ISETP.GE.AND P6, PT, R27, RZ, PT ;  /* 0x000000ff1b00720c */ /* 0x020fe40003fc6270 */
[----:B------:R-:W-:-:S04]  /*c8b0*/  IABS R27, c[0x0][0x17c] ;  /* 0x00005f00001b7a13 */ /* 0x000fc80000000000 */
[----:B------:R-:W-:Y:S01]  /*c8c0*/  @!P4 IADD3 R243, R243, -R27, RZ ;  /* 0x8000001bf3f3c210 */ /* 0x000fe20007ffe0ff */
[----:B------:R-:W-:Y:S01]  /*c8d0*/  @!P3 IMAD.IADD R244, R244, 0x1, -R27 ;  /* 0x00000001f4f4b824 */ /* 0x000fe200078e0a1b */
[----:B------:R-:W-:Y:S02]  /*c8e0*/  ISETP.GT.U32.AND P4, PT, R27, R248, PT ;  /* 0x000000f81b00720c */ /* 0x000fe40003f84070 */
[----:B------:R-:W5:Y:S02]  /*c8f0*/  LDL R27, [R1+0x133c] ;  /* 0x00133c00011b7983 */ /* 0x000f640000100800 */
[----:B-----5:R-:W-:Y:S02]  /*c900*/  ISETP.GE.AND P3, PT, R27, RZ, PT ;  /* 0x000000ff1b00720c */ /* 0x020fe40003f66270 */
[----:B------:R-:W-:-:S05]  /*c910*/  IABS R27, c[0x0][0x17c] ;  /* 0x00005f00001b7a13 */ /* 0x000fca0000000000 */
[----:B------:R-:W-:Y:S02]  /*c920*/  @!P5 IMAD.IADD R245, R245, 0x1, -R27 ;  /* 0x00000001f5f5d824 */ /* 0x000fe400078e0a1b */
[----:B------:R-:W5:Y:S01]  /*c930*/  LDL R27, [R1+0x1330] ;  /* 0x00133000011b7983 */ /* 0x000f620000100800 */
[----:B---3--:R-:W-:Y:S02]  /*c940*/  ISETP.GE.AND P2, PT, R249, RZ, PT ;  /* 0x000000fff900720c */ /* 0x008fe40003f46270 */
[----:B------:R-:W-:-:S05]  /*c950*/  IABS R249, R7 ;  /* 0x0000000700f97213 */ /* 0x000fca0000000000 */
[----:B------:R-:W-:-:S04]  /*c960*/  IMAD.HI.U32 R25, R25, R249, RZ ;  /* 0x000000f919197227 */ /* 0x000fc800078e00ff */
[----:B------:R-:W-:Y:S01]  /*c970*/  IMAD.MOV R25, RZ, RZ, -R25 ;  /* 0x000000ffff197224 */ /* 0x000fe200078e0a19 */
[----:B-----5:R-:W-:Y:S02]  /*c980*/  ISETP.GE.AND P5, PT, R27, RZ, PT ;  /* 0x000000ff1b00720c */ /* 0x020fe40003fa6270 */
[----:B------:R-:W-:-:S05]  /*c990*/  IABS R27, c[0x0][0x17c] ;  /* 0x00005f00001b7a13 */ /* 0x000fca0000000000 */
[--C-:B------:R-:W-:Y:S01]  /*c9a0*/  @!P0 IMAD.IADD R246, R246, 0x1, -R27.reuse ;  /* 0x00000001f6f68824 */ /* 0x100fe200078e0a1b */
[----:B--2---:R-:W-:Y:S01]  /*c9b0*/  ISETP.GE.AND P0, PT, R30, RZ, PT ;  /* 0x000000ff1e00720c */ /* 0x004fe20003f06270 */
[----:B------:R-:W-:Y:S01]  /*c9c0*/  @!P1 IMAD.IADD R247, R247, 0x1, -R27 ;  /* 0x00000001f7f79824 */ /* 0x000fe200078e0a1b */
[----:B----4-:R-:W-:Y:S01]  /*c9d0*/  ISETP.GE.AND P1, PT, R29, RZ, PT ;  /* 0x000000ff1d00720c */ /* 0x010fe20003f26270 */
[----:B------:R-:W2:Y:S01]  /*c9e0*/  LDL R30, [R1+0x12f8] ;  /* 0x0012f800011e7983 */ /* 0x000ea20000100800 */
[----:B------:R-:W-:-:S03]  /*c9f0*/  IMAD R25, R27, R25, R249 ;  /* 0x000000191b197224 */ /* 0x000fc600078e02f9 */
[----:B------:R-:W3:Y:S04]  /*ca00*/  LDL R29, [R1+0x12ec] ;  /* 0x0012ec00011d7983 */ /* 0x000ee80000100800 */
[----:B------:R-:W4:Y:S01]  /*ca10*/  LDL.LU R249, [R1+0x189c] ;  /* 0x00189c0001f97983 */ /* 0x000f220000300800 */
        /* <DEDUP_REMOVED lines=12> */
[----:B------:R-:W-:-:S02]  /*cae0*/  @!P1 IMAD.MOV R242, RZ, RZ, -R242 ;  /* 0x000000fffff29224 */ /* 0x000fc400078e0af2 */
[--C-:B------:R-:W-:Y:S01]  /*caf0*/  @!P4 IMAD.IADD R244, R244, 0x1, -R27.reuse ;  /* 0x00000001f4f4c824 */ /* 0x100fe200078e0a1b */
[----:B------:R-:W-:Y:S01]  /*cb00*/  ISETP.GT.U32.AND P4, PT, R27, R251, PT ;  /* 0x000000fb1b00720c */ /* 0x000fe20003f84070 */
        /* <DEDUP_REMOVED lines=9> */
[----:B----4-:R-:W-:-:S02]  /*cba0*/  ISETP.GT.U32.AND P1, PT, R27, R249, PT ;  /* 0x000000f91b00720c */ /* 0x010fc40003f24070 */
[----:B------:R-:W4:Y:S02]  /*cbb0*/  LDL R27, [R1+0x1318] ;  /* 0x00131800011b7983 */ /* 0x000f240000100800 */
[----:B----4-:R-:W-:Y:S02]  /*cbc0*/  ISETP.GE.AND P6, PT, R27, RZ, PT ;  /* 0x000000ff1b00720c */ /* 0x010fe40003fc6270 */
[----:B------:R-:W-:-:S07]  /*cbd0*/  IABS R27, c[0x0][0x17c] ;  /* 0x00005f00001b7a13 */ /* 0x000fce0000000000 */
[----:B------:R-:W-:Y:S02]  /*cbe0*/  @!P1 IMAD.IADD R249, R249, 0x1, -R27 ;  /* 0x00000001f9f99824 */ /* 0x000fe400078e0a1b */
[----:B------:R-:W4:Y:S02]  /*cbf0*/  LDL R27, [R1+0x1310] ;  /* 0x00131000011b7983 */ /* 0x000f240000100800 */
[----:B----4-:R-:W-:Y:S02]  /*cc00*/  ISETP.GE.AND P1, PT, R27, RZ, PT ;  /* 0x000000ff1b00720c */ /* 0x010fe40003f26270 */
[----:B------:R-:W-:-:S05]  /*cc10*/  IABS R27, c[0x0][0x17c] ;  /* 0x00005f00001b7a13 */ /* 0x000fca0000000000 */
[----:B------:R-:W-:Y:S02]  /*cc20*/  @!P2 IMAD.IADD R250, R250, 0x1, -R27 ;  /* 0x00000001fafaa824 */ /* 0x000fe400078e0a1b */
[----:B------:R-:W4:Y:S02]  /*cc30*/  LDL R27, [R1+0x1300] ;  /* 0x00130000011b7983 */ /* 0x000f240000100800 */
[----:B----4-:R-:W-:Y:S02]  /*cc40*/  ISETP.GE.AND P2, PT, R27, RZ, PT ;  /* 0x000000ff1b00720c */ /* 0x010fe40003f46270 */
[----:B------:R-:W-:-:S05]  /*cc50*/  IABS R27, c[0x0][0x17c] ;  /* 0x00005f00001b7a13 */ /* 0x000fca0000000000 */
[----:B------:R-:W-:Y:S02]  /*cc60*/  @!P4 IMAD.IADD R251, R251, 0x1, -R27 ;  /* 0x00000001fbfbc824 */ /* 0x000fe400078e0a1b */
[----:B------:R-:W4:Y:S01]  /*cc70*/  LDL R27, [R1+0x12fc] ;  /* 0x0012fc00011b7983 */ /* 0x000f220000100800 */
[----:B------:R-:W-:Y:S02]  /*cc80*/  @!P6 IMAD.MOV R243, RZ, RZ, -R243 ;  /* 0x000000fffff3e224 */ /* 0x000fe400078e0af3 */
[----:B------:R-:W-:Y:S02]  /*cc90*/  @!P1 IMAD.MOV R244, RZ, RZ, -R244 ;  /* 0x000000fffff49224 */ /* 0x000fe400078e0af4 */
[----:B------:R-:W-:Y:S01]  /*cca0*/  @!P2 IMAD.MOV R245, RZ, RZ, -R245 ;  /* 0x000000fffff5a224 */ /* 0x000fe200078e0af5 */
[----:B----4-:R-:W-:Y:S02]  /*ccb0*/  ISETP.GE.AND P4, PT, R27, RZ, PT ;  /* 0x000000ff1b00720c */ /* 0x010fe40003f86270 */
[----:B------:R-:W-:-:S05]  /*ccc0*/  IABS R27, c[0x0][0x17c] ;  /* 0x00005f00001b7a13 */ /* 0x000fca0000000000 */
[--C-:B------:R-:W-:Y:S01]  /*ccd0*/  @!P3 IMAD.IADD R0, R0, 0x1, -R27.reuse ;  /* 0x000000010000b824 */ /* 0x100fe200078e0a1b */
[----:B--2---:R-:W-:Y:S01]  /*cce0*/  ISETP.GE.AND P3, PT, R30, RZ, PT ;  /* 0x000000ff1e00720c */ /* 0x004fe20003f66270 */
[--C-:B------:R-:W-:Y:S02]  /*ccf0*/  @!P5 IMAD.IADD R2, R2, 0x1, -R27.reuse ;  /* 0x000000010202d824 */ /* 0x100fe400078e0a1b */
[----:B------:R-:W-:Y:S01]  /*cd00*/  @!P0 IMAD.IADD R3, R3, 0x1, -R27 ;  /* 0x0000000103038824 */ /* 0x000fe200078e0a1b */
[----:B---3--:R-:W-:Y:S01]  /*cd10*/  ISETP.GE.AND P5, PT, R29, RZ, PT ;  /* 0x000000ff1d00720c */ /* 0x008fe20003fa6270 */
[----:B------:R-:W2:Y:S01]  /*cd20*/  LDL R30, [R1+0x12a0] ;  /* 0x0012a000011e7983 */ /* 0x000ea20000100800 */
[----:B------:R-:W-:Y:S02]  /*cd30*/  @!P4 IADD3 R246, -R246, RZ, RZ ;  /* 0x000000fff6f6c210 */ /* 0x000fe40007ffe1ff */
[C---:B------:R-:W-:Y:S02]  /*cd40*/  ISETP.GT.U32.AND P0, PT, R27.reuse, R249, PT ;  /* 0x000000f91b00720c */ /* 0x040fe40003f04070 */
[----:B------:R-:W-:-:S02]  /*cd50*/  ISETP.GT.U32.AND P1, PT, R27, R250, PT ;  /* 0x000000fa1b00720c */ /* 0x000fc40003f24070 */
[C---:B------:R-:W-:Y:S01]  /*cd60*/  ISETP.GT.U32.AND P2, PT, R27.reuse, R251, PT ;  /* 0x000000fb1b00720c */ /* 0x040fe20003f44070 */
[----:B------:R-:W-:Y:S01]  /*cd70*/  @!P3 IMAD.MOV R247, RZ, RZ, -R247 ;  /* 0x000000fffff7b224 */ /* 0x000fe200078e0af7 */
[C---:B------:R-:W-:Y:S02]  /*cd80*/  ISETP.GT.U32.AND P4, PT, R27.reuse, R0, PT ;  /* 0x000000001b00720c */ /* 0x040fe40003f84070 */
[C---:B------:R-:W-:Y:S02]  /*cd90*/  ISETP.GT.U32.AND P6, PT, R27.reuse, R2, PT ;  /* 0x000000021b00720c */ /* 0x040fe40003fc4070 */
[C---:B------:R-:W-:Y:S01]  /*cda0*/  ISETP.GT.U32.AND P3, PT, R27.reuse, R3, PT ;  /* 0x000000031b00720c */ /* 0x040fe20003f64070 */
[----:B------:R-:W-:Y:S01]  /*cdb0*/  @!P5 IMAD.MOV R248, RZ, RZ, -R248 ;  /* 0x000000fffff8d224 */ /* 0x000fe200078e0af8 */
[----:B------:R-:W-:Y:S01]  /*cdc0*/  ISETP.GT.U32.AND P5, PT, R27, R4, PT ;  /* 0x000000041b00720c */ /* 0x000fe20003fa4070 */
[--C-:B------:R-:W-:Y:S01]  /*cdd0*/  @!P0 IMAD.IADD R249, R249, 0x1, -R27.reuse ;  /* 0x00000001f9f98824 */ /* 0x100fe200078e0a1b */
[C---:B------:R-:W-:Y:S01]  /*cde0*/  ISETP.GT.U32.AND P0, PT, R27.reuse, R5, PT ;  /* 0x000000051b00720c */ /* 0x040fe20003f04070 */
        /* <DEDUP_REMOVED lines=8> */
[----:B------:R-:W-:-:S02]  /*ce70*/  @!P3 IMAD.IADD R3, R3, 0x1, -R27 ;  /* 0x000000010303b824 */ /* 0x000fc400078e0a1b */
[----:B------:R-:W3:Y:S02]  /*ce80*/  LDL R27, [R1+0x12dc] ;  /* 0x0012dc00011b7983 */ /* 0x000ee40000100800 */
[----:B---3--:R-:W-:Y:S02]  /*ce90*/  ISETP.GE.AND P3, PT, R27, RZ, PT ;  /* 0x000000ff1b00720c */ /* 0x008fe40003f66270 */
[----:B------:R-:W-:-:S05]  /*cea0*/  IABS R27, c[0x0][0x17c] ;  /* 0x00005f00001b7a13 */ /* 0x000fca0000000000 */
[----:B------:R-:W-:Y:S02]  /*ceb0*/  @!P5 IMAD.IADD R4, R4, 0x1, -R27 ;  /* 0x000000010404d824 */ /* 0x000fe400078e0a1b */
        /* <DEDUP_REMOVED lines=12> */
[----:B------:R-:W3:Y:S01]  /*cf80*/  LDL R27, [R1+0x12ac] ;  /* 0x0012ac00011b7983 */ /* 0x000ee20000100800 */
[----:B------:R-:W-:Y:S02]  /*cf90*/  @!P3 IMAD.MOV R249, RZ, RZ, -R249 ;  /* 0x000000fffff9b224 */ /* 0x000fe400078e0af9 */
[----:B------:R-:W-:Y:S02]  /*cfa0*/  @!P5 IMAD.MOV R250, RZ, RZ, -R250 ;  /* 0x000000fffffad224 */ /* 0x000fe400078e0afa */
[----:B------:R-:W-:Y:S02]  /*cfb0*/  @!P0 IMAD.MOV R251, RZ, RZ, -R251 ;  /* 0x000000fffffb8224 */ /* 0x000fe400078e0afb */
[----:B------:R-:W-:Y:S01]  /*cfc0*/  @!P1 IMAD.MOV R0, RZ, RZ, -R0 ;  /* 0x000000ffff009224 */ /* 0x000fe200078e0a00 */
[----:B---3--:R-:W-:-:S02]  /*cfd0*/  ISETP.GE.AND P2, PT, R27, RZ, PT ;  /* 0x000000ff1b00720c */ /* 0x008fc40003f46270 */
[----:B------:R-:W-:-:S05]  /*cfe0*/  IABS R27, c[0x0][0x17c] ;  /* 0x00005f00001b7a13 */ /* 0x000fca0000000000 */
[--C-:B------:R-:W-:Y:S02]  /*cff0*/  @!P4 IMAD.IADD R9, R9, 0x1, -R27.reuse ;  /* 0x000000010909c824 */ /* 0x100fe400078e0a1b */
[----:B------:R-:W-:Y:S01]  /*d000*/  @!P6 IMAD.IADD R10, R10, 0x1, -R27 ;  /* 0x000000010a0ae824 */ /* 0x000fe200078e0a1b */
[----:B--2---:R-:W-:Y:S02]  /*d010*/  ISETP.GE.AND P4, PT, R30, RZ, PT ;  /* 0x000000ff1e00720c */ /* 0x004fe40003f86270 */
[C---:B------:R-:W-:Y:S01]  /*d020*/  ISETP.GT.U32.AND P3, PT, R27.reuse, R4, PT ;  /* 0x000000041b00720c */ /* 0x040fe20003f64070 */
[----:B------:R-:W-:Y:S01]  /*d030*/  @!P2 IMAD.MOV R2, RZ, RZ, -R2 ;  /* 0x000000ffff02a224 */ /* 0x000fe200078e0a02 */
[C---:B------:R-:W-:Y:S02]  /*d040*/  ISETP.GT.U32.AND P5, PT, R27.reuse, R5, PT ;  /* 0x000000051b00720c */ /* 0x040fe40003fa4070 */
[C---:B------:R-:W-:Y:S02]  /*d050*/  ISETP.GT.U32.AND P0, PT, R27.reuse, R6, PT ;  /* 0x000000061b00720c */ /* 0x040fe40003f04070 */
        /* <DEDUP_REMOVED lines=14> */
[----:B------:R-:W-:Y:S01]  /*d140*/  ISETP.GT.U32.AND P6, PT, R27, R16, PT ;  /* 0x000000101b00720c */ /* 0x000fe20003fc4070 */
[----:B------:R-:W-:-:S02]  /*d150*/  @!P2 IMAD.IADD R10, R10, 0x1, -R27 ;  /* 0x000000010a0aa824 */ /* 0x000fc400078e0a1b */
[----:B------:R-:W2:Y:S02]  /*d160*/  LDL R27, [R1+0x129c] ;  /* 0x00129c00011b7983 */ /* 0x000ea40000100800 */
[----:B--2---:R-:W-:Y:S02]  /*d170*/  ISETP.GE.AND P2, PT, R27, RZ, PT ;  /* 0x000000ff1b00720c */ /* 0x004fe40003f46270 */
[----:B------:R-:W-:-:S04]  /*d180*/  IABS R27, c[0x0][0x17c] ;  /* 0x00005f00001b7a13 */ /* 0x000fc80000000000 */
[----:B------:R-:W-:Y:S02]  /*d190*/  @!P4 IADD3 R11, R11, -R27, RZ ;  /* 0x8000001b0b0bc210 */ /* 0x000fe40007ffe0ff */
[----:B------:R-:W2:Y:S02]  /*d1a0*/  LDL R27, [R1+0x1298] ;  /* 0x00129800011b7983 */ /* 0x000ea40000100800 */
[----:B--2---:R-:W-:Y:S02]  /*d1b0*/  ISETP.GE.AND P4, PT, R27, RZ, PT ;  /* 0x000000ff1b00720c */ /* 0x004fe40003f86270 */
[----:B------:R-:W-:-:S05]  /*d1c0*/  IABS R27, c[0x0][0x17c] ;  /* 0x00005f00001b7a13 */ /* 0x000fca0000000000 */
[----:B------:R-:W-:Y:S02]  /*d1d0*/  @!P3 IMAD.IADD R12, R12, 0x1, -R27 ;  /* 0x000000010c0cb824 */ /* 0x000fe400078e0a1b */
        /* <DEDUP_REMOVED lines=12> */
[----:B------:R-:W2:Y:S01]  /*d2a0*/  LDL R27, [R1+0x1288] ;  /* 0x00128800011b7983 */ /* 0x000ea20000100800 */
[----:B------:R-:W-:Y:S02]  /*d2b0*/  @!P2 IMAD.MOV R4, RZ, RZ, -R4 ;  /* 0x000000ffff04a224 */ /* 0x000fe400078e0a04 */
[----:B------:R-:W-:Y:S02]  /*d2c0*/  @!P4 IMAD.MOV R5, RZ, RZ, -R5 ;  /* 0x000000ffff05c224 */ /* 0x000fe400078e0a05 */
[----:B------:R-:W-:Y:S02]  /*d2d0*/  @!P3 IMAD.MOV R6, RZ, RZ, -R6 ;  /* 0x000000ffff06b224 */ /* 0x000fe400078e0a06 */
[----:B------:R-:W-:Y:S02]  /*d2e0*/  @!P5 IMAD.MOV R8, RZ, RZ, -R8 ;  /* 0x000000ffff08d224 */ /* 0x000fe400078e0a08 */
[----:B------:R-:W-:Y:S01]  /*d2f0*/  @!P0 IMAD.MOV R9, RZ, RZ, -R9 ;  /* 0x000000ffff098224 */ /* 0x000fe200078e0a09 */
[----:B--2---:R-:W-:-:S02]  /*d300*/  ISETP.GE.AND P1, PT, R27, RZ, PT ;  /* 0x000000ff1b00720c */ /* 0x004fc40003f26270 */
[----:B------:R-:W-:-:S04]  /*d310*/  IABS R27, c[0x0][0x17c] ;  /* 0x00005f00001b7a13 */ /* 0x000fc80000000000 */
[C---:B------:R-:W-:Y:S02]  /*d320*/  ISETP.GT.U32.AND P2, PT, R27.reuse, R11, PT ;  /* 0x0000000b1b00720c */ /* 0x040fe40003f44070 */
[C---:B------:R-:W-:Y:S02]  /*d330*/  ISETP.GT.U32.AND P4, PT, R27.reuse, R12, PT ;  /* 0x0000000c1b00720c */ /* 0x040fe40003f84070 */
[C---:B------:R-:W-:Y:S02]  /*d340*/  ISETP.GT.U32.AND P3, PT, R27.reuse, R13, PT ;  /* 0x0000000d1b00720c */ /* 0x040fe40003f64070 */
[C---:B------:R-:W-:Y:S02]  /*d350*/  ISETP.GT.U32.AND P5, PT, R27.reuse, R14, PT ;  /* 0x0000000e1b00720c */ /* 0x040fe40003fa4070 */
[C---:B------:R-:W-:Y:S01]  /*d360*/  ISETP.GT.U32.AND P0, PT, R27.reuse, R15, PT ;  /* 0x0000000f1b00720c */ /* 0x040fe20003f04070 */
[--C-:B------:R-:W-:Y:S02]  /*d370*/  @!P6 IMAD.IADD R16, R16, 0x1, -R27.reuse ;  /* 0x000000011010e824 */ /* 0x100fe400078e0a1b */
        /* <DEDUP_REMOVED lines=9> */
[----:B------:R-:W-:Y:S01]  /*d410*/  ISETP.GT.U32.AND P3, PT, R27, R20, PT ;  /* 0x000000141b00720c */ /* 0x000fe20003f64070 */
[----:B------:R-:W-:Y:S01]  /*d420*/  @!P0 IMAD.IADD R15, R15, 0x1, -R27 ;  /* 0x000000010f0f8824 */ /* 0x000fe200078e0a1b */
[----:B------:R-:W-:-:S02]  /*d430*/  ISETP.GT.U32.AND P5, PT, R27, R21, PT ;  /* 0x000000151b00720c */ /* 0x000fc40003fa4070 */
        /* <DEDUP_REMOVED lines=28> */
[----:B------:R-:W-:Y:S01]  /*d600*/  ISETP.GT.U32.AND P0, PT, R27, R17, PT ;  /* 0x000000111b00720c */ /* 0x000fe20003f04070 */
[----:B------:R-:W-:Y:S01]  /*d610*/  @!P5 IMAD.IADD R21, R21, 0x1, -R27 ;  /* 0x000000011515d824 */ /* 0x000fe200078e0a1b */
[C---:B------:R-:W-:Y:S02]  /*d620*/  ISETP.GT.U32.AND P5, PT, R27.reuse, R18, PT ;  /* 0x000000121b00720c */ /* 0x040fe40003fa4070 */
[C---:B------:R-:W-:Y:S02]  /*d630*/  ISETP.GT.U32.AND P1, PT, R27.reuse, R19, PT ;  /* 0x000000131b00720c */ /* 0x040fe40003f24070 */
[C---:B------:R-:W-:Y:S02]  /*d640*/  ISETP.GT.U32.AND P6, PT, R27.reuse, R20, PT ;  /* 0x000000141b00720c */ /* 0x040fe40003fc4070 */
[----:B------:R-:W-:Y:S02]  /*d650*/  @!P3 IADD3 R16, -R16, RZ, RZ ;  /* 0x000000ff1010b210 */ /* 0x000fe40007ffe1ff */
[----:B------:R-:W-:-:S02]  /*d660*/  ISETP.GT.U32.AND P2, PT, R27, R21, PT ;  /* 0x000000151b00720c */ /* 0x000fc40003f44070 */
[----:B------:R-:W-:Y:S01]  /*d670*/  ISETP.GT.U32.AND P4, PT, R27, R22, PT ;  /* 0x000000161b00720c */ /* 0x000fe20003f84070 */
[--C-:B------:R-:W-:Y:S01]  /*d680*/  @!P0 IMAD.IADD R17, R17, 0x1, -R27.reuse ;  /* 0x0000000111118824 */ /* 0x100fe200078e0a1b */
[C---:B------:R-:W-:Y:S01]  /*d690*/  ISETP.GT.U32.AND P3, PT, R27.reuse, R23, PT ;  /* 0x000000171b00720c */ /* 0x040fe20003f64070 */
[--C-:B------:R-:W-:Y:S01]  /*d6a0*/  @!P5 IMAD.IADD R18, R18, 0x1, -R27.reuse ;  /* 0x000000011212d824 */ /* 0x100fe200078e0a1b */
[----:B------:R-:W-:Y:S01]  /*d6b0*/  ISETP.GT.U32.AND P0, PT, R27, R24, PT ;  /* 0x000000181b00720c */ /* 0x000fe20003f04070 */
[----:B------:R-:W-:Y:S01]  /*d6c0*/  @!P1 IMAD.IADD R19, R19, 0x1, -R27 ;  /* 0x0000000113139824 */ /* 0x000fe200078e0a1b */
[----:B------:R-:W-:Y:S02]  /*d6d0*/  ISETP.GT.U32.AND P5, PT, R27, R25, PT ;  /* 0x000000191b00720c */ /* 0x000fe40003fa4070 */
[----:B------:R-:W2:Y:S02]  /*d6e0*/  LDL R27, [R1+0x126c] ;  /* 0x00126c00011b7983 */ /* 0x000ea40000100800 */
[----:B--2---:R-:W-:-:S02]  /*d6f0*/  ISETP.GE.AND P1, PT, R27, RZ, PT ;  /* 0x000000ff1b00720c */ /* 0x004fc40003f26270 */
        /* <DEDUP_REMOVED lines=16> */
[----:B------:R-:W-:-:S05]  /*d800*/  IMAD.MOV.U32 R29, RZ, RZ, c[0x0][0x180] ;  /* 0x00006000ff1d7624 */ /* 0x000fca00078e00ff */
[C---:B------:R-:W-:Y:S02]  /*d810*/  IADD3 R30, R29.reuse, -0x1, RZ ;  /* 0xffffffff1d1e7810 */ /* 0x040fe40007ffe0ff */
[----:B------:R-:W-:Y:S01]  /*d820*/  IADD3 R29, R29, -0x5, RZ ;  /* 0xfffffffb1d1d7810 */ /* 0x000fe20007ffe0ff */
[----:B------:R-:W-:Y:S01]  /*d830*/  @!P4 IMAD.MOV R20, RZ, RZ, -R20 ;  /* 0x000000ffff14c224 */ /* 0x000fe200078e0a14 */
[----:B------:R-:W-:Y:S01]  /*d840*/  ISETP.GE.U32.AND P4, PT, R30, 0x7fffff80, PT ;  /* 0x7fffff801e00780c */ /* 0x000fe20003f86070 */
[----:B------:R-:W-:Y:S02]  /*d850*/  @!P6 IMAD.MOV R18, RZ, RZ, -R18 ;  /* 0x000000ffff12e224 */ /* 0x000fe400078e0a12 */
[----:B------:R-:W-:Y:S01]  /*d860*/  @!P2 IMAD.MOV R19, RZ, RZ, -R19 ;  /* 0x000000ffff13a224 */ /* 0x000fe200078e0a13 */
[----:B--2---:R-:W-:Y:S02]  /*d870*/  ISETP.GE.AND P3, PT, R27, RZ, PT ;  /* 0x000000ff1b00720c */ /* 0x004fe40003f66270 */
[----:B------:R-:W-:-:S04]  /*d880*/  IABS R27, c[0x0][0x17c] ;  /* 0x00005f00001b7a13 */ /* 0x000fc80000000000 */
[----:B------:R-:W-:Y:S01]  /*d890*/  ISETP.GT.U32.AND P1, PT, R27, R22, PT ;  /* 0x000000161b00720c */ /* 0x000fe20003f24070 */
[--C-:B------:R-:W-:Y:S01]  /*d8a0*/  @!P5 IMAD.IADD R25, R25, 0x1, -R27.reuse ;  /* 0x000000011919d824 */ /* 0x100fe200078e0a1b */
[----:B------:R-:W-:Y:S01]  /*d8b0*/  ISETP.GT.U32.AND P5, PT, R27, R23, PT ;  /* 0x000000171b00720c */ /* 0x000fe20003fa4070 */
[----:B------:R-:W-:Y:S01]  /*d8c0*/  @!P0 IMAD.IADD R24, R24, 0x1, -R27 ;  /* 0x0000000118188824 */ /* 0x000fe200078e0a1b */
[----:B------:R-:W-:Y:S02]  /*d8d0*/  ISETP.GE.AND P0, PT, R31, RZ, PT ;  /* 0x000000ff1f00720c */ /* 0x000fe40003f06270 */
[----:B------:R-:W2:Y:S01]  /*d8e0*/  LDL.LU R31, [R1+0x18] ;  /* 0x00001800011f7983 */ /* 0x000ea20000300800 */
[----:B------:R-:W-:Y:S01]  /*d8f0*/  @!P3 IMAD.MOV R21, RZ, RZ, -R21 ;  /* 0x000000ffff15b224 */ /* 0x000fe200078e0a15 */
[----:B------:R-:W-:Y:S02]  /*d900*/  ISETP.GE.U32.AND P3, PT, R29, 0x7fffff7c, PT ;  /* 0x7fffff7c1d00780c */ /* 0x000fe40003f66070 */
[----:B------:R-:W3:Y:S01]  /*d910*/  LDL.LU R30, [R1+0x14] ;  /* 0x00001400011e7983 */ /* 0x000ee20000300800 */
[----:B------:R-:W-:-:S02]  /*d920*/  ISETP.GT.U32.AND P6, PT, R27, R24, PT ;  /* 0x000000181b00720c */ /* 0x000fc40003fc4070 */
[--C-:B------:R-:W-:Y:S01]  /*d930*/  @!P1 IMAD.IADD R22, R22, 0x1, -R27.reuse ;  /* 0x0000000116169824 */ /* 0x100fe200078e0a1b */
[----:B------:R-:W-:Y:S01]  /*d940*/  ISETP.GE.AND P1, PT, R28, RZ, PT ;  /* 0x000000ff1c00720c */ /* 0x000fe20003f26270 */
[----:B------:R-:W4:Y:S01]  /*d950*/  LDL.LU R29, [R1+0x10] ;  /* 0x00001000011d7983 */ /* 0x000f220000300800 */
[----:B------:R-:W-:Y:S01]  /*d960*/  ISETP.GT.U32.AND P2, PT, R27, R25, PT ;  /* 0x000000191b00720c */ /* 0x000fe20003f44070 */
[----:B------:R-:W-:Y:S02]  /*d970*/  @!P5 IMAD.IADD R23, R23, 0x1, -R27 ;  /* 0x000000011717d824 */ /* 0x000fe400078e0a1b */
[----:B------:R-:W5:Y:S04]  /*d980*/  LDL.LU R28, [R1+0xc] ;  /* 0x00000c00011c7983 */ /* 0x000f680000300800 */
[----:B------:R-:W2:Y:S04]  /*d990*/  LDL R27, [R1+0x1250] ;  /* 0x00125000011b7983 */ /* 0x000ea80000100800 */
[----:B------:R-:W-:-:S02]  /*d9a0*/  @!P1 IMAD.MOV R23, RZ, RZ, -R23 ;  /* 0x000000ffff179224 */ /* 0x000fc400078e0a17 */
[----:B------:R-:W-:Y:S01]  /*d9b0*/  @!P0 IMAD.MOV R22, RZ, RZ, -R22 ;  /* 0x000000ffff168224 */ /* 0x000fe200078e0a16 */
[----:B------:R-:W-:Y:S02]  /*d9c0*/  ISETP.GE.AND P0, PT, R7, RZ, PT ;  /* 0x000000ff0700720c */ /* 0x000fe40003f06270 */
[----:B-1----:R-:W3:Y:S01]  /*d9d0*/  LDL.LU R7, [R1+0x1898] ;  /* 0x0018980001077983 */ /* 0x002ee20000300800 */
[----:B--2---:R-:W-:Y:S02]  /*d9e0*/  ISETP.GE.AND P5, PT, R27, RZ, PT ;  /* 0x000000ff1b00720c */ /* 0x004fe40003fa6270 */
[----:B------:R-:W-:-:S05]  /*d9f0*/  IABS R27, c[0x0][0x17c] ;  /* 0x00005f00001b7a13 */ /* 0x000fca0000000000 */
[----:B------:R-:W-:Y:S02]  /*da00*/  @!P6 IMAD.IADD R24, R24, 0x1, -R27 ;  /* 0x000000011818e824 */ /* 0x000fe400078e0a1b */
[----:B------:R-:W-:-:S05]  /*da10*/  IMAD.MOV.U32 R27, RZ, RZ, c[0x0][0x180] ;  /* 0x00006000ff1b7624 */ /* 0x000fca00078e00ff */
[----:B------:R-:W-:-:S04]  /*da20*/  IADD3 R27, R27, -0x9, RZ ;  /* 0xfffffff71b1b7810 */ /* 0x000fc80007ffe0ff */
[----:B------:R-:W-:Y:S02]  /*da30*/  ISETP.GE.U32.AND P6, PT, R27, 0x7fffff78, PT ;  /* 0x7fffff781b00780c */ /* 0x000fe40003fc6070 */
[----:B------:R-:W-:-:S05]  /*da40*/  IABS R27, c[0x0][0x17c] ;  /* 0x00005f00001b7a13 */ /* 0x000fca0000000000 */
[----:B------:R-:W-:Y:S02]  /*da50*/  @!P2 IMAD.IADD R25, R25, 0x1, -R27 ;  /* 0x000000011919a824 */ /* 0x000fe400078e0a1b */
[----:B------:R-:W-:-:S05]  /*da60*/  IMAD.MOV.U32 R27, RZ, RZ, c[0x0][0x180] ;  /* 0x00006000ff1b7624 */ /* 0x000fca00078e00ff */
[----:B------:R-:W-:-:S04]  /*da70*/  IADD3 R27, R27, -0xd, RZ ;  /* 0xfffffff31b1b7810 */ /* 0x000fc80007ffe0ff */
[----:B------:R-:W-:Y:S01]  /*da80*/  ISETP.GE.U32.AND P1, PT, R27, 0x7fffff74, PT ;  /* 0x7fffff741b00780c */ /* 0x000fe20003f26070 */
[----:B------:R-:W-:-:S05]  /*da90*/  IMAD.MOV.U32 R27, RZ, RZ, c[0x0][0x180] ;  /* 0x00006000ff1b7624 */ /* 0x000fca00078e00ff */
[----:B------:R-:W-:-:S04]  /*daa0*/  IADD3 R27, R27, -0x11, RZ ;  /* 0xffffffef1b1b7810 */ /* 0x000fc80007ffe0ff */
[----:B------:R-:W-:Y:S02]  /*dab0*/  ISETP.GE.U32.AND P2, PT, R27, 0x7fffff70, PT ;  /* 0x7fffff701b00780c */ /* 0x000fe40003f46070 */
[----:B------:R-:W2:Y:S01]  /*dac0*/  LDL R27, [R1+0x123c] ;  /* 0x00123c00011b7983 */ /* 0x000ea20000100800 */
[----:B------:R-:W-:Y:S02]  /*dad0*/  @!P0 IMAD.MOV R25, RZ, RZ, -R25 ;  /* 0x000000ffff198224 */ /* 0x000fe400078e0a19 */
[----:B------:R-:W-:Y:S01]  /*dae0*/  @!P5 IMAD.MOV R24, RZ, RZ, -R24 ;  /* 0x000000ffff18d224 */ /* 0x000fe200078e0a18 */
[----:B------:R-:W-:Y:S02]  /*daf0*/  ISETP.NE.AND P5, PT, RZ, c[0x0][0x17c], PT ;  /* 0x00005f00ff007a0c */ /* 0x000fe40003fa5270 */
[----:B--2---:R-:W-:Y:S02]  /*db00*/  ISETP.GE.AND P0, PT, R27, RZ, PT ;  /* 0x000000ff1b00720c */ /* 0x004fe40003f06270 */
[----:B------:R-:W-:-:S04]  /*db10*/  LOP3.LUT R27, RZ, c[0x0][0x17c], RZ, 0x33, !PT ;  /* 0x00005f00ff1b7a12 */ /* 0x000fc800078e33ff */
[C---:B------:R-:W-:Y:S02]  /*db20*/  SEL R252, R27.reuse, R252, !P5 ;  /* 0x000000fc1bfc7207 */ /* 0x040fe40006800000 */
[----:B------:R-:W-:-:S03]  /*db30*/  SEL R26, R27, R26, !P5 ;  /* 0x0000001a1b1a7207 */ /* 0x000fc60006800000 */
[----:B------:R1:W-:Y:S01]  /*db40*/  STL [R1+0x1c], R252 ;  /* 0x00001cfc01007387 */ /* 0x0003e20000100800 */
[C---:B------:R-:W-:Y:S02]  /*db50*/  SEL R31, R27.reuse, R31, !P5 ;  /* 0x0000001f1b1f7207 */ /* 0x040fe40006800000 */
[C---:B---3--:R-:W-:Y:S01]  /*db60*/  SEL R30, R27.reuse, R30, !P5 ;  /* 0x0000001e1b1e7207 */ /* 0x048fe20006800000 */
[----:B-1----:R-:W2:Y:S04]  /*db70*/  LDL.LU R252, [R1] ;  /* 0x0000000001fc7983 */ /* 0x002ea80000300800 */
[----:B------:R1:W-:Y:S04]  /*db80*/  STL [R1+0xa0], R26 ;  /* 0x0000a01a01007387 */ /* 0x0003e80000100800 */
[----:B-1----:R-:W3:Y:S04]  /*db90*/  LDL.LU R26, [R1+0x8] ;  /* 0x00000800011a7983 */ /* 0x002ee80000300800 */
[----:B------:R1:W-:Y:S04]  /*dba0*/  STL [R1+0x18], R31 ;  /* 0x0000181f01007387 */ /* 0x0003e80000100800 */
[----:B-1----:R-:W2:Y:S04]  /*dbb0*/  LDL.LU R31, [R1+0x1894] ;  /* 0x00189400011f7983 */ /* 0x002ea80000300800 */
[----:B------:R1:W-:Y:S04]  /*dbc0*/  STL [R1+0x14], R30 ;  /* 0x0000141e01007387 */ /* 0x0003e80000100800 */
[----:B-1----:R-:W2:Y:S01]  /*dbd0*/  LDL.LU R30, [R1+0x1890] ;  /* 0x00189000011e7983 */ /* 0x002ea20000300800 */
[----:B----4-:R-:W-:-:S02]  /*dbe0*/  SEL R29, R27, R29, !P5 ;  /* 0x0000001d1b1d7207 */ /* 0x010fc40006800000 */
[----:B-----5:R-:W-:-:S03]  /*dbf0*/  SEL R28, R27, R28, !P5 ;  /* 0x0000001c1b1c7207 */ /* 0x020fc60006800000 */
[----:B------:R1:W-:Y:S04]  /*dc00*/  STL [R1+0x10], R29 ;  /* 0x0000101d01007387 */ /* 0x0003e80000100800 */
[----:B-1----:R-:W4:Y:S04]  /*dc10*/  LDL.LU R29, [R1+0x188c] ;  /* 0x00188c00011d7983 */ /* 0x002f280000300800 */
[----:B------:R1:W-:Y:S04]  /*dc20*/  STL [R1+0xc], R28 ;  /* 0x00000c1c01007387 */ /* 0x0003e80000100800 */
[----:B-1----:R-:W5:Y:S01]  /*dc30*/  LDL.LU R28, [R1+0x1888] ;  /* 0x00188800011c7983 */ /* 0x002f620000300800 */
[----:B------:R-:W-:-:S02]  /*dc40*/  SEL R32, R27, R32, !P5 ;  /* 0x000000201b207207 */ /* 0x000fc40006800000 */
[C---:B------:R-:W-:Y:S02]  /*dc50*/  SEL R33, R27.reuse, R33, !P5 ;  /* 0x000000211b217207 */ /* 0x040fe40006800000 */
[C---:B------:R-:W-:Y:S02]  /*dc60*/  SEL R34, R27.reuse, R34, !P5 ;  /* 0x000000221b227207 */ /* 0x040fe40006800000 */
[C---:B------:R-:W-:Y:S02]  /*dc70*/  SEL R35, R27.reuse, R35, !P5 ;  /* 0x000000231b237207 */ /* 0x040fe40006800000 */
[C---:B------:R-:W-:Y:S02]  /*dc80*/  SEL R36, R27.reuse, R36, !P5 ;  /* 0x000000241b247207 */ /* 0x040fe40006800000 */
[C---:B------:R-:W-:Y:S02]  /*dc90*/  SEL R37, R27.reuse, R37, !P5 ;  /* 0x000000251b257207 */ /* 0x040fe40006800000 */
        /* <DEDUP_REMOVED lines=88> */
[----:B---3--:R-:W-:-:S05]  /*e220*/  SEL R26, R27, R26, !P5 ;  /* 0x0000001a1b1a7207 */ /* 0x008fca0006800000 */
[----:B------:R1:W-:Y:S01]  /*e230*/  STL [R1+0x4], R26 ;  /* 0x0000041a01007387 */ /* 0x0003e20000100800 */
[C---:B--2---:R-:W-:Y:S02]  /*e240*/  SEL R31, R27.reuse, R31, !P5 ;  /* 0x0000001f1b1f7207 */ /* 0x044fe40006800000 */
[----:B-1----:R-:W-:-:S05]  /*e250*/  SEL R26, R27, R252, !P5 ;  /* 0x000000fc1b1a7207 */ /* 0x002fca0006800000 */
[----:B------:R-:W-:Y:S01]  /*e260*/  STL [R1], R26 ;  /* 0x0000001a01007387 */ /* 0x000fe20000100800 */
[----:B------:R-:W-:-:S05]  /*e270*/  SEL R30, R27, R30, !P5 ;  /* 0x0000001e1b1e7207 */ /* 0x000fca0006800000 */
[----:B------:R1:W-:Y:S04]  /*e280*/  STL.64 [R1+0x1640], R30 ;  /* 0x0016401e01007387 */ /* 0x0003e80000100a00 */
[----:B------:R2:W-:Y:S04]  /*e290*/  STL.64 [R1+0x1648], R32 ;  /* 0x0016482001007387 */ /* 0x0005e80000100a00 */
[----:B------:R-:W-:Y:S04]  /*e2a0*/  STL.64 [R1+0x1650], R34 ;  /* 0x0016502201007387 */ /* 0x000fe80000100a00 */
        /* <DEDUP_REMOVED lines=36> */
[----:B------:R-:W-:Y:S01]  /*e4f0*/  STL.64 [R1+0x1778], R108 ;  /* 0x0017786c01007387 */ /* 0x000fe20000100a00 */
[----:B------:R-:W-:-:S03]  /*e500*/  SEL R126, R27, R126, !P5 ;  /* 0x0000007e1b7e7207 */ /* 0x000fc60006800000 */
[----:B------:R-:W-:Y:S01]  /*e510*/  STL.64 [R1+0x1780], R110 ;  /* 0x0017806e01007387 */ /* 0x000fe20000100a00 */
[----:B------:R-:W-:-:S03]  /*e520*/  SEL R127, R27, R127, !P5 ;  /* 0x0000007f1b7f7207 */ /* 0x000fc60006800000 */
[----:B------:R-:W-:Y:S01]  /*e530*/  STL.64 [R1+0x1788], R112 ;  /* 0x0017887001007387 */ /* 0x000fe20000100a00 */
[----:B------:R-:W-:-:S03]  /*e540*/  SEL R128, R27, R128, !P5 ;  /* 0x000000801b807207 */ /* 0x000fc60006800000 */
[----:B------:R-:W-:Y:S01]  /*e550*/  STL.64 [R1+0x1790], R114 ;  /* 0x0017907201007387 */ /* 0x000fe20000100a00 */
[----:B------:R-:W-:-:S03]  /*e560*/  SEL R129, R27, R129, !P5 ;  /* 0x000000811b817207 */ /* 0x000fc60006800000 */
[----:B------:R-:W-:Y:S01]  /*e570*/  STL.64 [R1+0x1798], R116 ;  /* 0x0017987401007387 */ /* 0x000fe20000100a00 */
[C---:B------:R-:W-:Y:S02]  /*e580*/  SEL R130, R27.reuse, R130, !P5 ;  /* 0x000000821b827207 */ /* 0x040fe40006800000 */
[C---:B------:R-:W-:Y:S01]  /*e590*/  SEL R131, R27.reuse, R131, !P5 ;  /* 0x000000831b837207 */ /* 0x040fe20006800000 */
[----:B------:R-:W-:Y:S01]  /*e5a0*/  STL.64 [R1+0x17a0], R118 ;  /* 0x0017a07601007387 */ /* 0x000fe20000100a00 */
[C---:B------:R-:W-:Y:S02]  /*e5b0*/  SEL R132, R27.reuse, R132, !P5 ;  /* 0x000000841b847207 */ /* 0x040fe40006800000 */
[C---:B------:R-:W-:Y:S01]  /*e5c0*/  SEL R133, R27.reuse, R133, !P5 ;  /* 0x000000851b857207 */ /* 0x040fe20006800000 */
[----:B------:R-:W-:Y:S01]  /*e5d0*/  STL.64 [R1+0x17a8], R120 ;  /* 0x0017a87801007387 */ /* 0x000fe20000100a00 */
[C---:B------:R-:W-:Y:S02]  /*e5e0*/  SEL R134, R27.reuse, R134, !P5 ;  /* 0x000000861b867207 */ /* 0x040fe40006800000 */
[C---:B------:R-:W-:Y:S01]  /*e5f0*/  SEL R135, R27.reuse, R135, !P5 ;  /* 0x000000871b877207 */ /* 0x040fe20006800000 */
[----:B------:R-:W-:Y:S01]  /*e600*/  STL.64 [R1+0x17b0], R122 ;  /* 0x0017b07a01007387 */ /* 0x000fe20000100a00 */
[----:B------:R-:W-:-:S02]  /*e610*/  SEL R136, R27, R136, !P5 ;  /* 0x000000881b887207 */ /* 0x000fc40006800000 */
        /* <DEDUP_REMOVED lines=20> */
[C---:B-----5:R-:W-:Y:S02]  /*e760*/  SEL R252, R27.reuse, R28, !P5 ;  /* 0x0000001c1bfc7207 */ /* 0x060fe40006800000 */
[C---:B-1----:R-:W-:Y:S01]  /*e770*/  SEL R30, R27.reuse, R151, !P5 ;  /* 0x000000971b1e7207 */ /* 0x042fe20006800000 */
[----:B------:R-:W-:Y:S01]  /*e780*/  STL.64 [R1+0x17f0], R138 ;  /* 0x0017f08a01007387 */ /* 0x000fe20000100a00 */
[----:B------:R-:W-:-:S03]  /*e790*/  SEL R28, R27, R152, !P5 ;  /* 0x000000981b1c7207 */ /* 0x000fc60006800000 */
[----:B------:R-:W-:Y:S01]  /*e7a0*/  STL.64 [R1+0x17f8], R140 ;  /* 0x0017f88c01007387 */ /* 0x000fe20000100a00 */
[----:B--2---:R-:W-:-:S03]  /*e7b0*/  SEL R32, R27, R154, !P5 ;  /* 0x0000009a1b207207 */ /* 0x004fc60006800000 */
[----:B------:R-:W-:Y:S01]  /*e7c0*/  STL.64 [R1+0x1800], R142 ;  /* 0x0018008e01007387 */ /* 0x000fe20000100a00 */
[----:B------:R-:W-:-:S03]  /*e7d0*/  SEL R26, R27, R153, !P5 ;  /* 0x000000991b1a7207 */ /* 0x000fc60006800000 */
[----:B------:R-:W-:Y:S04]  /*e7e0*/  STL.64 [R1+0x1808], R144 ;  /* 0x0018089001007387 */ /* 0x000fe80000100a00 */
[----:B------:R-:W-:Y:S04]  /*e7f0*/  STL.64 [R1+0x1810], R146 ;  /* 0x0018109201007387 */ /* 0x000fe80000100a00 */
[----:B------:R-:W-:Y:S04]  /*e800*/  STL.64 [R1+0x1818], R148 ;  /* 0x0018189401007387 */ /* 0x000fe80000100a00 */
[----:B------:R-:W-:Y:S04]  /*e810*/  STL [R1+0x8], R30 ;  /* 0x0000081e01007387 */ /* 0x000fe80000100800 */
[----:B------:R1:W-:Y:S04]  /*e820*/  STL [R1+0x20], R28 ;  /* 0x0000201c01007387 */ /* 0x0003e80000100800 */
[----:B------:R-:W-:Y:S04]  /*e830*/  STL.64 [R1+0x1820], R32 ;  /* 0x0018202001007387 */ /* 0x000fe80000100a00 */
[----:B------:R2:W-:Y:S01]  /*e840*/  STL [R1+0x30], R26 ;  /* 0x0000301a01007387 */ /* 0x0005e20000100800 */
[----:B-1----:R-:W-:-:S02]  /*e850*/  SEL R28, R27, R155, !P5 ;  /* 0x0000009b1b1c7207 */ /* 0x002fc40006800000 */
[C---:B------:R-:W-:Y:S02]  /*e860*/  SEL R158, R27.reuse, R158, !P5 ;  /* 0x0000009e1b9e7207 */ /* 0x040fe40006800000 */
[C---:B--2---:R-:W-:Y:S01]  /*e870*/  SEL R26, R27.reuse, R156, !P5 ;  /* 0x0000009c1b1a7207 */ /* 0x044fe20006800000 */
[----:B------:R-:W-:Y:S01]  /*e880*/  STL [R1+0x74], R28 ;  /* 0x0000741c01007387 */ /* 0x000fe20000100800 */
[----:B------:R-:W-:-:S03]  /*e890*/  SEL R159, R27, R159, !P5 ;  /* 0x0000009f1b9f7207 */ /* 0x000fc60006800000 */
[----:B------:R1:W-:Y:S04]  /*e8a0*/  STL [R1+0x9c], R26 ;  /* 0x00009c1a01007387 */ /* 0x0003e80000100800 */
[----:B------:R-:W-:Y:S01]  /*e8b0*/  STL.64 [R1+0x1828], R158 ;  /* 0x0018289e01007387 */ /* 0x000fe20000100a00 */
[C---:B-1----:R-:W-:Y:S02]  /*e8c0*/  SEL R26, R27.reuse, R161, !P5 ;  /* 0x000000a11b1a7207 */ /* 0x042fe40006800000 */
[----:B------:R-:W-:-:S03]  /*e8d0*/  SEL R28, R27, R163, !P5 ;  /* 0x000000a31b1c7207 */ /* 0x000fc60006800000 */
[----:B------:R1:W-:Y:S01]  /*e8e0*/  STL [R1+0x24], R26 ;  /* 0x0000241a01007387 */ /* 0x0003e20000100800 */
[C---:B------:R-:W-:Y:S02]  /*e8f0*/  SEL R166, R27.reuse, R166, !P5 ;  /* 0x000000a61ba67207 */ /* 0x040fe40006800000 */
[C---:B------:R-:W-:Y:S01]  /*e900*/  SEL R167, R27.reuse, R167, !P5 ;  /* 0x000000a71ba77207 */ /* 0x040fe20006800000 */
[----:B------:R2:W-:Y:S01]  /*e910*/  STL [R1+0x70], R28 ;  /* 0x0000701c01007387 */ /* 0x0005e20000100800 */
[C---:B------:R-:W-:Y:S02]  /*e920*/  SEL R168, R27.reuse, R168, !P5 ;  /* 0x000000a81ba87207 */ /* 0x040fe40006800000 */
[C---:B------:R-:W-:Y:S02]  /*e930*/  SEL R169, R27.reuse, R169, !P5 ;  /* 0x000000a91ba97207 */ /* 0x040fe40006800000 */
[C---:B-1----:R-:W-:Y:S02]  /*e940*/  SEL R26, R27.reuse, R164, !P5 ;  /* 0x000000a41b1a7207 */ /* 0x042fe40006800000 */
[----:B------:R-:W-:-:S02]  /*e950*/  SEL R31, R27, R162, !P5 ;  /* 0x000000a21b1f7207 */ /* 0x000fc40006800000 */
[C---:B------:R-:W-:Y:S01]  /*e960*/  SEL R30, R27.reuse, R170, !P5 ;  /* 0x000000aa1b1e7207 */ /* 0x040fe20006800000 */
[----:B------:R1:W-:Y:S01]  /*e970*/  STL [R1+0x98], R26 ;  /* 0x0000981a01007387 */ /* 0x0003e20000100800 */
[C---:B--2---:R-:W-:Y:S02]  /*e980*/  SEL R28, R27.reuse, R171, !P5 ;  /* 0x000000ab1b1c7207 */ /* 0x044fe40006800000 */
[C---:B------:R-:W-:Y:S01]  /*e990*/  SEL R174, R27.reuse, R174, !P5 ;  /* 0x000000ae1bae7207 */ /* 0x040fe20006800000 */
[----:B------:R-:W-:Y:S01]  /*e9a0*/  STL.64 [R1+0x1830], R166 ;  /* 0x001830a601007387 */ /* 0x000fe20000100a00 */
[C---:B------:R-:W-:Y:S02]  /*e9b0*/  SEL R175, R27.reuse, R175, !P5 ;  /* 0x000000af1baf7207 */ /* 0x040fe40006800000 */
[C---:B------:R-:W-:Y:S01]  /*e9c0*/  SEL R176, R27.reuse, R176, !P5 ;  /* 0x000000b01bb07207 */ /* 0x040fe20006800000 */
[----:B------:R-:W-:Y:S01]  /*e9d0*/  STL.64 [R1+0x1838], R168 ;  /* 0x001838a801007387 */ /* 0x000fe20000100a00 */
[----:B-1----:R-:W-:-:S03]  /*e9e0*/  SEL R26, R27, R172, !P5 ;  /* 0x000000ac1b1a7207 */ /* 0x002fc60006800000 */
[----:B------:R-:W-:Y:S01]  /*e9f0*/  STL.64 [R1+0x1840], R30 ;  /* 0x0018401e01007387 */ /* 0x000fe20000100a00 */
[C---:B------:R-:W-:Y:S02]  /*ea00*/  SEL R177, R27.reuse, R177, !P5 ;  /* 0x000000b11bb17207 */ /* 0x040fe40006800000 */
[C---:B------:R-:W-:Y:S01]  /*ea10*/  SEL R126, R27.reuse, R178, !P5 ;  /* 0x000000b21b7e7207 */ /* 0x040fe20006800000 */
[----:B------:R1:W-:Y:S04]  /*ea20*/  STL [R1+0x5c], R28 ;  /* 0x00005c1c01007387 */ /* 0x0003e80000100800 */
[----:B------:R2:W-:Y:S01]  /*ea30*/  STL [R1+0x94], R26 ;  /* 0x0000941a01007387 */ /* 0x0005e20000100800 */
[----:B------:R-:W-:-:S03]  /*ea40*/  SEL R182, R27, R182, !P5 ;  /* 0x000000b61bb67207 */ /* 0x000fc60006800000 */
[----:B------:R-:W-:Y:S01]  /*ea50*/  STL.64 [R1+0x1848], R174 ;  /* 0x001848ae01007387 */ /* 0x000fe20000100a00 */
[----:B-1----:R-:W-:-:S03]  /*ea60*/  SEL R28, R27, R179, !P5 ;  /* 0x000000b31b1c7207 */ /* 0x002fc60006800000 */
[----:B------:R-:W-:Y:S01]  /*ea70*/  STL.64 [R1+0x1850], R176 ;  /* 0x001850b001007387 */ /* 0x000fe20000100a00 */
[----:B--2---:R-:W-:-:S03]  /*ea80*/  SEL R26, R27, R180, !P5 ;  /* 0x000000b41b1a7207 */ /* 0x004fc60006800000 */
[----:B------:R-:W-:Y:S01]  /*ea90*/  STL [R1+0x1858], R126 ;  /* 0x0018587e01007387 */ /* 0x000fe20000100800 */
[C---:B------:R-:W-:Y:S02]  /*eaa0*/  SEL R183, R27.reuse, R183, !P5 ;  /* 0x000000b71bb77207 */ /* 0x040fe40006800000 */
[C---:B------:R-:W-:Y:S01]  /*eab0*/  SEL R184, R27.reuse, R184, !P5 ;  /* 0x000000b81bb87207 */ /* 0x040fe20006800000 */
[----:B------:R1:W-:Y:S01]  /*eac0*/  STL [R1+0x58], R28 ;  /* 0x0000581c01007387 */ /* 0x0003e20000100800 */
[----:B------:R-:W-:-:S03]  /*ead0*/  SEL R185, R27, R185, !P5 ;  /* 0x000000b91bb97207 */ /* 0x000fc60006800000 */
[----:B------:R2:W-:Y:S01]  /*eae0*/  STL [R1+0x90], R26 ;  /* 0x0000901a01007387 */ /* 0x0005e20000100800 */
[C---:B------:R-:W-:Y:S02]  /*eaf0*/  SEL R190, R27.reuse, R190, !P5 ;  /* 0x000000be1bbe7207 */ /* 0x040fe40006800000 */
[C---:B-1----:R-:W-:Y:S01]  /*eb00*/  SEL R28, R27.reuse, R187, !P5 ;  /* 0x000000bb1b1c7207 */ /* 0x042fe20006800000 */
[----:B------:R-:W-:Y:S01]  /*eb10*/  STL.64 [R1+0x1860], R182 ;  /* 0x001860b601007387 */ /* 0x000fe20000100a00 */
[----:B--2---:R-:W-:-:S03]  /*eb20*/  SEL R26, R27, R188, !P5 ;  /* 0x000000bc1b1a7207 */ /* 0x004fc60006800000 */
[----:B------:R-:W-:Y:S01]  /*eb30*/  STL.64 [R1+0x1868], R184 ;  /* 0x001868b801007387 */ /* 0x000fe20000100a00 */
[C---:B------:R-:W-:Y:S02]  /*eb40*/  SEL R191, R27.reuse, R191, !P5 ;  /* 0x000000bf1bbf7207 */ /* 0x040fe40006800000 */
[C---:B------:R-:W-:Y:S01]  /*eb50*/  SEL R192, R27.reuse, R192, !P5 ;  /* 0x000000c01bc07207 */ /* 0x040fe20006800000 */
[----:B------:R-:W-:Y:S01]  /*eb60*/  STL [R1+0x54], R28 ;  /* 0x0000541c01007387 */ /* 0x000fe20000100800 */
[C---:B------:R-:W-:Y:S02]  /*eb70*/  SEL R193, R27.reuse, R193, !P5 ;  /* 0x000000c11bc17207 */ /* 0x040fe40006800000 */
[C---:B------:R-:W-:Y:S01]  /*eb80*/  SEL R194, R27.reuse, R194, !P5 ;  /* 0x000000c21bc27207 */ /* 0x040fe20006800000 */
[----:B------:R1:W-:Y:S01]  /*eb90*/  STL [R1+0x8c], R26 ;  /* 0x00008c1a01007387 */ /* 0x0003e20000100800 */
[----:B------:R-:W-:-:S03]  /*eba0*/  SEL R195, R27, R195, !P5 ;  /* 0x000000c31bc37207 */ /* 0x000fc60006800000 */
[----:B------:R-:W-:Y:S01]  /*ebb0*/  STL.64 [R1+0x1870], R190 ;  /* 0x001870be01007387 */ /* 0x000fe20000100a00 */
[----:B-1----:R-:W-:-:S03]  /*ebc0*/  SEL R26, R27, R196, !P5 ;  /* 0x000000c41b1a7207 */ /* 0x002fc60006800000 */
[----:B------:R-:W-:Y:S04]  /*ebd0*/  STL.64 [R1+0x1878], R192 ;  /* 0x001878c001007387 */ /* 0x000fe80000100a00 */
[----:B------:R-:W-:Y:S04]  /*ebe0*/  STL.64 [R1+0x1880], R194 ;  /* 0x001880c201007387 */ /* 0x000fe80000100a00 */
[----:B------:R1:W-:Y:S01]  /*ebf0*/  STL [R1+0x88], R26 ;  /* 0x0000881a01007387 */ /* 0x0003e20000100800 */
[----:B------:R-:W-:Y:S01]  /*ec00*/  @!P0 IMAD.MOV R7, RZ, RZ, -R7 ;  /* 0x000000ffff078224 */ /* 0x000fe200078e0a07 */
[----:B------:R-:W-:-:S02]  /*ec10*/  ISETP.NE.AND P0, PT, RZ, c[0x0][0x178], PT ;  /* 0x00005e00ff007a0c */ /* 0x000fc40003f05270 */
[----:B-1----:R-:W-:-:S05]  /*ec20*/  SEL R26, R27, R204, !P5 ;  /* 0x000000cc1b1a7207 */ /* 0x002fca0006800000 */
[----:B------:R1:W-:Y:S02]  /*ec30*/  STL [R1+0x84], R26 ;  /* 0x0000841a01007387 */ /* 0x0003e40000100800 */
[----:B-1----:R-:W-:-:S05]  /*ec40*/  SEL R26, R27, R212, !P5 ;  /* 0x000000d41b1a7207 */ /* 0x002fca0006800000 */
[----:B------:R1:W-:Y:S01]  /*ec50*/  STL [R1+0x80], R26 ;  /* 0x0000801a01007387 */ /* 0x0003e20000100800 */
[----:B------:R-:W-:Y:S02]  /*ec60*/  @!P0 LOP3.LUT R7, RZ, c[0x0][0x178], RZ, 0x33, !PT ;  /* 0x00005e00ff078a12 */ /* 0x000fe400078e33ff */
[----:B-1----:R-:W-:-:S05]  /*ec70*/  SEL R26, R27, R220, !P5 ;  /* 0x000000dc1b1a7207 */ /* 0x002fca0006800000 */
[----:B------:R1:W-:Y:S01]  /*ec80*/  STL [R1+0x7c], R26 ;  /* 0x00007c1a01007387 */ /* 0x0003e20000100800 */
[----:B------:R-:W-:Y:S02]  /*ec90*/  IMAD.MOV.U32 R75, RZ, RZ, c[0x0][0x188] ;  /* 0x00006200ff4b7624 */ /* 0x000fe400078e00ff */
[----:B------:R-:W-:Y:S01]  /*eca0*/  IMAD R7, R7, c[0x0][0x184], RZ ;  /* 0x0000610007077a24 */ /* 0x000fe200078e02ff */
[C---:B----4-:R-:W-:Y:S02]  /*ecb0*/  SEL R29, R27.reuse, R29, !P5 ;  /* 0x0000001d1b1d7207 */ /* 0x050fe40006800000 */
[C---:B-1----:R-:W-:Y:S02]  /*ecc0*/  SEL R26, R27.reuse, R228, !P5 ;  /* 0x000000e41b1a7207 */ /* 0x042fe40006800000 */
[C---:B------:R-:W-:Y:S02]  /*ecd0*/  SEL R150, R27.reuse, R150, !P5 ;  /* 0x000000961b967207 */ /* 0x040fe40006800000 */
[C---:B------:R-:W-:Y:S01]  /*ece0*/  SEL R157, R27.reuse, R157, !P5 ;  /* 0x0000009d1b9d7207 */ /* 0x040fe20006800000 */
[----:B------:R1:W-:Y:S01]  /*ecf0*/  STL [R1+0x78], R26 ;  /* 0x0000781a01007387 */ /* 0x0003e20000100800 */
        /* <DEDUP_REMOVED lines=58> */
[C---:B-1----:R-:W-:Y:S02]  /*f0a0*/  SEL R26, R27.reuse, R2, !P5 ;  /* 0x000000021b1a7207 */ /* 0x042fe40006800000 */
        /* <DEDUP_REMOVED lines=21> */
[----:B------:R-:W-:Y:S01]  /*f200*/  SEL R27, R27, R25, !P5 ;  /* 0x000000191b1b7207 */ /* 0x000fe20006800000 */
[----:B------:R-:W-:Y:S01]  /*f210*/  IMAD R25, R75, 0xa0, RZ ;  /* 0x000000a04b197824 */ /* 0x000fe200078e02ff */
[----:B------:R-:W-:Y:S01]  /*f220*/  LEA R16, P0, R7, c[0x0][0x160], 0x2 ;  /* 0x0000580007107a11 */ /* 0x000fe200078010ff */
[C---:B------:R-:W-:Y:S02]  /*f230*/  IMAD R3, R75.reuse, 0x90, RZ ;  /* 0x000000904b037824 */ /* 0x040fe400078e02ff */
[----:B------:R-:W-:Y:S01]  /*f240*/  IMAD R5, R75, 0x28, RZ ;  /* 0x000000284b057824 */ /* 0x000fe200078e02ff */
[----:B------:R-:W-:Y:S01]  /*f250*/  LEA.HI.X.SX32 R17, R7, c[0x0][0x164], 0x2, P0 ;  /* 0x0000590007117a11 */ /* 0x000fe200000f16ff */
[----:B------:R-:W-:Y:S01]  /*f260*/  IMAD R0, R75, 0x30, RZ ;  /* 0x000000304b007824 */ /* 0x000fe200078e02ff */
[-C--:B------:R-:W-:Y:S01]  /*f270*/  IADD3 R60, P5, R25, R16.reuse, RZ ;  /* 0x00000010193c7210 */ /* 0x080fe20007fbe0ff */
[----:B------:R-:W-:Y:S01]  /*f280*/  IMAD R4, R75, 0x24, RZ ;  /* 0x000000244b047824 */ /* 0x000fe200078e02ff */
[-C--:B------:R-:W-:Y:S01]  /*f290*/  IADD3 R62, P0, R3, R16.reuse, RZ ;  /* 0x00000010033e7210 */ /* 0x080fe20007f1e0ff */
[----:B------:R-:W-:Y:S01]  /*f2a0*/  IMAD R188, R75, 0xb0, RZ ;  /* 0x000000b04bbc7824 */ /* 0x000fe200078e02ff */
[-C--:B------:R-:W-:Y:S01]  /*f2b0*/  LEA.HI.X.SX32 R61, R5, R17.reuse, 0x2, P5 ;  /* 0x00000011053d7211 */ /* 0x080fe200028f16ff */
[C---:B------:R-:W-:Y:S01]  /*f2c0*/  IMAD R8, R75.reuse, 0xc, RZ ;  /* 0x0000000c4b087824 */ /* 0x040fe200078e02ff */
[-C--:B------:R-:W-:Y:S01]  /*f2d0*/  IADD3 R76, P5, R0, R16.reuse, RZ ;  /* 0x00000010004c7210 */ /* 0x080fe20007fbe0ff */
[C---:B------:R-:W-:Y:S01]  /*f2e0*/  IMAD R241, R75.reuse, 0xd0, RZ ;  /* 0x000000d04bf17824 */ /* 0x040fe200078e02ff */
[-C--:B------:R-:W-:Y:S01]  /*f2f0*/  LEA.HI.X.SX32 R63, R4, R17.reuse, 0x2, P0 ;  /* 0x00000011043f7211 */ /* 0x080fe200000f16ff */
[C---:B------:R-:W-:Y:S01]  /*f300*/  IMAD R6, R75.reuse, 0x2c, RZ ;  /* 0x0000002c4b067824 */ /* 0x040fe200078e02ff */
[-C--:B------:R-:W-:Y:S01]  /*f310*/  IADD3 R58, P0, R188, R16.reuse, RZ ;  /* 0x00000010bc3a7210 */ /* 0x080fe20007f1e0ff */
[C---:B------:R-:W-:Y:S01]  /*f320*/  IMAD R236, R75.reuse, 0xc0, RZ ;  /* 0x000000c04bec7824 */ /* 0x040fe200078e02ff */
[-C--:B------:R-:W-:Y:S01]  /*f330*/  LEA.HI.X.SX32 R77, R8, R17.reuse, 0x2, P5 ;  /* 0x00000011084d7211 */ /* 0x080fe200028f16ff */
[----:B------:R-:W-:Y:S01]  /*f340*/  IMAD R9, R75, 0x34, RZ ;  /* 0x000000344b097824 */ /* 0x000fe200078e02ff */
[-C--:B------:R-:W-:Y:S01]  /*f350*/  IADD3 R54, P5, R241, R16.reuse, RZ ;  /* 0x00000010f1367210 */ /* 0x080fe20007fbe0ff */
[C---:B------:R-:W-:Y:S01]  /*f360*/  IMAD R243, R75.reuse, 0xf0, RZ ;  /* 0x000000f04bf37824 */ /* 0x040fe200078e02ff */
[-C--:B------:R-:W-:Y:S01]  /*f370*/  LEA.HI.X.SX32 R59, R6, R17.reuse, 0x2, P0 ;  /* 0x00000011063b7211 */ /* 0x080fe200000f16ff */
[C---:B------:R-:W-:Y:S01]  /*f380*/  IMAD R242, R75.reuse, 0xe0, RZ ;  /* 0x000000e04bf27824 */ /* 0x040fe200078e02ff */
[-C--:B------:R-:W-:Y:S01]  /*f390*/  IADD3 R56, P0, R236, R16.reuse, RZ ;  /* 0x00000010ec387210 */ /* 0x080fe20007f1e0ff */
[----:B------:R-:W-:Y:S01]  /*f3a0*/  IMAD R13, R75, 0x3c, RZ ;  /* 0x0000003c4b0d7824 */ /* 0x000fe200078e02ff */
        /* <DEDUP_REMOVED lines=27> */
[----:B------:R-:W1:Y:S01]  /*f560*/  S2R R36, SR_TID.X ;  /* 0x0000000000247919 */ /* 0x000e620000002100 */
[-C--:B------:R-:W-:Y:S01]  /*f570*/  LEA.HI.X.SX32 R43, R18, R17.reuse, 0x2, P0 ;  /* 0x00000011122b7211 */ /* 0x080fe200000f16ff */
[----:B------:R-:W-:Y:S01]  /*f580*/  IMAD R30, R75, 0x160, RZ ;  /* 0x000001604b1e7824 */ /* 0x000fe200078e02ff */
[-C--:B------:R-:W-:Y:S01]  /*f590*/  IADD3 R40, P0, R33, R16.reuse, RZ ;  /* 0x0000001021287210 */ /* 0x080fe20007f1e0ff */
[C---:B------:R-:W-:Y:S01]  /*f5a0*/  IMAD R24, R75.reuse, 0x5c, RZ ;  /* 0x0000005c4b187824 */ /* 0x040fe200078e02ff */
[-C--:B------:R-:W-:Y:S01]  /*f5b0*/  LEA.HI.X.SX32 R39, R22, R17.reuse, 0x2, P5 ;  /* 0x0000001116277211 */ /* 0x080fe200028f16ff */
[C---:B------:R-:W-:Y:S01]  /*f5c0*/  IMAD R188, R75.reuse, 0x180, RZ ;  /* 0x000001804bbc7824 */ /* 0x040fe200078e02ff */
[-C--:B------:R-:W-:Y:S01]  /*f5d0*/  IADD3 R34, P5, R32, R16.reuse, RZ ;  /* 0x0000001020227210 */ /* 0x080fe20007fbe0ff */
[C---:B------:R-:W-:Y:S01]  /*f5e0*/  IMAD R23, R75.reuse, 0x58, RZ ;  /* 0x000000584b177824 */ /* 0x040fe200078e02ff */
[----:B------:R-:W-:Y:S01]  /*f5f0*/  LEA.HI.X.SX32 R41, R2, R17, 0x2, P0 ;  /* 0x0000001102297211 */ /* 0x000fe200000f16ff */
[----:B------:R-:W-:Y:S01]  /*f600*/  IMAD R3, R75, 0x60, RZ ;  /* 0x000000604b037824 */ /* 0x000fe200078e02ff */
[----:B------:R-:W-:-:S02]  /*f610*/  IADD3 R30, P0, R30, R16, RZ ;  /* 0x000000101e1e7210 */ /* 0x000fc40007f1e0ff */
[-C--:B------:R-:W-:Y:S02]  /*f620*/  LEA.HI.X.SX32 R35, R24, R17.reuse, 0x2, P5 ;  /* 0x0000001118237211 */ /* 0x080fe400028f16ff */
[-C--:B------:R-:W-:Y:S01]  /*f630*/  IADD3 R32, P5, R188, R16.reuse, RZ ;  /* 0x00000010bc207210 */ /* 0x080fe20007fbe0ff */
[----:B------:R-:W-:Y:S01]  /*f640*/  IMAD R7, R75, 0x18, RZ ;  /* 0x000000184b077824 */ /* 0x000fe200078e02ff */
[-C--:B------:R-:W-:Y:S01]  /*f650*/  LEA.HI.X.SX32 R31, R23, R17.reuse, 0x2, P0 ;  /* 0x00000011171f7211 */ /* 0x080fe200000f16ff */
[----:B------:R-:W-:Y:S01]  /*f660*/  IMAD.SHL.U32 R236, R75, 0x8, RZ ;  /* 0x000000084bec7824 */ /* 0x000fe200078e00ff */
[-C--:B------:R-:W-:Y:S01]  /*f670*/  IADD3 R68, P0, R3, R16.reuse, RZ ;  /* 0x0000001003447210 */ /* 0x080fe20007f1e0ff */
[----:B------:R-:W-:Y:S01]  /*f680*/  IMAD R0, R75, 0x70, RZ ;  /* 0x000000704b007824 */ /* 0x000fe200078e02ff */
[-C--:B------:R-:W-:Y:S02]  /*f690*/  LEA.HI.X.SX32 R33, R3, R17.reuse, 0x2, P5 ;  /* 0x0000001103217211 */ /* 0x080fe400028f16ff */
[C---:B------:R-:W-:Y:S01]  /*f6a0*/  LEA R78, P5, R75.reuse, R16, 0x5 ;  /* 0x000000104b4e7211 */ /* 0x040fe200078a28ff */
[----:B------:R-:W-:Y:S01]  /*f6b0*/  IMAD R25, R75, 0x1c, RZ ;  /* 0x0000001c4b197824 */ /* 0x000fe200078e02ff */
[----:B------:R-:W-:-:S02]  /*f6c0*/  LEA.HI.X.SX32 R69, R7, R17, 0x2, P0 ;  /* 0x0000001107457211 */ /* 0x000fc400000f16ff */
[C---:B------:R-:W-:Y:S02]  /*f6d0*/  SHF.L.U32 R241, R75.reuse, 0x2, RZ ;  /* 0x000000024bf17819 */ /* 0x040fe400000006ff */
[CC--:B------:R-:W-:Y:S02]  /*f6e0*/  LEA R80, P0, R75.reuse, R16.reuse, 0x4 ;  /* 0x000000104b507211 */ /* 0x0c0fe400078020ff */
[-C--:B------:R-:W-:Y:S01]  /*f6f0*/  LEA.HI.X.SX32 R79, R236, R17.reuse, 0x2, P5 ;  /* 0x00000011ec4f7211 */ /* 0x080fe200028f16ff */
[----:B------:R-:W-:Y:S01]  /*f700*/  IMAD.MOV.U32 R37, RZ, RZ, c[0x0][0x180] ;  /* 0x00006000ff257624 */ /* 0x000fe200078e00ff */
[-C--:B------:R-:W-:Y:S01]  /*f710*/  IADD3 R66, P5, R0, R16.reuse, RZ ;  /* 0x0000001000427210 */ /* 0x080fe20007fbe0ff */
[----:B------:R-:W-:Y:S01]  /*f720*/  IMAD.SHL.U32 R242, R75, 0x10, RZ ;  /* 0x000000104bf27824 */ /* 0x000fe200078e00ff */
[----:B------:R-:W-:Y:S01]  /*f730*/  LEA.HI.X.SX32 R81, R241, R17, 0x2, P0 ;  /* 0x00000011f1517211 */ /* 0x000fe200000f16ff */
[C---:B------:R-:W-:Y:S01]  /*f740*/  IMAD.SHL.U32 R243, R75.reuse, 0x40, RZ ;  /* 0x000000404bf37824 */ /* 0x040fe200078e00ff */
[----:B------:R-:W-:-:S02]  /*f750*/  LEA R72, P0, R75, R16, 0x6 ;  /* 0x000000104b487211 */ /* 0x000fc400078030ff */
[-C--:B------:R-:W-:Y:S02]  /*f760*/  LEA.HI.X.SX32 R67, R25, R17.reuse, 0x2, P5 ;  /* 0x0000001119437211 */ /* 0x080fe400028f16ff */
[----:B-1----:R-:W-:Y:S02]  /*f770*/  LOP3.LUT R36, R36, 0x7f, RZ, 0xc0, !PT ;  /* 0x0000007f24247812 */ /* 0x002fe400078ec0ff */
[-C--:B------:R-:W-:Y:S02]  /*f780*/  LEA R48, P5, R75, R16.reuse, 0x8 ;  /* 0x000000104b307211 */ /* 0x080fe400078a40ff */
[----:B------:R-:W-:Y:S01]  /*f790*/  IADD3 R188, R37, -0x19, RZ ;  /* 0xffffffe725bc7810 */ /* 0x000fe20007ffe0ff */
[C---:B------:R-:W-:Y:S01]  /*f7a0*/  IMAD.SHL.U32 R244, R75.reuse, 0x20, RZ ;  /* 0x000000204bf47824 */ /* 0x040fe200078e00ff */
[----:B------:R-:W-:Y:S01]  /*f7b0*/  LEA.HI.X.SX32 R73, R242, R17, 0x2, P0 ;  /* 0x00000011f2497211 */ /* 0x000fe200000f16ff */
[----:B------:R-:W-:Y:S01]  /*f7c0*/  IMAD.SHL.U32 R3, R36, 0x4, RZ ;  /* 0x0000000424037824 */ /* 0x000fe200078e00ff */
[----:B------:R-:W-:-:S02]  /*f7d0*/  LEA R64, P0, R75, R16, 0x7 ;  /* 0x000000104b407211 */ /* 0x000fc400078038ff */
[-C--:B------:R-:W-:Y:S02]  /*f7e0*/  LEA.HI.X.SX32 R49, R243, R17.reuse, 0x2, P5 ;  /* 0x00000011f3317211 */ /* 0x080fe400028f16ff */
[C---:B------:R-:W-:Y:S02]  /*f7f0*/  IADD3 R2, R37.reuse, -0x15, RZ ;  /* 0xffffffeb25027810 */ /* 0x040fe40007ffe0ff */
[----:B------:R-:W-:Y:S01]  /*f800*/  ISETP.GE.U32.AND P5, PT, R188, 0x7fffff68, PT ;  /* 0x7fffff68bc00780c */ /* 0x000fe20003fa6070 */
[----:B------:R-:W-:Y:S01]  /*f810*/  ULDC.64 UR6, c[0x0][0x118] ;  /* 0x0000460000067ab9 */ /* 0x000fe20000000a00 */
[C---:B------:R-:W-:Y:S01]  /*f820*/  IADD3 R188, R37.reuse, -0x1d, RZ ;  /* 0xffffffe325bc7810 */ /* 0x040fe20007ffe0ff */
[----:B------:R1:W-:Y:S01]  /*f830*/  LDGSTS.E [R3+0x20000], [R16.64], !P4 ;  /* 0x2000000010037fae */ /* 0x0003e2000e121846 */
[----:B------:R-:W-:Y:S02]  /*f840*/  LEA.HI.X.SX32 R65, R244, R17, 0x2, P0 ;  /* 0x00000011f4417211 */ /* 0x000fe400000f16ff */
[----:B------:R-:W-:Y:S01]  /*f850*/  ISETP.GE.U32.AND P0, PT, R2, 0x7fffff6c, PT ;  /* 0x7fffff6c0200780c */ /* 0x000fe20003f06070 */
[----:B------:R2:W-:Y:S01]  /*f860*/  LDGSTS.E [R3+0x20800], [R80.64], !P3 ;  /* 0x2080000050037fae */ /* 0x0005e2000d921846 */
[----:B------:R-:W-:-:S02]  /*f870*/  IADD3 R2, R37, -0x21, RZ ;  /* 0xffffffdf25027810 */ /* 0x000fc40007ffe0ff */
[----:B------:R-:W-:Y:S01]  /*f880*/  ISETP.GE.U32.AND P4, PT, R188, 0x7fffff64, PT ;  /* 0x7fffff64bc00780c */ /* 0x000fe20003f86070 */
[----:B------:R3:W-:Y:S01]  /*f890*/  LDGSTS.E [R3+0x21000], [R78.64], !P6 ;  /* 0x210000004e037fae */ /* 0x0007e2000f121846 */
[C---:B------:R-:W-:Y:S02]  /*f8a0*/  IADD3 R188, R37.reuse, -0x25, RZ ;  /* 0xffffffdb25bc7810 */ /* 0x040fe40007ffe0ff */
[----:B------:R-:W-:Y:S01]  /*f8b0*/  ISETP.GE.U32.AND P3, PT, R2, 0x7fffff60, PT ;  /* 0x7fffff600200780c */ /* 0x000fe20003f66070 */
[----:B------:R4:W-:Y:S01]  /*f8c0*/  LDGSTS.E [R3+0x21800], [R76.64], !P1 ;  /* 0x218000004c037fae */ /* 0x0009e2000c921846 */
[C---:B------:R-:W-:Y:S02]  /*f8d0*/  IADD3 R2, R37.reuse, -0x29, RZ ;  /* 0xffffffd725027810 */ /* 0x040fe40007ffe0ff */
        /* <DEDUP_REMOVED lines=40> */
[----:B------:R-:W-:Y:S01]  /*fb60*/  STL.64 [R1+0x5d0], R62 ;  /* 0x0005d03e01007387 */ /* 0x000fe20000100a00 */
[C---:B------:R-:W-:Y:S02]  /*fb70*/  IADD3 R2, R37.reuse, -0x61, RZ ;  /* 0xffffff9f25027810 */ /* 0x040fe40007ffe0ff */
[----:B------:R-:W-:Y:S01]  /*fb80*/  ISETP.GE.U32.AND P6, PT, R188, 0x7fffff24, PT ;  /* 0x7fffff24bc00780c */ /* 0x000fe20003fc6070 */
[----:B------:R-:W-:Y:S01]  /*fb90*/  STL.64 [R1+0x5c8], R60 ;  /* 0x0005c83c01007387 */ /* 0x000fe20000100a00 */
[----:B------:R-:W-:-:S03]  /*fba0*/  IADD3 R188, R37, -0x65, RZ ;  /* 0xffffff9b25bc7810 */ /* 0x000fc60007ffe0ff */
[----:B------:R-:W-:Y:S04]  /*fbb0*/  STL.64 [R1+0x5c0], R58 ;  /* 0x0005c03a01007387 */ /* 0x000fe80000100a00 */
[----:B------:R1:W-:Y:S01]  /*fbc0*/  LDGSTS.E [R3+0x28800], [R46.64], !P1 ;  /* 0x288000002e037fae */ /* 0x0003e2000c921846 */
[----:B------:R-:W-:Y:S02]  /*fbd0*/  ISETP.GE.U32.AND P1, PT, R2, 0x7fffff20, PT ;  /* 0x7fffff200200780c */ /* 0x000fe40003f26070 */
[----:B------:R-:W-:Y:S01]  /*fbe0*/  IADD3 R2, R37, -0x69, RZ ;  /* 0xffffff9725027810 */ /* 0x000fe20007ffe0ff */
[----:B------:R-:W-:Y:S04]  /*fbf0*/  STL.64 [R1+0x600], R76 ;  /* 0x0006004c01007387 */ /* 0x000fe80000100a00 */
[----:B------:R1:W-:Y:S01]  /*fc00*/  LDGSTS.E [R3+0x29000], [R44.64], !P2 ;  /* 0x290000002c037fae */ /* 0x0003e2000d121846 */
[----:B------:R-:W-:-:S02]  /*fc10*/  ISETP.GE.U32.AND P2, PT, R188, 0x7fffff1c, PT ;  /* 0x7fffff1cbc00780c */ /* 0x000fc40003f46070 */
[----:B------:R-:W-:Y:S01]  /*fc20*/  IADD3 R188, R37, -0x6d, RZ ;  /* 0xffffff9325bc7810 */ /* 0x000fe20007ffe0ff */
[----:B------:R-:W-:Y:S04]  /*fc30*/  STL.64 [R1+0x5b8], R56 ;  /* 0x0005b83801007387 */ /* 0x000fe80000100a00 */
[----:B------:R-:W-:Y:S04]  /*fc40*/  STL.64 [R1+0x5b0], R54 ;  /* 0x0005b03601007387 */ /* 0x000fe80000100a00 */
[----:B------:R-:W-:Y:S04]  /*fc50*/  STL.64 [R1+0x5a8], R52 ;  /* 0x0005a83401007387 */ /* 0x000fe80000100a00 */
[----:B------:R-:W-:Y:S04]  /*fc60*/  STL.64 [R1+0x5a0], R50 ;  /* 0x0005a03201007387 */ /* 0x000fe80000100a00 */
[----:B------:R1:W-:Y:S01]  /*fc70*/  LDGSTS.E [R3+0x29800], [R42.64], !P0 ;  /* 0x298000002a037fae */ /* 0x0003e2000c121846 */
[----:B------:R-:W-:-:S02]  /*fc80*/  ISETP.GE.U32.AND P0, PT, R2, 0x7fffff18, PT ;  /* 0x7fffff180200780c */ /* 0x000fc40003f06070 */
[----:B------:R-:W-:Y:S01]  /*fc90*/  IADD3 R2, R37, -0x71, RZ ;  /* 0xffffff8f25027810 */ /* 0x000fe20007ffe0ff */
[----:B------:R-:W-:Y:S04]  /*fca0*/  STL.64 [R1+0x590], R46 ;  /* 0x0005902e01007387 */ /* 0x000fe80000100a00 */
[----:B------:R1:W-:Y:S01]  /*fcb0*/  LDGSTS.E [R3+0x2a000], [R40.64], !P5 ;  /* 0x2a00000028037fae */ /* 0x0003e2000e921846 */
[----:B------:R-:W-:Y:S01]  /*fcc0*/  ISETP.GE.U32.AND P5, PT, R188, 0x7fffff14, PT ;  /* 0x7fffff14bc00780c */ /* 0x000fe20003fa6070 */
[----:B------:R-:W-:Y:S02]  /*fcd0*/  IMAD R188, R75, 0x190, RZ ;  /* 0x000001904bbc7824 */ /* 0x000fe400078e02ff */
[----:B------:R-:W-:Y:S01]  /*fce0*/  STL.64 [R1+0x588], R44 ;  /* 0x0005882c01007387 */ /* 0x000fe20000100a00 */
[----:B------:R-:W-:-:S03]  /*fcf0*/  IADD3 R236, R37, -0x75, RZ ;  /* 0xffffff8b25ec7810 */ /* 0x000fc60007ffe0ff */
[----:B------:R-:W-:Y:S04]  /*fd00*/  STL.64 [R1+0x580], R42 ;  /* 0x0005802a01007387 */ /* 0x000fe80000100a00 */
[----:B------:R-:W-:Y:S04]  /*fd10*/  STL.64 [R1+0x5f0], R70 ;  /* 0x0005f04601007387 */ /* 0x000fe80000100a00 */
[----:B------:R-:W-:Y:S04]  /*fd20*/  STL.64 [R1+0x578], R40 ;  /* 0x0005782801007387 */ /* 0x000fe80000100a00 */
[----:B------:R1:W-:Y:S01]  /*fd30*/  LDGSTS.E [R3+0x2a800], [R38.64], !P4 ;  /* 0x2a80000026037fae */ /* 0x0003e2000e121846 */
[----:B------:R-:W-:Y:S01]  /*fd40*/  ISETP.GE.U32.AND P4, PT, R2, 0x7fffff10, PT ;  /* 0x7fffff100200780c */ /* 0x000fe20003f86070 */
[----:B------:R-:W-:-:S02]  /*fd50*/  IMAD R2, R75, 0x64, RZ ;  /* 0x000000644b027824 */ /* 0x000fc400078e02ff */
[----:B------:R-:W-:Y:S04]  /*fd60*/  STL.64 [R1+0x570], R38 ;  /* 0x0005702601007387 */ /* 0x000fe80000100a00 */
[----:B------:R1:W-:Y:S04]  /*fd70*/  STL.64 [R1+0x568], R30 ;  /* 0x0005681e01007387 */ /* 0x0003e80000100a00 */
[----:B------:R1:W-:Y:S04]  /*fd80*/  LDGSTS.E [R3+0x2b000], [R30.64], !P3 ;  /* 0x2b0000001e037fae */ /* 0x0003e8000d921846 */
[----:B------:R2:W-:Y:S01]  /*fd90*/  LDGSTS.E [R3+0x2b800], [R34.64], !P6 ;  /* 0x2b80000022037fae */ /* 0x0005e2000f121846 */
[----:B------:R-:W-:Y:S01]  /*fda0*/  ISETP.GE.U32.AND P6, PT, R236, 0x7fffff0c, PT ;  /* 0x7fffff0cec00780c */ /* 0x000fe20003fc6070 */
[----:B------:R-:W-:-:S02]  /*fdb0*/  IMAD R236, R75, 0x1a0, RZ ;  /* 0x000001a04bec7824 */ /* 0x000fc400078e02ff */
[----:B------:R2:W-:Y:S01]  /*fdc0*/  STL.64 [R1+0x560], R34 ;  /* 0x0005602201007387 */ /* 0x0005e20000100a00 */
[----:B-1----:R-:W-:Y:S01]  /*fdd0*/  IADD3 R30, P3, R188, R16, RZ ;  /* 0x00000010bc1e7210 */ /* 0x002fe20007f7e0ff */
[----:B------:R-:W-:Y:S01]  /*fde0*/  IMAD R242, R75, 0x1b0, RZ ;  /* 0x000001b04bf27824 */ /* 0x000fe200078e02ff */
[----:B------:R-:W-:Y:S01]  /*fdf0*/  IADD3 R188, R37, -0x79, RZ ;  /* 0xffffff8725bc7810 */ /* 0x000fe20007ffe0ff */
[----:B------:R-:W-:Y:S01]  /*fe00*/  STL.64 [R1+0x5e8], R68 ;  /* 0x0005e84401007387 */ /* 0x000fe20000100a00 */
[----:B------:R-:W-:-:S03]  /*fe10*/  LEA.HI.X.SX32 R31, R2, R17, 0x2, P3 ;  /* 0x00000011021f7211 */ /* 0x000fc600018f16ff */
[----:B------:R1:W-:Y:S01]  /*fe20*/  STL.64 [R1+0x558], R32 ;  /* 0x0005582001007387 */ /* 0x0003e20000100a00 */
[----:B--2---:R-:W-:-:S03]  /*fe30*/  IADD3 R34, P3, R236, R16, RZ ;  /* 0x00000010ec227210 */ /* 0x004fc60007f7e0ff */
[----:B------:R1:W-:Y:S01]  /*fe40*/  LDGSTS.E [R3+0x2c000], [R32.64], !P1 ;  /* 0x2c00000020037fae */ /* 0x0003e2000c921846 */
[----:B------:R-:W-:Y:S01]  /*fe50*/  ISETP.GE.U32.AND P1, PT, R188, 0x7fffff08, PT ;  /* 0x7fffff08bc00780c */ /* 0x000fe20003f26070 */
[C---:B------:R-:W-:Y:S02]  /*fe60*/  IMAD R188, R75.reuse, 0x68, RZ ;  /* 0x000000684bbc7824 */ /* 0x040fe400078e02ff */
[----:B------:R-:W-:Y:S01]  /*fe70*/  STL.64 [R1+0x610], R80 ;  /* 0x0006105001007387 */ /* 0x000fe20000100a00 */
[C---:B------:R-:W-:Y:S02]  /*fe80*/  IMAD R243, R75.reuse, 0x1c0, RZ ;  /* 0x000001c04bf37824 */ /* 0x040fe400078e02ff */
[----:B------:R-:W-:Y:S01]  /*fe90*/  IMAD R236, R75, 0x6c, RZ ;  /* 0x0000006c4bec7824 */ /* 0x000fe200078e02ff */
[----:B------:R-:W-:Y:S04]  /*fea0*/  STL.64 [R1+0x608], R78 ;  /* 0x0006084e01007387 */ /* 0x000fe80000100a00 */
[----:B------:R-:W-:Y:S04]  /*feb0*/  STL.64 [R1+0x5f8], R72 ;  /* 0x0005f84801007387 */ /* 0x000fe80000100a00 */
[----:B------:R2:W-:Y:S01]  /*fec0*/  LDGSTS.E [R3+0x2c800], [R30.64], !P2 ;  /* 0x2c8000001e037fae */ /* 0x0005e2000d121846 */
[----:B-1----:R-:W-:-:S02]  /*fed0*/  IADD3 R32, P2, R242, R16, RZ ;  /* 0x00000010f2207210 */ /* 0x002fc40007f5e0ff */
[----:B------:R-:W-:Y:S01]  /*fee0*/  IADD3 R242, R37, -0x7d, RZ ;  /* 0xffffff8325f27810 */ /* 0x000fe20007ffe0ff */
[----:B------:R-:W-:Y:S01]  /*fef0*/  STL.64 [R1+0x5e0], R66 ;  /* 0x0005e04201007387 */ /* 0x000fe20000100a00 */
[----:B------:R-:W-:-:S03]  /*ff00*/  LEA.HI.X.SX32 R35, R188, R17, 0x2, P3 ;  /* 0x00000011bc237211 */ /* 0x000fc600018f16ff */
[----:B------:R-:W-:Y:S01]  /*ff10*/  STL.64 [R1+0x5d8], R64 ;  /* 0x0005d84001007387 */ /* 0x000fe20000100a00 */
[----:B------:R-:W-:-:S03]  /*ff20*/  LEA.HI.X.SX32 R33, R236, R17, 0x2, P2 ;  /* 0x00000011ec217211 */ /* 0x000fc600010f16ff */
[----:B------:R-:W-:Y:S01]  /*ff30*/  STL.64 [R1+0x598], R48 ;  /* 0x0005983001007387 */ /* 0x000fe20000100a00 */
[----:B------:R-:W-:-:S03]  /*ff40*/  ISETP.GE.U32.AND P2, PT, R242, 0x7fffff04, PT ;  /* 0x7fffff04f200780c */ /* 0x000fc60003f46070 */
[----:B------:R2:W-:Y:S01]  /*ff50*/  STL.64 [R1+0x550], R30 ;  /* 0x0005501e01007387 */ /* 0x0005e20000100a00 */
[----:B------:R-:W-:-:S03]  /*ff60*/  IADD3 R242, R37, -0x2, RZ ;  /* 0xfffffffe25f27810 */ /* 0x000fc60007ffe0ff */
[----:B------:R1:W-:Y:S01]  /*ff70*/  LDGSTS.E [R3+0x2d000], [R34.64], !P0 ;  /* 0x2d00000022037fae */ /* 0x0003e2000c121846 */
[----:B------:R-:W-:Y:S02]  /*ff80*/  ISETP.GE.U32.AND P0, PT, R242, 0x7fffff7f, PT ;  /* 0x7fffff7ff200780c */ /* 0x000fe40003f06070 */
[----:B--2---:R-:W-:Y:S01]  /*ff90*/  IADD3 R30, P3, R243, R16, RZ ;  /* 0x00000010f31e7210 */ /* 0x004fe20007f7e0ff */
[C---:B------:R-:W-:Y:S01]  /*ffa0*/  IMAD R242, R75.reuse, 0x88, RZ ;  /* 0x000000884bf27824 */ /* 0x040fe200078e02ff */
[----:B------:R-:W-:Y:S02]  /*ffb0*/  STL.64 [R1+0x548], R34 ;  /* 0x0005482201007387 */ /* 0x000fe40000100a00 */
[----:B------:R-:W-:Y:S01]  /*ffc0*/  LEA.HI.X.SX32 R31, R0, R17, 0x2, P3 ;  /* 0x00000011001f7211 */ /* 0x000fe200018f16ff */
[C---:B------:R-:W-:Y:S01]  /*ffd0*/  IMAD R0, R75.reuse, 0x84, RZ ;  /* 0x000000844b007824 */ /* 0x040fe200078e02ff */
[----:B------:R-:W-:Y:S01]  /*ffe0*/  STL.64 [R1+0x540], R32 ;  /* 0x0005402001007387 */ /* 0x000fe20000100a00 */
[----:B------:R-:W-:-:S02]  /*fff0*/  IMAD R244, R75, 0x21, RZ ;  /* 0x000000214bf47824 */ /* 0x000fc400078e02ff */
[C---:B---3--:R-:W-:Y:S01]  /*10000*/  IMAD R78, R75.reuse, 0x22, RZ ;  /* 0x000000224b4e7824 */ /* 0x048fe200078e02ff */
[----:B------:R2:W-:Y:S01]  /*10010*/  LDGSTS.E [R3+0x2d800], [R32.64], !P5 ;  /* 0x2d80000020037fae */ /* 0x0005e2000e921846 */
[----:B------:R-:W-:Y:S01]  /*10020*/  IADD3 R174, P3, R0, R16, RZ ;  /* 0x0000001000ae7210 */ /* 0x000fe20007f7e0ff */
[C---:B------:R-:W-:Y:S02]  /*10030*/  IMAD R243, R75.reuse, 0x8c, RZ ;  /* 0x0000008c4bf37824 */ /* 0x040fe400078e02ff */
[----:B------:R3:W-:Y:S01]  /*10040*/  STL.64 [R1+0x538], R30 ;  /* 0x0005381e01007387 */ /* 0x0007e20000100a00 */
[----:B------:R-:W-:-:S03]  /*10050*/  IMAD R106, R75, 0x9, RZ ;  /* 0x000000094b6a7824 */ /* 0x000fc600078e02ff */
[----:B------:R3:W-:Y:S01]  /*10060*/  LDGSTS.E [R3+0x2e000], [R30.64], !P4 ;  /* 0x2e0000001e037fae */ /* 0x0007e2000e121846 */
[-C--:B------:R-:W-:Y:S01]  /*10070*/  IADD3 R110, P4, R242, R16.reuse, RZ ;  /* 0x00000010f26e7210 */ /* 0x080fe20007f9e0ff */
[C---:B------:R-:W-:Y:S01]  /*10080*/  IMAD R39, R75.reuse, 0x98, RZ ;  /* 0x000000984b277824 */ /* 0x040fe200078e02ff */
[-C--:B------:R-:W-:Y:S01]  /*10090*/  LEA.HI.X.SX32 R175, R244, R17.reuse, 0x2, P3 ;  /* 0x00000011f4af7211 */ /* 0x080fe200018f16ff */
[C---:B------:R-:W-:Y:S01]  /*100a0*/  IMAD R63, R75.reuse, 0x25, RZ ;  /* 0x000000254b3f7824 */ /* 0x040fe200078e02ff */
[-C--:B------:R-:W-:Y:S01]  /*100b0*/  IADD3 R190, P3, R4, R16.reuse, RZ ;  /* 0x0000001004be7210 */ /* 0x080fe20007f7e0ff */
[----:B------:R-:W-:Y:S01]  /*100c0*/  IMAD R62, R75, 0x9c, RZ ;  /* 0x0000009c4b3e7824 */ /* 0x000fe200078e02ff */
[----:B------:R-:W-:Y:S01]  /*100d0*/  IADD3 R64, P5, R243, R16, RZ ;  /* 0x00000010f3407210 */ /* 0x000fe20007fbe0ff */
[C---:B---3--:R-:W-:Y:S01]  /*100e0*/  IMAD R30, R75.reuse, 0x94, RZ ;  /* 0x000000944b1e7824 */ /* 0x048fe200078e02ff */
[-C--:B------:R-:W-:Y:S01]  /*100f0*/  LEA.HI.X.SX32 R111, R78, R17.reuse, 0x2, P4 ;  /* 0x000000114e6f7211 */ /* 0x080fe200020f16ff */
[----:B------:R-:W-:Y:S01]  /*10100*/  IMAD R31, R75, 0x23, RZ ;  /* 0x000000234b1f7824 */ /* 0x000fe200078e02ff */
[----:B------:R-:W-:-:S02]  /*10110*/  LEA.HI.X.SX32 R191, R106, R17, 0x2, P3 ;  /* 0x000000116abf7211 */ /* 0x000fc400018f16ff */
[-C--:B------:R-:W-:Y:S01]  /*10120*/  IADD3 R30, P4, R30, R16.reuse, RZ ;  /* 0x000000101e1e7210 */ /* 0x080fe20007f9e0ff */
[----:B------:R-:W-:Y:S01]  /*10130*/  IMAD R79, R75, 0x26, RZ ;  /* 0x000000264b4f7824 */ /* 0x000fe200078e02ff */
[-C--:B------:R-:W-:Y:S01]  /*10140*/  LEA.HI.X.SX32 R65, R31, R17.reuse, 0x2, P5 ;  /* 0x000000111f417211 */ /* 0x080fe200028f16ff */
[----:B------:R-:W-:Y:S01]  /*10150*/  IMAD R105, R75, 0x27, RZ ;  /* 0x000000274b697824 */ /* 0x000fe200078e02ff */
[-C--:B------:R-:W-:Y:S01]  /*10160*/  IADD3 R108, P3, R39, R16.reuse, RZ ;  /* 0x00000010276c7210 */ /* 0x080fe20007f7e0ff */
[----:B------:R-:W-:Y:S01]  /*10170*/  IMAD R74, R75, 0xa4, RZ ;  /* 0x000000a44b4a7824 */ /* 0x000fe200078e02ff */
[-C--:B------:R-:W-:Y:S02]  /*10180*/  LEA.HI.X.SX32 R31, R63, R17.reuse, 0x2, P4 ;  /* 0x000000113f1f7211 */ /* 0x080fe400020f16ff */
[-C--:B------:R-:W-:Y:S01]  /*10190*/  IADD3 R62, P4, R62, R16.reuse, RZ ;  /* 0x000000103e3e7210 */ /* 0x080fe20007f9e0ff */
[----:B-----5:R-:W-:Y:S01]  /*101a0*/  IMAD R73, R75, 0xa, RZ ;  /* 0x0000000a4b497824 */ /* 0x020fe200078e02ff */
[-C--:B------:R-:W-:Y:S01]  /*101b0*/  LEA.HI.X.SX32 R109, R79, R17.reuse, 0x2, P3 ;  /* 0x000000114f6d7211 */ /* 0x080fe200018f16ff */
[----:B------:R-:W-:Y:S01]  /*101c0*/  IMAD R67, R75, 0xa8, RZ ;  /* 0x000000a84b437824 */ /* 0x000fe200078e02ff */
[-C--:B------:R-:W-:Y:S01]  /*101d0*/  IADD3 R120, P3, R5, R16.reuse, RZ ;  /* 0x0000001005787210 */ /* 0x080fe20007f7e0ff */
[----:B------:R-:W-:Y:S01]  /*101e0*/  IMAD R61, R75, 0x29, RZ ;  /* 0x000000294b3d7824 */ /* 0x000fe200078e02ff */
[-C--:B------:R-:W-:Y:S01]  /*101f0*/  LEA.HI.X.SX32 R63, R105, R17.reuse, 0x2, P4 ;  /* 0x00000011693f7211 */ /* 0x080fe200020f16ff */
[C---:B------:R-:W-:Y:S01]  /*10200*/  IMAD R60, R75.reuse, 0xac, RZ ;  /* 0x000000ac4b3c7824 */ /* 0x040fe200078e02ff */
[-C--:B------:R-:W-:Y:S01]  /*10210*/  IADD3 R168, P4, R74, R16.reuse, RZ ;  /* 0x000000104aa87210 */ /* 0x080fe20007f9e0ff */
[----:B------:R-:W-:Y:S01]  /*10220*/  IMAD R72, R75, 0x2a, RZ ;  /* 0x0000002a4b487824 */ /* 0x000fe200078e02ff */
[-C--:B------:R-:W-:Y:S01]  /*10230*/  LEA.HI.X.SX32 R121, R73, R17.reuse, 0x2, P3 ;  /* 0x0000001149797211 */ /* 0x080fe200018f16ff */
[----:B------:R-:W-:Y:S01]  /*10240*/  IMAD R104, R75, 0x2b, RZ ;  /* 0x0000002b4b687824 */ /* 0x000fe200078e02ff */
[----:B------:R-:W-:Y:S01]  /*10250*/  IADD3 R106, P3, R67, R16, RZ ;  /* 0x00000010436a7210 */ /* 0x000fe20007f7e0ff */
[----:B----4-:R-:W-:Y:S01]  /*10260*/  IMAD R77, R75, 0xb4, RZ ;  /* 0x000000b44b4d7824 */ /* 0x010fe200078e02ff */
[----:B------:R-:W-:-:S02]  /*10270*/  LEA.HI.X.SX32 R169, R61, R17, 0x2, P4 ;  /* 0x000000113da97211 */ /* 0x000fc400020f16ff */
        /* <DEDUP_REMOVED lines=12> */
[----:B------:R-:W-:Y:S01]  /*10340*/  IADD3 R104, P3, R66, R16, RZ ;  /* 0x0000001042687210 */ /* 0x000fe20007f7e0ff */
[----:B------:R-:W-:Y:S01]  /*10350*/  IMAD R102, R75, 0xc4, RZ ;  /* 0x000000c44b667824 */ /* 0x000fe200078e02ff */
[----:B------:R-:W-:-:S02]  /*10360*/  LEA.HI.X.SX32 R167, R59, R17, 0x2, P4 ;  /* 0x000000113ba77211 */ /* 0x000fc400020f16ff */
        /* <DEDUP_REMOVED lines=9> */
[----:B-1----:R-:W-:Y:S01]  /*10400*/  IMAD R35, R75, 0x32, RZ ;  /* 0x000000324b237824 */ /* 0x002fe200078e02ff */
[-C--:B------:R-:W-:Y:S01]  /*10410*/  LEA.HI.X.SX32 R77, R101, R17.reuse, 0x2, P3 ;  /* 0x00000011654d7211 */ /* 0x080fe200018f16ff */
[C---:B--2---:R-:W-:Y:S01]  /*10420*/  IMAD R33, R75.reuse, 0x33, RZ ;  /* 0x000000334b217824 */ /* 0x044fe200078e02ff */
[----:B------:R-:W-:Y:S01]  /*10430*/  IADD3 R102, P3, R36, R16, RZ ;  /* 0x0000001024667210 */ /* 0x000fe20007f7e0ff */
        /* <DEDUP_REMOVED lines=13> */
[----:B------:R-:W-:Y:S01]  /*10510*/  IMAD R126, R75, 0x37, RZ ;  /* 0x000000374b7e7824 */ /* 0x000fe200078e02ff */
        /* <DEDUP_REMOVED lines=38> */
[----:B------:R-:W-:Y:S01]  /*10780*/  IADD3 R144, P3, R122, R16, RZ ;  /* 0x000000107a907210 */ /* 0x000fe20007f7e0ff */
[----:B------:R-:W-:Y:S01]  /*10790*/  IMAD R115, R75, 0x114, RZ ;  /* 0x000001144b737824 */ /* 0x000fe200078e02ff */
[----:B------:R-:W-:-:S02]  /*107a0*/  LEA.HI.X.SX32 R51, R95, R17, 0x2, P4 ;  /* 0x000000115f337211 */ /* 0x000fc400020f16ff */
        /* <DEDUP_REMOVED lines=33> */
[-C--:B------:R-:W-:Y:S02]  /*109c0*/  LEA.HI.X.SX32 R141, R45, R17.reuse, 0x2, P4 ;  /* 0x000000112d8d7211 */ /* 0x080fe400020f16ff */
        /* <DEDUP_REMOVED lines=23> */
[----:B------:R-:W-:Y:S01]  /*10b40*/  STL.64 [R1+0x4d8], R174 ;  /* 0x0004d8ae01007387 */ /* 0x000fe20000100a00 */
[-C--:B------:R-:W-:Y:S01]  /*10b50*/  IADD3 R136, P4, R84, R16.reuse, RZ ;  /* 0x0000001054887210 */ /* 0x080fe20007f9e0ff */
[----:B------:R-:W-:Y:S01]  /*10b60*/  IMAD R81, R75, 0x52, RZ ;  /* 0x000000524b517824 */ /* 0x000fe200078e02ff */
[----:B------:R-:W-:Y:S01]  /*10b70*/  LEA.HI.X.SX32 R193, R83, R17, 0x2, P3 ;  /* 0x0000001153c17211 */ /* 0x000fe200018f16ff */
[----:B------:R-:W-:Y:S01]  /*10b80*/  STL.64 [R1+0x3d8], R110 ;  /* 0x0003d86e01007387 */ /* 0x000fe20000100a00 */
[----:B------:R-:W-:Y:S01]  /*10b90*/  IADD3 R86, P3, R82, R16, RZ ;  /* 0x0000001052567210 */ /* 0x000fe20007f7e0ff */
[----:B------:R-:W-:-:S02]  /*10ba0*/  IMAD R80, R75, 0x53, RZ ;  /* 0x000000534b507824 */ /* 0x000fc400078e02ff */
[----:B------:R-:W-:Y:S01]  /*10bb0*/  STL.64 [R1+0x2d0], R64 ;  /* 0x0002d04001007387 */ /* 0x000fe20000100a00 */
[----:B------:R-:W-:Y:S01]  /*10bc0*/  LEA.HI.X.SX32 R137, R41, R17, 0x2, P4 ;  /* 0x0000001129897211 */ /* 0x000fe200020f16ff */
[----:B------:R-:W-:Y:S02]  /*10bd0*/  IMAD R79, R75, 0x154, RZ ;  /* 0x000001544b4f7824 */ /* 0x000fe400078e02ff */
[----:B------:R-:W-:Y:S01]  /*10be0*/  STL.64 [R1+0x508], R190 ;  /* 0x000508be01007387 */ /* 0x000fe20000100a00 */
[----:B------:R-:W-:-:S03]  /*10bf0*/  IADD3 R40, P4, R40, R16, RZ ;  /* 0x0000001028287210 */ /* 0x000fc60007f9e0ff */
[----:B------:R-:W-:Y:S01]  /*10c00*/  STL.64 [R1+0x4d0], R30 ;  /* 0x0004d01e01007387 */ /* 0x000fe20000100a00 */
[----:B------:R-:W-:Y:S01]  /*10c10*/  IMAD R78, R75, 0x15, RZ ;  /* 0x000000154b4e7824 */ /* 0x000fe200078e02ff */
[-C--:B------:R-:W-:Y:S02]  /*10c20*/  LEA.HI.X.SX32 R87, R81, R17.reuse, 0x2, P3 ;  /* 0x0000001151577211 */ /* 0x080fe400018f16ff */
[----:B------:R-:W-:Y:S01]  /*10c30*/  STL.64 [R1+0x3d0], R108 ;  /* 0x0003d06c01007387 */ /* 0x000fe20000100a00 */
[C---:B------:R-:W-:Y:S01]  /*10c40*/  IMAD R74, R75.reuse, 0x158, RZ ;  /* 0x000001584b4a7824 */ /* 0x040fe200078e02ff */
[----:B------:R-:W-:Y:S02]  /*10c50*/  IADD3 R126, P3, R22, R16, RZ ;  /* 0x00000010167e7210 */ /* 0x000fe40007f7e0ff */
[----:B------:R-:W-:Y:S01]  /*10c60*/  STL.64 [R1+0x2c8], R62 ;  /* 0x0002c83e01007387 */ /* 0x000fe20000100a00 */
[----:B------:R-:W-:Y:S01]  /*10c70*/  IMAD R39, R75, 0x55, RZ ;  /* 0x000000554b277824 */ /* 0x000fe200078e02ff */
[----:B------:R-:W-:-:S02]  /*10c80*/  LEA.HI.X.SX32 R41, R80, R17, 0x2, P4 ;  /* 0x0000001150297211 */ /* 0x000fc400020f16ff */
[----:B------:R-:W-:Y:S01]  /*10c90*/  STL.64 [R1+0x408], R120 ;  /* 0x0004087801007387 */ /* 0x000fe20000100a00 */
[----:B------:R-:W-:Y:S01]  /*10ca0*/  IMAD R38, R75, 0x15c, RZ ;  /* 0x0000015c4b267824 */ /* 0x000fe200078e02ff */
[----:B------:R-:W-:Y:S02]  /*10cb0*/  IADD3 R134, P4, R79, R16, RZ ;  /* 0x000000104f867210 */ /* 0x000fe40007f9e0ff */
[----:B------:R-:W-:Y:S01]  /*10cc0*/  STL.64 [R1+0x4c8], R168 ;  /* 0x0004c8a801007387 */ /* 0x000fe20000100a00 */
[----:B------:R-:W-:-:S03]  /*10cd0*/  IMAD R67, R75, 0x56, RZ ;  /* 0x000000564b437824 */ /* 0x000fc600078e02ff */
[----:B------:R-:W-:Y:S01]  /*10ce0*/  STL.64 [R1+0x3c8], R106 ;  /* 0x0003c86a01007387 */ /* 0x000fe20000100a00 */
[----:B------:R-:W-:-:S03]  /*10cf0*/  LEA.HI.X.SX32 R127, R78, R17, 0x2, P3 ;  /* 0x000000114e7f7211 */ /* 0x000fc600018f16ff */
[----:B------:R-:W-:Y:S01]  /*10d00*/  STL.64 [R1+0x2c0], R60 ;  /* 0x0002c03c01007387 */ /* 0x000fe20000100a00 */
[----:B------:R-:W-:-:S03]  /*10d10*/  IADD3 R84, P3, R74, R16, RZ ;  /* 0x000000104a547210 */ /* 0x000fc60007f7e0ff */
[----:B------:R-:W-:Y:S01]  /*10d20*/  STL.64 [R1+0x300], R72 ;  /* 0x0003004801007387 */ /* 0x000fe20000100a00 */
[----:B------:R-:W-:Y:S01]  /*10d30*/  IMAD R66, R75, 0x57, RZ ;  /* 0x000000574b427824 */ /* 0x000fe200078e02ff */
[----:B------:R-:W-:Y:S02]  /*10d40*/  LEA.HI.X.SX32 R135, R39, R17, 0x2, P4 ;  /* 0x0000001127877211 */ /* 0x000fe400020f16ff */
[----:B------:R-:W-:Y:S01]  /*10d50*/  STL.64 [R1+0x4c0], R166 ;  /* 0x0004c0a601007387 */ /* 0x000fe20000100a00 */
[C---:B------:R-:W-:Y:S01]  /*10d60*/  IMAD R37, R75.reuse, 0x164, RZ ;  /* 0x000001644b257824 */ /* 0x040fe200078e02ff */
[----:B------:R-:W-:Y:S02]  /*10d70*/  IADD3 R38, P4, R38, R16, RZ ;  /* 0x0000001026267210 */ /* 0x000fe40007f9e0ff */
[----:B------:R-:W-:Y:S01]  /*10d80*/  STL.64 [R1+0x3c0], R104 ;  /* 0x0003c06801007387 */ /* 0x000fe20000100a00 */
[----:B------:R-:W-:-:S03]  /*10d90*/  IMAD R36, R75, 0x16, RZ ;  /* 0x000000164b247824 */ /* 0x000fc600078e02ff */
[----:B------:R-:W-:Y:S01]  /*10da0*/  STL.64 [R1+0x2b8], R58 ;  /* 0x0002b83a01007387 */ /* 0x000fe20000100a00 */
[----:B------:R-:W-:-:S03]  /*10db0*/  LEA.HI.X.SX32 R85, R67, R17, 0x2, P3 ;  /* 0x0000001143557211 */ /* 0x000fc600018f16ff */
[----:B------:R-:W-:Y:S01]  /*10dc0*/  STL.64 [R1+0x310], R76 ;  /* 0x0003104c01007387 */ /* 0x000fe20000100a00 */
[----:B------:R-:W-:Y:S01]  /*10dd0*/  IMAD R243, R75, 0x168, RZ ;  /* 0x000001684bf37824 */ /* 0x000fe200078e02ff */
[-C--:B------:R-:W-:Y:S02]  /*10de0*/  IADD3 R114, P3, R23, R16.reuse, RZ ;  /* 0x0000001017727210 */ /* 0x080fe40007f7e0ff */
[----:B------:R-:W-:Y:S01]  /*10df0*/  STL.64 [R1+0x4b8], R158 ;  /* 0x0004b89e01007387 */ /* 0x000fe20000100a00 */
[C---:B------:R-:W-:Y:S01]  /*10e00*/  IMAD R35, R75.reuse, 0x59, RZ ;  /* 0x000000594b237824 */ /* 0x040fe200078e02ff */
[----:B------:R-:W-:Y:S02]  /*10e10*/  LEA.HI.X.SX32 R39, R66, R17, 0x2, P4 ;  /* 0x0000001142277211 */ /* 0x000fe400020f16ff */
[----:B------:R-:W-:Y:S01]  /*10e20*/  STL.64 [R1+0x3b8], R102 ;  /* 0x0003b86601007387 */ /* 0x000fe20000100a00 */
[----:B------:R-:W-:Y:S01]  /*10e30*/  IMAD R0, R75, 0x16c, RZ ;  /* 0x0000016c4b007824 */ /* 0x000fe200078e02ff */
[----:B------:R-:W-:-:S02]  /*10e40*/  IADD3 R132, P4, R37, R16, RZ ;  /* 0x0000001025847210 */ /* 0x000fc40007f9e0ff */
        /* <DEDUP_REMOVED lines=17> */
[C---:B------:R-:W-:Y:S01]  /*10f60*/  IMAD R5, R75.reuse, 0x178, RZ ;  /* 0x000001784b057824 */ /* 0x040fe200078e02ff */
        /* <DEDUP_REMOVED lines=22> */
[----:B------:R-:W-:Y:S01]  /*110d0*/  IMAD R15, R75, 0x6, RZ ;  /* 0x000000064b0f7824 */ /* 0x000fe200078e02ff */
[----:B------:R-:W-:Y:S02]  /*110e0*/  LEA.HI.X.SX32 R81, R10, R17, 0x2, P3 ;  /* 0x000000110a517211 */ /* 0x000fe400018f16ff */
[----:B------:R-:W-:Y:S01]  /*110f0*/  STL.64 [R1+0x490], R142 ;  /* 0x0004908e01007387 */ /* 0x000fe20000100a00 */
[----:B------:R-:W-:-:S03]  /*11100*/  IADD3 R122, P3, R7, R16, RZ ;  /* 0x00000010077a7210 */ /* 0x000fc60007f7e0ff */
[----:B------:R-:W-:Y:S01]  /*11110*/  STL.64 [R1+0x388], R92 ;  /* 0x0003885c01007387 */ /* 0x000fe20000100a00 */
[C---:B------:R-:W-:Y:S01]  /*11120*/  IMAD R18, R75.reuse, 0x61, RZ ;  /* 0x000000614b127824 */ /* 0x040fe200078e02ff */
[----:B------:R-:W-:Y:S02]  /*11130*/  LEA.HI.X.SX32 R35, R14, R17, 0x2, P4 ;  /* 0x000000110e237211 */ /* 0x000fe400020f16ff */
[----:B------:R-:W-:Y:S01]  /*11140*/  STL.64 [R1+0x288], R46 ;  /* 0x0002882e01007387 */ /* 0x000fe20000100a00 */
[----:B------:R-:W-:Y:S01]  /*11150*/  IMAD R21, R75, 0x62, RZ ;  /* 0x000000624b157824 */ /* 0x000fe200078e02ff */
[-C--:B------:R-:W-:Y:S02]  /*11160*/  IADD3 R128, P4, R8, R16.reuse, RZ ;  /* 0x0000001008807210 */ /* 0x080fe40007f9e0ff */
[----:B------:R-:W-:Y:S01]  /*11170*/  STL.64 [R1+0x3f8], R116 ;  /* 0x0003f87401007387 */ /* 0x000fe20000100a00 */
[----:B------:R-:W-:-:S03]  /*11180*/  IADD3 R78, P5, R13, R16, RZ ;  /* 0x000000100d4e7210 */ /* 0x000fc60007fbe0ff */
[----:B------:R-:W-:Y:S01]  /*11190*/  STL.64 [R1+0x488], R140 ;  /* 0x0004888c01007387 */ /* 0x000fe20000100a00 */
[----:B------:R-:W-:Y:S01]  /*111a0*/  IMAD.SHL.U32 R22, R75, 0x2, RZ ;  /* 0x000000024b167824 */ /* 0x000fe200078e00ff */
[-C--:B------:R-:W-:Y:S02]  /*111b0*/  LEA.HI.X.SX32 R123, R15, R17.reuse, 0x2, P3 ;  /* 0x000000110f7b7211 */ /* 0x080fe400018f16ff */
[----:B------:R-:W-:Y:S01]  /*111c0*/  STL.64 [R1+0x380], R90 ;  /* 0x0003805a01007387 */ /* 0x000fe20000100a00 */
[C---:B------:R-:W-:Y:S01]  /*111d0*/  LEA R124, P3, R75.reuse, R16, 0x3 ;  /* 0x000000104b7c7211 */ /* 0x040fe200078618ff */
[C---:B------:R-:W-:Y:S02]  /*111e0*/  IMAD R4, R75.reuse, 0x1d0, RZ ;  /* 0x000001d04b047824 */ /* 0x040fe400078e02ff */
[----:B------:R-:W-:Y:S01]  /*111f0*/  STL.64 [R1+0x280], R44 ;  /* 0x0002802c01007387 */ /* 0x000fe20000100a00 */
[----:B------:R-:W-:Y:S01]  /*11200*/  IMAD R243, R75, 0x7, RZ ;  /* 0x000000074bf37824 */ /* 0x000fe200078e02ff */
[----:B------:R-:W-:-:S02]  /*11210*/  LEA.HI.X.SX32 R129, R18, R17, 0x2, P4 ;  /* 0x0000001112817211 */ /* 0x000fc400020f16ff */
[----:B------:R-:W-:Y:S01]  /*11220*/  STL.64 [R1+0x2f0], R68 ;  /* 0x0002f04401007387 */ /* 0x000fe20000100a00 */
[----:B------:R-:W-:Y:S01]  /*11230*/  IMAD R23, R75, 0x19, RZ ;  /* 0x000000194b177824 */ /* 0x000fe200078e02ff */
[-C--:B------:R-:W-:Y:S01]  /*11240*/  LEA.HI.X.SX32 R79, R21, R17.reuse, 0x2, P5 ;  /* 0x00000011154f7211 */ /* 0x080fe200028f16ff */
[----:B------:R-:W-:Y:S01]  /*11250*/  IMAD.MOV.U32 R10, RZ, RZ, c[0x0][0x180] ;  /* 0x00006000ff0a7624 */ /* 0x000fe200078e00ff */
[----:B------:R-:W-:Y:S01]  /*11260*/  STL.64 [R1+0x480], R138 ;  /* 0x0004808a01007387 */ /* 0x000fe20000100a00 */
[-C--:B------:R-:W-:Y:S02]  /*11270*/  IADD3 R74, P4, R25, R16.reuse, RZ ;  /* 0x00000010194a7210 */ /* 0x080fe40007f9e0ff */
[----:B------:R-:W-:Y:S01]  /*11280*/  IADD3 R176, P5, R2, R16, RZ ;  /* 0x0000001002b07210 */ /* 0x000fe20007fbe0ff */
[----:B------:R-:W-:Y:S01]  /*11290*/  STL.64 [R1+0x378], R88 ;  /* 0x0003785801007387 */ /* 0x000fe20000100a00 */
[----:B------:R-:W-:Y:S01]  /*112a0*/  IMAD R0, R75, 0x74, RZ ;  /* 0x000000744b007824 */ /* 0x000fe200078e02ff */
[----:B------:R-:W-:-:S02]  /*112b0*/  LEA.HI.X.SX32 R125, R22, R17, 0x2, P3 ;  /* 0x00000011167d7211 */ /* 0x000fc400018f16ff */
[----:B------:R-:W-:Y:S01]  /*112c0*/  STL.64 [R1+0x278], R42 ;  /* 0x0002782a01007387 */ /* 0x000fe20000100a00 */
[----:B------:R-:W-:Y:S01]  /*112d0*/  IMAD R6, R75, 0x1a, RZ ;  /* 0x0000001a4b067824 */ /* 0x000fe200078e02ff */
[----:B------:R-:W-:Y:S02]  /*112e0*/  IADD3 R8, P3, R4, R16, RZ ;  /* 0x0000001004087210 */ /* 0x000fe40007f7e0ff */
[----:B------:R-:W-:Y:S01]  /*112f0*/  STL.64 [R1+0x510], R192 ;  /* 0x000510c001007387 */ /* 0x000fe20000100a00 */
[----:B------:R-:W-:-:S03]  /*11300*/  LEA.HI.X.SX32 R75, R243, R17, 0x2, P4 ;  /* 0x00000011f34b7211 */ /* 0x000fc600020f16ff */
[----:B------:R-:W-:Y:S01]  /*11310*/  STL.64 [R1+0x478], R136 ;  /* 0x0004788801007387 */ /* 0x000fe20000100a00 */
[----:B------:R-:W-:Y:S01]  /*11320*/  LEA.HI.X.SX32 R177, R23, R17, 0x2, P5 ;  /* 0x0000001117b17211 */ /* 0x000fe200028f16ff */
[----:B------:R-:W-:Y:S01]  /*11330*/  IMAD.MOV.U32 R243, RZ, RZ, c[0x0][0x188] ;  /* 0x00006200fff37624 */ /* 0x000fe200078e00ff */
[----:B------:R-:W-:Y:S01]  /*11340*/  IADD3 R2, R10, -0xa, RZ ;  /* 0xfffffff60a027810 */ /* 0x000fe20007ffe0ff */
[----:B------:R-:W-:Y:S01]  /*11350*/  STL.64 [R1+0x370], R86 ;  /* 0x0003705601007387 */ /* 0x000fe20000100a00 */
[----:B------:R-:W-:-:S03]  /*11360*/  IADD3 R112, P5, R188, R16, RZ ;  /* 0x00000010bc707210 */ /* 0x000fc60007fbe0ff */
[----:B------:R-:W-:Y:S01]  /*11370*/  STL.64 [R1+0x270], R40 ;  /* 0x0002702801007387 */ /* 0x000fe20000100a00 */
[----:B------:R-:W-:-:S03]  /*11380*/  LEA.HI.X.SX32 R9, R0, R17, 0x2, P3 ;  /* 0x0000001100097211 */ /* 0x000fc600018f16ff */
[----:B------:R-:W-:Y:S01]  /*11390*/  STL.64 [R1+0x4f0], R126 ;  /* 0x0004f07e01007387 */ /* 0x000fe20000100a00 */
[----:B------:R-:W-:-:S03]  /*113a0*/  ISETP.GE.U32.AND P3, PT, R2, 0x7fffff77, PT ;  /* 0x7fffff770200780c */ /* 0x000fc60003f66070 */
[----:B------:R-:W-:Y:S01]  /*113b0*/  STL.64 [R1+0x470], R134 ;  /* 0x0004708601007387 */ /* 0x000fe20000100a00 */
[----:B------:R-:W-:Y:S01]  /*113c0*/  LEA.HI.X.SX32 R113, R6, R17, 0x2, P5 ;  /* 0x0000001106717211 */ /* 0x000fe200028f16ff */
[----:B------:R-:W-:Y:S02]  /*113d0*/  IMAD R2, R243, 0x1b, RZ ;  /* 0x0000001bf3027824 */ /* 0x000fe400078e02ff */
[----:B------:R-:W-:Y:S01]  /*113e0*/  STL.64 [R1+0x368], R84 ;  /* 0x0003685401007387 */ /* 0x000fe20000100a00 */
[----:B------:R-:W-:-:S03]  /*113f0*/  IADD3 R14, P5, R236, R16, RZ ;  /* 0x00000010ec0e7210 */ /* 0x000fc60007fbe0ff */
[----:B------:R-:W-:Y:S01]  /*11400*/  STL.64 [R1+0x268], R38 ;  /* 0x0002682601007387 */ /* 0x000fe20000100a00 */
[----:B------:R-:W-:-:S03]  /*11410*/  IADD3 R5, R10, -0x6, RZ ;  /* 0xfffffffa0a057810 */ /* 0x000fc60007ffe0ff */
[----:B------:R-:W-:Y:S01]  /*11420*/  STL.64 [R1+0x3f0], R114 ;  /* 0x0003f07201007387 */ /* 0x000fe20000100a00 */
[----:B------:R-:W-:-:S03]  /*11430*/  IMAD R4, R243, 0x1e0, RZ ;  /* 0x000001e0f3047824 */ /* 0x000fc600078e02ff */
[----:B------:R-:W-:Y:S01]  /*11440*/  STL.64 [R1+0x468], R132 ;  /* 0x0004688401007387 */ /* 0x000fe20000100a00 */
[----:B------:R-:W-:-:S03]  /*11450*/  LEA.HI.X.SX32 R15, R2, R17, 0x2, P5 ;  /* 0x00000011020f7211 */ /* 0x000fc600028f16ff */
[----:B------:R-:W-:Y:S01]  /*11460*/  STL.64 [R1+0x360], R82 ;  /* 0x0003605201007387 */ /* 0x000fe20000100a00 */
[----:B------:R-:W-:-:S03]  /*11470*/  ISETP.GE.U32.AND P4, PT, R5, 0x7fffff7b, PT ;  /* 0x7fffff7b0500780c */ /* 0x000fc60003f86070 */
[----:B------:R-:W-:Y:S01]  /*11480*/  STL.64 [R1+0x260], R36 ;  /* 0x0002602401007387 */ /* 0x000fe20000100a00 */
[----:B------:R-:W-:-:S03]  /*11490*/  IADD3 R24, P5, R0, R16, RZ ;  /* 0x0000001000187210 */ /* 0x000fc60007fbe0ff */
[----:B------:R-:W-:Y:S01]  /*114a0*/  STL.64 [R1+0x2e8], R66 ;  /* 0x0002e84201007387 */ /* 0x000fe20000100a00 */
[----:B------:R-:W-:-:S03]  /*114b0*/  IMAD R5, R243, 0x1d, RZ ;  /* 0x0000001df3057824 */ /* 0x000fc600078e02ff */
[----:B------:R-:W-:Y:S01]  /*114c0*/  STL.64 [R1+0x460], R130 ;  /* 0x0004608201007387 */ /* 0x000fe20000100a00 */
[----:B------:R-:W-:-:S03]  /*114d0*/  IMAD R0, R243, 0x78, RZ ;  /* 0x00000078f3007824 */ /* 0x000fc600078e02ff */
[----:B------:R-:W-:Y:S01]  /*114e0*/  STL.64 [R1+0x358], R80 ;  /* 0x0003585001007387 */ /* 0x000fe20000100a00 */
[----:B------:R-:W-:-:S03]  /*114f0*/  IMAD R2, R243, 0x7c, RZ ;  /* 0x0000007cf3027824 */ /* 0x000fc600078e02ff */
[----:B------:R-:W-:Y:S04]  /*11500*/  STL.64 [R1+0x258], R34 ;  /* 0x0002582201007387 */ /* 0x000fe80000100a00 */
[----:B------:R1:W-:Y:S01]  /*11510*/  LDGSTS.E [R3+0x2e800], [R8.64], !P6 ;  /* 0x2e80000008037fae */ /* 0x0003e2000f121846 */
[----:B------:R-:W-:-:S03]  /*11520*/  IADD3 R194, P6, R4, R16, RZ ;  /* 0x0000001004c27210 */ /* 0x000fc60007fde0ff */
[----:B------:R-:W-:Y:S01]  /*11530*/  STL.64 [R1+0x410], R122 ;  /* 0x0004107a01007387 */ /* 0x000fe20000100a00 */
[----:B------:R-:W-:-:S03]  /*11540*/  IMAD R6, R243, 0x1e, RZ ;  /* 0x0000001ef3067824 */ /* 0x000fc600078e02ff */
[----:B------:R-:W-:Y:S01]  /*11550*/  STL.64 [R1+0x458], R128 ;  /* 0x0004588001007387 */ /* 0x000fe20000100a00 */
[----:B------:R-:W-:-:S03]  /*11560*/  LEA.HI.X.SX32 R25, R5, R17, 0x2, P5 ;  /* 0x0000001105197211 */ /* 0x000fc600028f16ff */
[----:B------:R-:W-:Y:S01]  /*11570*/  STL.64 [R1+0x350], R78 ;  /* 0x0003504e01007387 */ /* 0x000fe20000100a00 */
[----:B------:R-:W-:-:S03]  /*11580*/  LEA.HI.X.SX32 R195, R0, R17, 0x2, P6 ;  /* 0x0000001100c37211 */ /* 0x000fc600030f16ff */
[----:B------:R-:W-:Y:S01]  /*11590*/  STL.64 [R1+0x418], R124 ;  /* 0x0004187c01007387 */ /* 0x000fe20000100a00 */
[----:B------:R-:W-:Y:S01]  /*115a0*/  IADD3 R22, P5, R0, R16, RZ ;  /* 0x0000001000167210 */ /* 0x000fe20007fbe0ff */
[C---:B------:R-:W-:Y:S02]  /*115b0*/  IMAD R7, R243.reuse, 0x1f, RZ ;  /* 0x0000001ff3077824 */ /* 0x040fe400078e02ff */
[----:B------:R-:W-:Y:S01]  /*115c0*/  STL.64 [R1+0x308], R74 ;  /* 0x0003084a01007387 */ /* 0x000fe20000100a00 */
[----:B------:R-:W-:Y:S01]  /*115d0*/  IADD3 R4, R10, -0xe, RZ ;  /* 0xfffffff20a047810 */ /* 0x000fe20007ffe0ff */
[----:B------:R-:W-:Y:S02]  /*115e0*/  IMAD R0, R243, 0x1f0, RZ ;  /* 0x000001f0f3007824 */ /* 0x000fe400078e02ff */
[----:B------:R-:W-:Y:S01]  /*115f0*/  STL.64 [R1+0x4e8], R176 ;  /* 0x0004e8b001007387 */ /* 0x000fe20000100a00 */
[----:B------:R-:W-:-:S03]  /*11600*/  LEA.HI.X.SX32 R23, R6, R17, 0x2, P5 ;  /* 0x0000001106177211 */ /* 0x000fc600028f16ff */
[----:B------:R1:W-:Y:S01]  /*11610*/  STL.64 [R1+0x530], R8 ;  /* 0x0005300801007387 */ /* 0x0003e20000100a00 */
[----:B------:R-:W-:-:S03]  /*11620*/  ISETP.GE.U32.AND P5, PT, R4, 0x7fffff73, PT ;  /* 0x7fffff730400780c */ /* 0x000fc60003fa6070 */
[----:B------:R-:W-:Y:S01]  /*11630*/  STL.64 [R1+0x3e8], R112 ;  /* 0x0003e87001007387 */ /* 0x000fe20000100a00 */
[----:B------:R-:W-:-:S03]  /*11640*/  IADD3 R4, R10, -0x12, RZ ;  /* 0xffffffee0a047810 */ /* 0x000fc60007ffe0ff */
[----:B------:R-:W-:Y:S01]  /*11650*/  STL.64 [R1+0x2e0], R14 ;  /* 0x0002e00e01007387 */ /* 0x000fe20000100a00 */
[----:B-1----:R-:W-:-:S03]  /*11660*/  IADD3 R8, P6, R2, R16, RZ ;  /* 0x0000001002087210 */ /* 0x002fc60007fde0ff */
[----:B------:R1:W-:Y:S01]  /*11670*/  LDGSTS.E [R3+0x2f000], [R194.64], !P1 ;  /* 0x2f000000c2037fae */ /* 0x0003e2000c921846 */
[----:B------:R-:W-:Y:S02]  /*11680*/  IADD3 R6, P1, R241, R16, RZ ;  /* 0x00000010f1067210 */ /* 0x000fe40007f3e0ff */
[-C--:B------:R-:W-:Y:S01]  /*11690*/  LEA.HI.X.SX32 R9, R7, R17.reuse, 0x2, P6 ;  /* 0x0000001107097211 */ /* 0x080fe200030f16ff */
[----:B------:R-:W-:Y:S01]  /*116a0*/  STL.64 [R1+0x4e0], R24 ;  /* 0x0004e01801007387 */ /* 0x000fe20000100a00 */
[----:B------:R-:W-:-:S03]  /*116b0*/  LEA.HI.X.SX32 R7, R243, R17, 0x2, P1 ;  /* 0x00000011f3077211 */ /* 0x000fc600008f16ff */
[----:B------:R1:W-:Y:S01]  /*116c0*/  STL.64 [R1+0x528], R194 ;  /* 0x000528c201007387 */ /* 0x0003e20000100a00 */
[----:B------:R-:W-:Y:S01]  /*116d0*/  ISETP.GE.U32.AND P1, PT, R4, 0x7fffff6f, PT ;  /* 0x7fffff6f0400780c */ /* 0x000fe20003f26070 */
[----:B------:R-:W-:Y:S02]  /*116e0*/  IMAD.MOV.U32 R4, RZ, RZ, R6 ;  /* 0x000000ffff047224 */ /* 0x000fe400078e0006 */
[----:B------:R-:W-:Y:S01]  /*116f0*/  STL.64 [R1+0x3e0], R22 ;  /* 0x0003e01601007387 */ /* 0x000fe20000100a00 */
[----:B-1----:R-:W-:Y:S02]  /*11700*/  IADD3 R194, P6, R0, R16, RZ ;  /* 0x0000001000c27210 */ /* 0x002fe40007fde0ff */
[----:B------:R-:W-:Y:S02]  /*11710*/  IADD3 R0, R10, -0x16, RZ ;  /* 0xffffffea0a007810 */ /* 0x000fe40007ffe0ff */
[----:B------:R-:W-:Y:S01]  /*11720*/  LEA.HI.X.SX32 R195, R2, R17, 0x2, P6 ;  /* 0x0000001102c37211 */ /* 0x000fe200030f16ff */
[----:B------:R-:W-:Y:S01]  /*11730*/  STL.64 [R1+0x2d8], R8 ;  /* 0x0002d80801007387 */ /* 0x000fe20000100a00 */
[----:B------:R-:W-:Y:S01]  /*11740*/  ISETP.GE.U32.AND P6, PT, R0, 0x7fffff6b, PT ;  /* 0x7fffff6b0000780c */ /* 0x000fe20003fc6070 */
[----:B------:R-:W-:-:S02]  /*11750*/  IMAD.MOV.U32 R5, RZ, RZ, R7 ;  /* 0x000000ffff057224 */ /* 0x000fc400078e0007 */
[----:B------:R1:W-:Y:S04]  /*11760*/  STL.64 [R1+0x518], R6 ;  /* 0x0005180601007387 */ /* 0x0003e80000100a00 */
[----:B------:R2:W-:Y:S01]  /*11770*/  LDGSTS.E [R3+0x2f800], [R194.64], !P2 ;  /* 0x2f800000c2037fae */ /* 0x0005e2000d121846 */
[----:B-1----:R-:W-:-:S03]  /*11780*/  LOP3.LUT R6, R3, 0x20, RZ, 0x3c, !PT ;  /* 0x0000002003067812 */ /* 0x002fc600078e3cff */
[----:B------:R2:W-:Y:S04]  /*11790*/  STL.64 [R1+0x520], R194 ;  /* 0x000520c201007387 */ /* 0x0005e80000100a00 */
[----:B------:R1:W-:Y:S04]  /*117a0*/  LDGSTS.E [R6+0x20200], [R4.64], !P0 ;  /* 0x2020000004067fae */ /* 0x0003e8000c121846 */
[----:B------:R3:W-:Y:S04]  /*117b0*/  LDGSTS.E [R6+0x20a00], [R192.64], !P4 ;  /* 0x20a00000c0067fae */ /* 0x0007e8000e121846 */
[----:B--2---:R-:W2:Y:S04]  /*117c0*/  LDL.LU.64 R194, [R1+0x1880] ;  /* 0x0018800001c27983 */ /* 0x004ea80000300a00 */
[----:B------:R4:W-:Y:S04]  /*117d0*/  LDGSTS.E [R6+0x21200], [R190.64], !P3 ;  /* 0x21200000be067fae */ /* 0x0009e8000d921846 */
[----:B---3--:R-:W3:Y:S04]  /*117e0*/  LDL.LU.64 R192, [R1+0x1878] ;  /* 0x0018780001c07983 */ /* 0x008ee80000300a00 */
[----:B------:R5:W-:Y:S04]  /*117f0*/  LDGSTS.E [R6+0x21a00], [R184.64], !P5 ;  /* 0x21a00000b8067fae */ /* 0x000be8000e921846 */
[----:B----4-:R-:W4:Y:S04]  /*11800*/  LDL.LU.64 R190, [R1+0x1870] ;  /* 0x0018700001be7983 */ /* 0x010f280000300a00 */
[----:B------:R1:W-:Y:S04]  /*11810*/  LDGSTS.E [R6+0x22200], [R182.64], !P1 ;  /* 0x22200000b6067fae */ /* 0x0003e8000c921846 */
[----:B-----5:R-:W5:Y:S04]  /*11820*/  LDL.LU.64 R184, [R1+0x1868] ;  /* 0x0018680001b87983 */ /* 0x020f680000300a00 */
[----:B------:R1:W-:Y:S04]  /*11830*/  LDGSTS.E [R6+0x22a00], [R126.64], !P6 ;  /* 0x22a000007e067fae */ /* 0x0003e8000f121846 */
[----:B-1----:R-:W2:Y:S04]  /*11840*/  LDL.LU.64 R182, [R1+0x1860] ;  /* 0x0018600001b67983 */ /* 0x002ea80000300a00 */
[----:B------:R-:W2:Y:S01]  /*11850*/  LDL.LU R126, [R1+0x1858] ;  /* 0x00185800017e7983 */ /* 0x000ea20000300800 */
[----:B------:R-:W-:-:S02]  /*11860*/  IADD3 R0, R10, -0x1e, RZ ;  /* 0xffffffe20a007810 */ /* 0x000fc40007ffe0ff */
[----:B------:R-:W-:Y:S02]  /*11870*/  IADD3 R2, R10, -0x1a, RZ ;  /* 0xffffffe60a027810 */ /* 0x000fe40007ffe0ff */
[----:B------:R-:W-:Y:S02]  /*11880*/  ISETP.GE.U32.AND P0, PT, R0, 0x7fffff63, PT ;  /* 0x7fffff630000780c */ /* 0x000fe40003f06070 */
[----:B------:R-:W-:Y:S02]  /*11890*/  ISETP.GE.U32.AND P2, PT, R2, 0x7fffff67, PT ;  /* 0x7fffff670200780c */ /* 0x000fe40003f46070 */
[C---:B------:R-:W-:Y:S02]  /*118a0*/  IADD3 R0, R10.reuse, -0x26, RZ ;  /* 0xffffffda0a007810 */ /* 0x040fe40007ffe0ff */
[----:B------:R-:W-:Y:S02]  /*118b0*/  IADD3 R2, R10, -0x22, RZ ;  /* 0xffffffde0a027810 */ /* 0x000fe40007ffe0ff */
[----:B------:R-:W-:-:S02]  /*118c0*/  ISETP.GE.U32.AND P3, PT, R0, 0x7fffff5b, PT ;  /* 0x7fffff5b0000780c */ /* 0x000fc40003f66070 */
[----:B------:R-:W-:Y:S02]  /*118d0*/  ISETP.GE.U32.AND P4, PT, R2, 0x7fffff5f, PT ;  /* 0x7fffff5f0200780c */ /* 0x000fe40003f86070 */
[C---:B------:R-:W-:Y:S02]  /*118e0*/  IADD3 R0, R10.reuse, -0x2e, RZ ;  /* 0xffffffd20a007810 */ /* 0x040fe40007ffe0ff */
[----:B------:R-:W-:Y:S01]  /*118f0*/  IADD3 R2, R10, -0x2a, RZ ;  /* 0xffffffd60a027810 */ /* 0x000fe20007ffe0ff */
[----:B------:R1:W-:Y:S01]  /*11900*/  LDGSTS.E [R6+0x23200], [R176.64], !P2 ;  /* 0x23200000b0067fae */ /* 0x0003e2000d121846 */
[----:B------:R-:W-:Y:S02]  /*11910*/  ISETP.GE.U32.AND P1, PT, R0, 0x7fffff53, PT ;  /* 0x7fffff530000780c */ /* 0x000fe40003f26070 */
[----:B------:R-:W-:Y:S01]  /*11920*/  ISETP.GE.U32.AND P5, PT, R2, 0x7fffff57, PT ;  /* 0x7fffff570200780c */ /* 0x000fe20003fa6070 */
[----:B------:R1:W-:Y:S01]  /*11930*/  LDGSTS.E [R6+0x23a00], [R24.64], !P0 ;  /* 0x23a0000018067fae */ /* 0x0003e2000c121846 */
[----:B------:R-:W-:-:S02]  /*11940*/  IADD3 R0, R10, -0x36, RZ ;  /* 0xffffffca0a007810 */ /* 0x000fc40007ffe0ff */
[----:B------:R-:W-:Y:S01]  /*11950*/  IADD3 R2, R10, -0x32, RZ ;  /* 0xffffffce0a027810 */ /* 0x000fe20007ffe0ff */
[----:B------:R1:W-:Y:S01]  /*11960*/  LDGSTS.E [R6+0x24200], [R174.64], !P4 ;  /* 0x24200000ae067fae */ /* 0x0003e2000e121846 */
[----:B------:R-:W-:Y:S02]  /*11970*/  ISETP.GE.U32.AND P2, PT, R0, 0x7fffff4b, PT ;  /* 0x7fffff4b0000780c */ /* 0x000fe40003f46070 */
[----:B------:R-:W-:Y:S01]  /*11980*/  ISETP.GE.U32.AND P6, PT, R2, 0x7fffff4f, PT ;  /* 0x7fffff4f0200780c */ /* 0x000fe20003fc6070 */
[----:B------:R1:W-:Y:S01]  /*11990*/  LDGSTS.E [R6+0x24a00], [R30.64], !P3 ;  /* 0x24a000001e067fae */ /* 0x0003e2000d921846 */
[C---:B------:R-:W-:Y:S02]  /*119a0*/  IADD3 R0, R10.reuse, -0x3e, RZ ;  /* 0xffffffc20a007810 */ /* 0x040fe40007ffe0ff */
[----:B------:R-:W-:Y:S01]  /*119b0*/  IADD3 R2, R10, -0x3a, RZ ;  /* 0xffffffc60a027810 */ /* 0x000fe20007ffe0ff */
[----:B------:R1:W-:Y:S01]  /*119c0*/  LDGSTS.E [R6+0x25200], [R168.64], !P5 ;  /* 0x25200000a8067fae */ /* 0x0003e2000e921846 */
[----:B------:R-:W-:-:S02]  /*119d0*/  ISETP.GE.U32.AND P4, PT, R0, 0x7fffff43, PT ;  /* 0x7fffff430000780c */ /* 0x000fc40003f86070 */
[----:B------:R-:W-:Y:S01]  /*119e0*/  ISETP.GE.U32.AND P0, PT, R2, 0x7fffff47, PT ;  /* 0x7fffff470200780c */ /* 0x000fe20003f06070 */
[----:B------:R1:W-:Y:S01]  /*119f0*/  LDGSTS.E [R6+0x25a00], [R166.64], !P1 ;  /* 0x25a00000a6067fae */ /* 0x0003e2000c921846 */
        /* <DEDUP_REMOVED lines=28> */
[----:B------:R-:W-:Y:S01]  /*11bc0*/  IADD3 R0, R10, -0x6e, RZ ;  /* 0xffffff920a007810 */ /* 0x000fe20007ffe0ff */
[----:B------:R1:W-:Y:S03]  /*11bd0*/  LDGSTS.E [R6+0x2aa00], [R134.64], !P0 ;  /* 0x2aa0000086067fae */ /* 0x0003e6000c121846 */
[----:B------:R-:W-:Y:S01]  /*11be0*/  ISETP.GE.U32.AND P2, PT, R0, 0x7fffff13, PT ;  /* 0x7fffff130000780c */ /* 0x000fe20003f46070 */
[----:B------:R1:W-:Y:S01]  /*11bf0*/  LDGSTS.E [R6+0x2b200], [R132.64], !P4 ;  /* 0x2b20000084067fae */ /* 0x0003e2000e121846 */
[----:B------:R-:W-:-:S02]  /*11c00*/  IADD3 R0, R10, -0x76, RZ ;  /* 0xffffff8a0a007810 */ /* 0x000fc40007ffe0ff */
[----:B------:R-:W-:Y:S01]  /*11c10*/  ISETP.GE.U32.AND P5, PT, R2, 0x7fffff1f, PT ;  /* 0x7fffff1f0200780c */ /* 0x000fe20003fa6070 */
[----:B-1----:R-:W3:Y:S01]  /*11c20*/  LDL.LU.64 R176, [R1+0x1850] ;  /* 0x0018500001b07983 */ /* 0x002ee20000300a00 */
[----:B------:R-:W-:Y:S01]  /*11c30*/  ISETP.GE.U32.AND P4, PT, R0, 0x7fffff0b, PT ;  /* 0x7fffff0b0000780c */ /* 0x000fe20003f86070 */
[----:B------:R-:W-:Y:S02]  /*11c40*/  IMAD R0, R243, 0x194, RZ ;  /* 0x00000194f3007824 */ /* 0x000fe400078e02ff */
[----:B------:R-:W3:Y:S01]  /*11c50*/  LDL.LU.64 R174, [R1+0x1848] ;  /* 0x0018480001ae7983 */ /* 0x000ee20000300a00 */
[----:B------:R-:W-:-:S03]  /*11c60*/  IADD3 R2, R10, -0x6a, RZ ;  /* 0xffffff960a027810 */ /* 0x000fc60007ffe0ff */
[----:B------:R-:W3:Y:S01]  /*11c70*/  LDL.LU.64 R30, [R1+0x1840] ;  /* 0x00184000011e7983 */ /* 0x000ee20000300a00 */
[----:B------:R-:W-:-:S03]  /*11c80*/  IMAD R4, R243, 0x65, RZ ;  /* 0x00000065f3047824 */ /* 0x000fc600078e02ff */
[----:B------:R-:W3:Y:S04]  /*11c90*/  LDL.LU.64 R168, [R1+0x1838] ;  /* 0x0018380001a87983 */ /* 0x000ee80000300a00 */
[----:B------:R-:W3:Y:S04]  /*11ca0*/  LDL.LU.64 R166, [R1+0x1830] ;  /* 0x0018300001a67983 */ /* 0x000ee80000300a00 */
[----:B------:R-:W3:Y:S04]  /*11cb0*/  LDL.LU.64 R158, [R1+0x1828] ;  /* 0x00182800019e7983 */ /* 0x000ee80000300a00 */
[----:B------:R1:W-:Y:S01]  /*11cc0*/  LDGSTS.E [R6+0x2ba00], [R130.64], !P3 ;  /* 0x2ba0000082067fae */ /* 0x0003e2000d921846 */
[----:B------:R-:W-:Y:S01]  /*11cd0*/  IADD3 R24, P3, R0, R16, RZ ;  /* 0x0000001000187210 */ /* 0x000fe20007f7e0ff */
[----:B------:R-:W-:-:S02]  /*11ce0*/  IMAD R0, R243, 0x1a4, RZ ;  /* 0x000001a4f3007824 */ /* 0x000fc400078e02ff */
[----:B------:R-:W3:Y:S01]  /*11cf0*/  LDL.LU.64 R32, [R1+0x1820] ;  /* 0x0018200001207983 */ /* 0x000ee20000300a00 */
[----:B------:R-:W-:-:S03]  /*11d00*/  ISETP.GE.U32.AND P6, PT, R2, 0x7fffff17, PT ;  /* 0x7fffff170200780c */ /* 0x000fc60003fc6070 */
[----:B------:R-:W3:Y:S01]  /*11d10*/  LDL.LU.64 R148, [R1+0x1818] ;  /* 0x0018180001947983 */ /* 0x000ee20000300a00 */
[----:B------:R-:W-:-:S03]  /*11d20*/  IADD3 R2, R10, -0x72, RZ ;  /* 0xffffff8e0a027810 */ /* 0x000fc60007ffe0ff */
[----:B------:R-:W3:Y:S01]  /*11d30*/  LDL.LU.64 R146, [R1+0x1810] ;  /* 0x0018100001927983 */ /* 0x000ee20000300a00 */
[----:B------:R-:W-:Y:S01]  /*11d40*/  LEA.HI.X.SX32 R25, R4, R17, 0x2, P3 ;  /* 0x0000001104197211 */ /* 0x000fe200018f16ff */
[----:B------:R-:W-:Y:S02]  /*11d50*/  IMAD R4, R243, 0x69, RZ ;  /* 0x00000069f3047824 */ /* 0x000fe400078e02ff */
[----:B------:R-:W3:Y:S04]  /*11d60*/  LDL.LU.64 R144, [R1+0x1808] ;  /* 0x0018080001907983 */ /* 0x000ee80000300a00 */
[----:B------:R-:W3:Y:S01]  /*11d70*/  LDL.LU.64 R142, [R1+0x1800] ;  /* 0x00180000018e7983 */ /* 0x000ee20000300a00 */
[----:B------:R-:W-:-:S03]  /*11d80*/  ISETP.GE.U32.AND P0, PT, R2, 0x7fffff0f, PT ;  /* 0x7fffff0f0200780c */ /* 0x000fc60003f06070 */
[----:B------:R-:W3:Y:S04]  /*11d90*/  LDL.LU.64 R140, [R1+0x17f8] ;  /* 0x0017f800018c7983 */ /* 0x000ee80000300a00 */
[----:B------:R1:W-:Y:S01]  /*11da0*/  LDGSTS.E [R6+0x2c200], [R128.64], !P5 ;  /* 0x2c20000080067fae */ /* 0x0003e2000e921846 */
[----:B------:R-:W-:-:S03]  /*11db0*/  IADD3 R2, R10, -0x7a, RZ ;  /* 0xffffff860a027810 */ /* 0x000fc60007ffe0ff */
[----:B------:R-:W3:Y:S04]  /*11dc0*/  LDL.LU.64 R138, [R1+0x17f0] ;  /* 0x0017f000018a7983 */ /* 0x000ee80000300a00 */
[----:B------:R-:W3:Y:S01]  /*11dd0*/  LDL.LU.64 R136, [R1+0x17e8] ;  /* 0x0017e80001887983 */ /* 0x000ee20000300a00 */
[----:B-1----:R-:W-:Y:S01]  /*11de0*/  IADD3 R128, P5, R0, R16, RZ ;  /* 0x0000001000807210 */ /* 0x002fe20007fbe0ff */
[----:B------:R-:W-:Y:S02]  /*11df0*/  IMAD R0, R243, 0x1b4, RZ ;  /* 0x000001b4f3007824 */ /* 0x000fe400078e02ff */
[----:B------:R-:W3:Y:S01]  /*11e00*/  LDL.LU.64 R134, [R1+0x17e0] ;  /* 0x0017e00001867983 */ /* 0x000ee20000300a00 */
[----:B------:R-:W-:-:S03]  /*11e10*/  LEA.HI.X.SX32 R129, R4, R17, 0x2, P5 ;  /* 0x0000001104817211 */ /* 0x000fc600028f16ff */
[----:B------:R-:W3:Y:S01]  /*11e20*/  LDL.LU.64 R132, [R1+0x17d8] ;  /* 0x0017d80001847983 */ /* 0x000ee20000300a00 */
[----:B------:R-:W-:-:S03]  /*11e30*/  IMAD R4, R243, 0x6d, RZ ;  /* 0x0000006df3047824 */ /* 0x000fc600078e02ff */
[----:B------:R-:W3:Y:S01]  /*11e40*/  LDL.LU.64 R130, [R1+0x17d0] ;  /* 0x0017d00001827983 */ /* 0x000ee20000300a00 */
[----:B------:R-:W-:-:S03]  /*11e50*/  ISETP.GE.U32.AND P3, PT, R2, 0x7fffff07, PT ;  /* 0x7fffff070200780c */ /* 0x000fc60003f66070 */
[----:B------:R1:W-:Y:S01]  /*11e60*/  STL.64 [R1+0x450], R24 ;  /* 0x0004501801007387 */ /* 0x0003e20000100a00 */
[----:B------:R-:W-:-:S03]  /*11e70*/  IADD3 R2, R10, -0x7e, RZ ;  /* 0xffffff820a027810 */ /* 0x000fc60007ffe0ff */
[----:B------:R1:W-:Y:S01]  /*11e80*/  LDGSTS.E [R6+0x2ca00], [R24.64], !P1 ;  /* 0x2ca0000018067fae */ /* 0x0003e2000c921846 */
[----:B------:R-:W-:-:S03]  /*11e90*/  ISETP.GE.U32.AND P1, PT, R2, 0x7fffff03, PT ;  /* 0x7fffff030200780c */ /* 0x000fc60003f26070 */
[----:B------:R1:W-:Y:S01]  /*11ea0*/  STL.64 [R1+0x448], R128 ;  /* 0x0004488001007387 */ /* 0x0003e20000100a00 */
[----:B------:R-:W-:-:S03]  /*11eb0*/  IADD3 R2, R10, -0x3, RZ ;  /* 0xfffffffd0a027810 */ /* 0x000fc60007ffe0ff */
[----:B------:R1:W-:Y:S02]  /*11ec0*/  LDGSTS.E [R6+0x2d200], [R128.64], !P6 ;  /* 0x2d20000080067fae */ /* 0x0003e4000f121846 */
[----:B-1----:R-:W-:Y:S01]  /*11ed0*/  IADD3 R24, P5, R0, R16, RZ ;  /* 0x0000001000187210 */ /* 0x002fe20007fbe0ff */
[----:B------:R-:W-:-:S03]  /*11ee0*/  IMAD R0, R243, 0x1c4, RZ ;  /* 0x000001c4f3007824 */ /* 0x000fc600078e02ff */
[-C--:B------:R-:W-:Y:S01]  /*11ef0*/  LEA.HI.X.SX32 R25, R4, R17.reuse, 0x2, P5 ;  /* 0x0000001104197211 */ /* 0x080fe200028f16ff */
[C---:B------:R-:W-:Y:S01]  /*11f00*/  IMAD R4, R243.reuse, 0x71, RZ ;  /* 0x00000071f3047824 */ /* 0x040fe200078e02ff */
[----:B------:R-:W-:Y:S01]  /*11f10*/  IADD3 R128, P6, R0, R16, RZ ;  /* 0x0000001000807210 */ /* 0x000fe20007fde0ff */
[C---:B------:R-:W-:Y:S01]  /*11f20*/  IMAD R0, R243.reuse, 0x1d4, RZ ;  /* 0x000001d4f3007824 */ /* 0x040fe200078e02ff */
[----:B------:R-:W-:Y:S01]  /*11f30*/  ISETP.GE.U32.AND P5, PT, R2, 0x7fffff7e, PT ;  /* 0x7fffff7e0200780c */ /* 0x000fe20003fa6070 */
[----:B------:R1:W-:Y:S01]  /*11f40*/  STL.64 [R1+0x440], R24 ;  /* 0x0004401801007387 */ /* 0x0003e20000100a00 */
[----:B------:R-:W-:Y:S01]  /*11f50*/  LEA.HI.X.SX32 R129, R4, R17, 0x2, P6 ;  /* 0x0000001104817211 */ /* 0x000fe200030f16ff */
[----:B------:R-:W-:Y:S01]  /*11f60*/  IMAD R4, R243, 0x75, RZ ;  /* 0x00000075f3047824 */ /* 0x000fe200078e02ff */
[----:B------:R-:W-:Y:S01]  /*11f70*/  IADD3 R2, R10, -0x7, RZ ;  /* 0xfffffff90a027810 */ /* 0x000fe20007ffe0ff */
[----:B------:R1:W-:Y:S03]  /*11f80*/  LDGSTS.E [R6+0x2da00], [R24.64], !P2 ;  /* 0x2da0000018067fae */ /* 0x0003e6000d121846 */
[----:B------:R-:W-:Y:S01]  /*11f90*/  ISETP.GE.U32.AND P2, PT, R2, 0x7fffff7a, PT ;  /* 0x7fffff7a0200780c */ /* 0x000fe20003f46070 */
        /* <DEDUP_REMOVED lines=10> */
[----:B------:R-:W-:Y:S01]  /*12040*/  STL.64 [R1+0x430], R24 ;  /* 0x0004301801007387 */ /* 0x000fe20000100a00 */
[----:B------:R-:W-:Y:S02]  /*12050*/  IADD3 R2, R10, -0xf, RZ ;  /* 0xfffffff10a027810 */ /* 0x000fe40007ffe0ff */
[----:B------:R-:W-:Y:S01]  /*12060*/  LEA.HI.X.SX32 R129, R4, R17, 0x2, P6 ;  /* 0x0000001104817211 */ /* 0x000fe200030f16ff */
[----:B------:R2:W-:Y:S01]  /*12070*/  LDGSTS.E [R6+0x2ea00], [R24.64], !P4 ;  /* 0x2ea0000018067fae */ /* 0x0005e2000e121846 */
[----:B------:R-:W-:Y:S01]  /*12080*/  IMAD R4, R243, 0x7d, RZ ;  /* 0x0000007df3047824 */ /* 0x000fe200078e02ff */
[----:B------:R-:W-:-:S02]  /*12090*/  ISETP.GE.U32.AND P4, PT, R2, 0x7fffff72, PT ;  /* 0x7fffff720200780c */ /* 0x000fc40003f86070 */
[----:B------:R-:W-:Y:S01]  /*120a0*/  IADD3 R2, R10, -0x13, RZ ;  /* 0xffffffed0a027810 */ /* 0x000fe20007ffe0ff */
[----:B------:R1:W-:Y:S01]  /*120b0*/  LDGSTS.E [R6+0x2f200], [R128.64], !P3 ;  /* 0x2f20000080067fae */ /* 0x0003e2000d921846 */
[----:B------:R-:W-:-:S03]  /*120c0*/  LOP3.LUT R5, R3, 0x40, RZ, 0x3c, !PT ;  /* 0x0000004003057812 */ /* 0x000fc600078e3cff */
[----:B------:R1:W-:Y:S04]  /*120d0*/  STL.64 [R1+0x428], R128 ;  /* 0x0004288001007387 */ /* 0x0003e80000100a00 */
[----:B-1----:R-:W3:Y:S01]  /*120e0*/  LDL.LU.64 R128, [R1+0x17c8] ;  /* 0x0017c80001807983 */ /* 0x002ee20000300a00 */
[----:B--2---:R-:W-:Y:S01]  /*120f0*/  IMAD.MOV.U32 R24, RZ, RZ, R126 ;  /* 0x000000ffff187224 */ /* 0x004fe200078e007e */
[----:B------:R-:W-:Y:S02]  /*12100*/  IADD3 R126, P6, R0, R16, RZ ;  /* 0x00000010007e7210 */ /* 0x000fe40007fde0ff */
[----:B------:R-:W-:Y:S02]  /*12110*/  IADD3 R0, R10, -0x17, RZ ;  /* 0xffffffe90a007810 */ /* 0x000fe40007ffe0ff */
[----:B------:R-:W-:-:S02]  /*12120*/  LEA.HI.X.SX32 R127, R4, R17, 0x2, P6 ;  /* 0x00000011047f7211 */ /* 0x000fc400030f16ff */
[----:B------:R-:W-:Y:S02]  /*12130*/  ISETP.GE.U32.AND P3, PT, R0, 0x7fffff6a, PT ;  /* 0x7fffff6a0000780c */ /* 0x000fe40003f66070 */
        /* <DEDUP_REMOVED lines=56> */
[----:B------:R-:W-:-:S03]  /*124c0*/  IADD3 R0, R10, -0x67, RZ ;  /* 0xffffff990a007810 */ /* 0x000fc60007ffe0ff */
[----:B------:R1:W-:Y:S01]  /*124d0*/  LDGSTS.E [R5+0x29400], [R90.64], !P6 ;  /* 0x294000005a057fae */ /* 0x0003e2000f121846 */
[----:B------:R-:W-:Y:S02]  /*124e0*/  ISETP.GE.U32.AND P6, PT, R0, 0x7fffff1a, PT ;  /* 0x7fffff1a0000780c */ /* 0x000fe40003fc6070 */
[C---:B------:R-:W-:Y:S01]  /*124f0*/  IADD3 R0, R10.reuse, -0x6f, RZ ;  /* 0xffffff910a007810 */ /* 0x040fe20007ffe0ff */
[----:B------:R1:W-:Y:S01]  /*12500*/  STL.64 [R1+0x420], R126 ;  /* 0x0004207e01007387 */ /* 0x0003e20000100a00 */
[----:B------:R-:W-:-:S03]  /*12510*/  IADD3 R2, R10, -0x63, RZ ;  /* 0xffffff9d0a027810 */ /* 0x000fc60007ffe0ff */
[----:B------:R2:W-:Y:S04]  /*12520*/  LDGSTS.E [R5+0x29c00], [R88.64], !P3 ;  /* 0x29c0000058057fae */ /* 0x0005e8000d921846 */
[----:B------:R4:W-:Y:S01]  /*12530*/  LDGSTS.E [R5+0x2a400], [R86.64], !P1 ;  /* 0x2a40000056057fae */ /* 0x0009e2000c921846 */
[----:B------:R-:W-:-:S03]  /*12540*/  ISETP.GE.U32.AND P1, PT, R0, 0x7fffff12, PT ;  /* 0x7fffff120000780c */ /* 0x000fc60003f26070 */
[----:B-1----:R-:W3:Y:S01]  /*12550*/  LDL.LU.64 R126, [R1+0x17c0] ;  /* 0x0017c000017e7983 */ /* 0x002ee20000300a00 */
[----:B------:R-:W-:-:S03]  /*12560*/  IADD3 R0, R10, -0x77, RZ ;  /* 0xffffff890a007810 */ /* 0x000fc60007ffe0ff */
[----:B--2---:R-:W2:Y:S04]  /*12570*/  LDL.LU.64 R124, [R1+0x17b8] ;  /* 0x0017b800017c7983 */ /* 0x004ea80000300a00 */
[----:B------:R-:W2:Y:S01]  /*12580*/  LDL.LU.64 R122, [R1+0x17b0] ;  /* 0x0017b000017a7983 */ /* 0x000ea20000300a00 */
[----:B------:R-:W-:-:S03]  /*12590*/  ISETP.GE.U32.AND P4, PT, R2, 0x7fffff1e, PT ;  /* 0x7fffff1e0200780c */ /* 0x000fc60003f86070 */
[----:B------:R-:W2:Y:S04]  /*125a0*/  LDL.LU.64 R120, [R1+0x17a8] ;  /* 0x0017a80001787983 */ /* 0x000ea80000300a00 */
[----:B------:R-:W2:Y:S04]  /*125b0*/  LDL.LU.64 R118, [R1+0x17a0] ;  /* 0x0017a00001767983 */ /* 0x000ea80000300a00 */
[----:B------:R-:W2:Y:S04]  /*125c0*/  LDL.LU.64 R116, [R1+0x1798] ;  /* 0x0017980001747983 */ /* 0x000ea80000300a00 */
[----:B------:R-:W2:Y:S04]  /*125d0*/  LDL.LU.64 R114, [R1+0x1790] ;  /* 0x0017900001727983 */ /* 0x000ea80000300a00 */
[----:B------:R1:W-:Y:S04]  /*125e0*/  LDGSTS.E [R5+0x2ac00], [R84.64], !P5 ;  /* 0x2ac0000054057fae */ /* 0x0003e8000e921846 */
[----:B------:R-:W2:Y:S04]  /*125f0*/  LDL.LU.64 R112, [R1+0x1788] ;  /* 0x0017880001707983 */ /* 0x000ea80000300a00 */
[----:B------:R1:W-:Y:S01]  /*12600*/  LDGSTS.E [R5+0x2b400], [R82.64], !P2 ;  /* 0x2b40000052057fae */ /* 0x0003e2000d121846 */
[----:B------:R-:W-:Y:S01]  /*12610*/  ISETP.GE.U32.AND P2, PT, R0, 0x7fffff0a, PT ;  /* 0x7fffff0a0000780c */ /* 0x000fe20003f46070 */
[----:B------:R-:W-:-:S02]  /*12620*/  IMAD R0, R243, 0x198, RZ ;  /* 0x00000198f3007824 */ /* 0x000fc400078e02ff */
[----:B------:R-:W2:Y:S04]  /*12630*/  LDL.LU.64 R110, [R1+0x1780] ;  /* 0x00178000016e7983 */ /* 0x000ea80000300a00 */
[----:B------:R-:W2:Y:S01]  /*12640*/  LDL.LU.64 R108, [R1+0x1778] ;  /* 0x00177800016c7983 */ /* 0x000ea20000300a00 */
[----:B------:R-:W-:-:S03]  /*12650*/  IADD3 R2, R10, -0x6b, RZ ;  /* 0xffffff950a027810 */ /* 0x000fc60007ffe0ff */
[----:B------:R-:W2:Y:S01]  /*12660*/  LDL.LU.64 R106, [R1+0x1770] ;  /* 0x00177000016a7983 */ /* 0x000ea20000300a00 */
[----:B------:R-:W-:-:S03]  /*12670*/  IMAD R4, R243, 0x66, RZ ;  /* 0x00000066f3047824 */ /* 0x000fc600078e02ff */
[----:B------:R-:W2:Y:S04]  /*12680*/  LDL.LU.64 R104, [R1+0x1768] ;  /* 0x0017680001687983 */ /* 0x000ea80000300a00 */
[----:B------:R-:W2:Y:S04]  /*12690*/  LDL.LU.64 R102, [R1+0x1760] ;  /* 0x0017600001667983 */ /* 0x000ea80000300a00 */
[----:B------:R-:W2:Y:S04]  /*126a0*/  LDL.LU.64 R100, [R1+0x1758] ;  /* 0x0017580001647983 */ /* 0x000ea80000300a00 */
[----:B------:R1:W-:Y:S01]  /*126b0*/  LDGSTS.E [R5+0x2bc00], [R80.64], !P0 ;  /* 0x2bc0000050057fae */ /* 0x0003e2000c121846 */
[----:B------:R-:W-:Y:S01]  /*126c0*/  IADD3 R22, P0, R0, R16, RZ ;  /* 0x0000001000167210 */ /* 0x000fe20007f1e0ff */
[----:B------:R-:W-:-:S02]  /*126d0*/  IMAD R0, R243, 0x1a8, RZ ;  /* 0x000001a8f3007824 */ /* 0x000fc400078e02ff */
[----:B------:R-:W2:Y:S01]  /*126e0*/  LDL.LU.64 R98, [R1+0x1750] ;  /* 0x0017500001627983 */ /* 0x000ea20000300a00 */
[----:B------:R-:W-:-:S03]  /*126f0*/  ISETP.GE.U32.AND P3, PT, R2, 0x7fffff16, PT ;  /* 0x7fffff160200780c */ /* 0x000fc60003f66070 */
[----:B------:R-:W2:Y:S01]  /*12700*/  LDL.LU.64 R96, [R1+0x1748] ;  /* 0x0017480001607983 */ /* 0x000ea20000300a00 */
[----:B------:R-:W-:-:S03]  /*12710*/  IADD3 R2, R10, -0x73, RZ ;  /* 0xffffff8d0a027810 */ /* 0x000fc60007ffe0ff */
[----:B------:R-:W2:Y:S01]  /*12720*/  LDL.LU.64 R94, [R1+0x1740] ;  /* 0x00174000015e7983 */ /* 0x000ea20000300a00 */
[----:B------:R-:W-:Y:S01]  /*12730*/  LEA.HI.X.SX32 R23, R4, R17, 0x2, P0 ;  /* 0x0000001104177211 */ /* 0x000fe200000f16ff */
[----:B------:R-:W-:Y:S02]  /*12740*/  IMAD R4, R243, 0x6a, RZ ;  /* 0x0000006af3047824 */ /* 0x000fe400078e02ff */
[----:B------:R-:W2:Y:S04]  /*12750*/  LDL.LU.64 R92, [R1+0x1738] ;  /* 0x00173800015c7983 */ /* 0x000ea80000300a00 */
[----:B------:R-:W2:Y:S01]  /*12760*/  LDL.LU.64 R90, [R1+0x1730] ;  /* 0x00173000015a7983 */ /* 0x000ea20000300a00 */
[----:B------:R-:W-:-:S03]  /*12770*/  ISETP.GE.U32.AND P5, PT, R2, 0x7fffff0e, PT ;  /* 0x7fffff0e0200780c */ /* 0x000fc60003fa6070 */
[----:B------:R-:W2:Y:S04]  /*12780*/  LDL.LU.64 R88, [R1+0x1728] ;  /* 0x0017280001587983 */ /* 0x000ea80000300a00 */
[----:B------:R5:W-:Y:S01]  /*12790*/  LDGSTS.E [R5+0x2c400], [R78.64], !P4 ;  /* 0x2c4000004e057fae */ /* 0x000be2000e121846 */
[----:B------:R-:W-:Y:S01]  /*127a0*/  IADD3 R6, P4, R0, R16, RZ ;  /* 0x0000001000067210 */ /* 0x000fe20007f9e0ff */
[----:B------:R-:W-:Y:S02]  /*127b0*/  IMAD R0, R243, 0x1b8, RZ ;  /* 0x000001b8f3007824 */ /* 0x000fe400078e02ff */
[----:B----4-:R-:W4:Y:S01]  /*127c0*/  LDL.LU.64 R86, [R1+0x1720] ;  /* 0x0017200001567983 */ /* 0x010f220000300a00 */
[----:B------:R-:W-:-:S03]  /*127d0*/  IADD3 R2, R10, -0x7b, RZ ;  /* 0xffffff850a027810 */ /* 0x000fc60007ffe0ff */
[----:B-1----:R-:W2:Y:S01]  /*127e0*/  LDL.LU.64 R84, [R1+0x1718] ;  /* 0x0017180001547983 */ /* 0x002ea20000300a00 */
[----:B------:R-:W-:-:S03]  /*127f0*/  LEA.HI.X.SX32 R7, R4, R17, 0x2, P4 ;  /* 0x0000001104077211 */ /* 0x000fc600020f16ff */
[----:B------:R-:W2:Y:S01]  /*12800*/  LDL.LU.64 R82, [R1+0x1710] ;  /* 0x0017100001527983 */ /* 0x000ea20000300a00 */
[----:B------:R-:W-:-:S03]  /*12810*/  IMAD R4, R243, 0x6e, RZ ;  /* 0x0000006ef3047824 */ /* 0x000fc600078e02ff */
[----:B------:R-:W2:Y:S01]  /*12820*/  LDL.LU.64 R80, [R1+0x1708] ;  /* 0x0017080001507983 */ /* 0x000ea20000300a00 */
[----:B------:R-:W-:-:S03]  /*12830*/  ISETP.GE.U32.AND P0, PT, R2, 0x7fffff06, PT ;  /* 0x7fffff060200780c */ /* 0x000fc60003f06070 */
[----:B-----5:R-:W5:Y:S01]  /*12840*/  LDL.LU.64 R78, [R1+0x1700] ;  /* 0x00170000014e7983 */ /* 0x020f620000300a00 */
[----:B------:R-:W-:-:S03]  /*12850*/  IADD3 R2, R10, -0x7f, RZ ;  /* 0xffffff810a027810 */ /* 0x000fc60007ffe0ff */
[----:B------:R1:W-:Y:S04]  /*12860*/  STL.64 [R1+0x348], R22 ;  /* 0x0003481601007387 */ /* 0x0003e80000100a00 */
        /* <DEDUP_REMOVED lines=29> */
[----:B------:R-:W-:Y:S02]  /*12a40*/  IADD3 R2, R10, -0x10, RZ ;  /* 0xfffffff00a027810 */ /* 0x000fe40007ffe0ff */
[----:B------:R-:W-:Y:S01]  /*12a50*/  LEA.HI.X.SX32 R7, R4, R17, 0x2, P6 ;  /* 0x0000001104077211 */ /* 0x000fe200030f16ff */
[----:B------:R1:W-:Y:S01]  /*12a60*/  LDGSTS.E [R5+0x2ec00], [R22.64], !P2 ;  /* 0x2ec0000016057fae */ /* 0x0003e2000d121846 */
[----:B------:R-:W-:Y:S01]  /*12a70*/  IMAD R4, R243, 0x7e, RZ ;  /* 0x0000007ef3047824 */ /* 0x000fe200078e02ff */
[----:B------:R-:W-:-:S02]  /*12a80*/  ISETP.GE.U32.AND P2, PT, R2, 0x7fffff71, PT ;  /* 0x7fffff710200780c */ /* 0x000fc40003f46070 */
[----:B------:R-:W-:Y:S01]  /*12a90*/  IADD3 R2, R10, -0x14, RZ ;  /* 0xffffffec0a027810 */ /* 0x000fe20007ffe0ff */
[----:B------:R1:W-:Y:S04]  /*12aa0*/  STL.64 [R1+0x320], R6 ;  /* 0x0003200601007387 */ /* 0x0003e80000100a00 */
[----:B------:R1:W-:Y:S02]  /*12ab0*/  LDGSTS.E [R5+0x2f400], [R6.64], !P0 ;  /* 0x2f40000006057fae */ /* 0x0003e4000c121846 */
[----:B-1----:R-:W-:Y:S02]  /*12ac0*/  IADD3 R22, P6, R0, R16, RZ ;  /* 0x0000001000167210 */ /* 0x002fe40007fde0ff */
[----:B------:R-:W-:Y:S02]  /*12ad0*/  IADD3 R0, R10, -0x18, RZ ;  /* 0xffffffe80a007810 */ /* 0x000fe40007ffe0ff */
[----:B------:R-:W-:-:S02]  /*12ae0*/  LEA.HI.X.SX32 R23, R4, R17, 0x2, P6 ;  /* 0x0000001104177211 */ /* 0x000fc400030f16ff */
[----:B------:R-:W-:Y:S02]  /*12af0*/  ISETP.GE.U32.AND P0, PT, R0, 0x7fffff69, PT ;  /* 0x7fffff690000780c */ /* 0x000fe40003f06070 */
[----:B------:R-:W-:Y:S01]  /*12b00*/  LOP3.LUT R7, R3, 0x60, RZ, 0x3c, !PT ;  /* 0x0000006003077812 */ /* 0x000fe200078e3cff */
[----:B------:R1:W-:Y:S01]  /*12b10*/  LDGSTS.E [R5+0x2fc00], [R22.64], !P4 ;  /* 0x2fc0000016057fae */ /* 0x0003e2000e121846 */
[----:B------:R-:W-:Y:S02]  /*12b20*/  ISETP.GE.U32.AND P6, PT, R2, 0x7fffff6d, PT ;  /* 0x7fffff6d0200780c */ /* 0x000fe40003fc6070 */
[C---:B------:R-:W-:Y:S01]  /*12b30*/  IADD3 R0, R10.reuse, -0x20, RZ ;  /* 0xffffffe00a007810 */ /* 0x040fe20007ffe0ff */
[----:B------:R1:W-:Y:S01]  /*12b40*/  LDGSTS.E [R7+0x20600], [R76.64], !P3 ;  /* 0x206000004c077fae */ /* 0x0003e2000d921846 */
[----:B------:R-:W-:Y:S02]  /*12b50*/  IADD3 R2, R10, -0x1c, RZ ;  /* 0xffffffe40a027810 */ /* 0x000fe40007ffe0ff */
[----:B------:R-:W-:Y:S01]  /*12b60*/  ISETP.GE.U32.AND P3, PT, R0, 0x7fffff61, PT ;  /* 0x7fffff610000780c */ /* 0x000fe20003f66070 */
[----:B------:R1:W-:Y:S01]  /*12b70*/  LDGSTS.E [R7+0x20e00], [R74.64], !P1 ;  /* 0x20e000004a077fae */ /* 0x0003e2000c921846 */
[----:B------:R-:W-:-:S02]  /*12b80*/  ISETP.GE.U32.AND P4, PT, R2, 0x7fffff65, PT ;  /* 0x7fffff650200780c */ /* 0x000fc40003f86070 */
[C---:B------:R-:W-:Y:S01]  /*12b90*/  IADD3 R0, R10.reuse, -0x28, RZ ;  /* 0xffffffd80a007810 */ /* 0x040fe20007ffe0ff */
[----:B------:R1:W-:Y:S01]  /*12ba0*/  LDGSTS.E [R7+0x21600], [R72.64], !P5 ;  /* 0x2160000048077fae */ /* 0x0003e2000e921846 */
[----:B------:R-:W-:Y:S02]  /*12bb0*/  IADD3 R2, R10, -0x24, RZ ;  /* 0xffffffdc0a027810 */ /* 0x000fe40007ffe0ff */
[----:B------:R-:W-:Y:S01]  /*12bc0*/  ISETP.GE.U32.AND P5, PT, R0, 0x7fffff59, PT ;  /* 0x7fffff590000780c */ /* 0x000fe20003fa6070 */
[----:B------:R1:W-:Y:S01]  /*12bd0*/  LDGSTS.E [R7+0x21e00], [R70.64], !P2 ;  /* 0x21e0000046077fae */ /* 0x0003e2000d121846 */
[----:B------:R-:W-:Y:S02]  /*12be0*/  ISETP.GE.U32.AND P1, PT, R2, 0x7fffff5d, PT ;  /* 0x7fffff5d0200780c */ /* 0x000fe40003f26070 */
[C---:B------:R-:W-:Y:S01]  /*12bf0*/  IADD3 R0, R10.reuse, -0x30, RZ ;  /* 0xffffffd00a007810 */ /* 0x040fe20007ffe0ff */
[----:B------:R1:W-:Y:S01]  /*12c00*/  LDGSTS.E [R7+0x22600], [R68.64], !P6 ;  /* 0x2260000044077fae */ /* 0x0003e2000f121846 */
[----:B------:R-:W-:-:S02]  /*12c10*/  IADD3 R2, R10, -0x2c, RZ ;  /* 0xffffffd40a027810 */ /* 0x000fc40007ffe0ff */
[----:B------:R-:W-:Y:S01]  /*12c20*/  ISETP.GE.U32.AND P6, PT, R0, 0x7fffff51, PT ;  /* 0x7fffff510000780c */ /* 0x000fe20003fc6070 */
        /* <DEDUP_REMOVED lines=36> */
[----:B------:R3:W-:Y:S01]  /*12e70*/  STL.64 [R1+0x318], R22 ;  /* 0x0003181601007387 */ /* 0x0007e20000100a00 */
[----:B------:R-:W-:Y:S02]  /*12e80*/  ISETP.GE.U32.AND P1, PT, R2, 0x7fffff25, PT ;  /* 0x7fffff250200780c */ /* 0x000fe40003f26070 */
[C---:B------:R-:W-:Y:S01]  /*12e90*/  IADD3 R0, R10.reuse, -0x68, RZ ;  /* 0xffffff980a007810 */ /* 0x040fe20007ffe0ff */
[----:B-1----:R-:W4:Y:S01]  /*12ea0*/  LDL.LU.64 R76, [R1+0x16f8] ;  /* 0x0016f800014c7983 */ /* 0x002f220000300a00 */
[----:B------:R-:W-:-:S03]  /*12eb0*/  IADD3 R2, R10, -0x64, RZ ;  /* 0xffffff9c0a027810 */ /* 0x000fc60007ffe0ff */
[----:B------:R1:W-:Y:S01]  /*12ec0*/  LDGSTS.E [R7+0x28e00], [R46.64], !P2 ;  /* 0x28e000002e077fae */ /* 0x0003e2000d121846 */
[----:B------:R-:W-:-:S03]  /*12ed0*/  ISETP.GE.U32.AND P2, PT, R2, 0x7fffff1d, PT ;  /* 0x7fffff1d0200780c */ /* 0x000fc60003f46070 */
[----:B------:R-:W4:Y:S01]  /*12ee0*/  LDL.LU.64 R74, [R1+0x16f0] ;  /* 0x0016f000014a7983 */ /* 0x000f220000300a00 */
[----:B------:R-:W-:-:S03]  /*12ef0*/  IADD3 R2, R10, -0x6c, RZ ;  /* 0xffffff940a027810 */ /* 0x000fc60007ffe0ff */
[----:B------:R1:W-:Y:S01]  /*12f00*/  LDGSTS.E [R7+0x29600], [R44.64], !P6 ;  /* 0x296000002c077fae */ /* 0x0003e2000f121846 */
[----:B------:R-:W-:Y:S02]  /*12f10*/  ISETP.GE.U32.AND P6, PT, R0, 0x7fffff19, PT ;  /* 0x7fffff190000780c */ /* 0x000fe40003fc6070 */
[----:B------:R-:W-:Y:S01]  /*12f20*/  IADD3 R0, R10, -0x70, RZ ;  /* 0xffffff900a007810 */ /* 0x000fe20007ffe0ff */
[----:B------:R-:W4:Y:S04]  /*12f30*/  LDL.LU.64 R72, [R1+0x16e8] ;  /* 0x0016e80001487983 */ /* 0x000f280000300a00 */
[----:B------:R-:W4:Y:S04]  /*12f40*/  LDL.LU.64 R70, [R1+0x16e0] ;  /* 0x0016e00001467983 */ /* 0x000f280000300a00 */
[----:B------:R-:W4:Y:S04]  /*12f50*/  LDL.LU.64 R68, [R1+0x16d8] ;  /* 0x0016d80001447983 */ /* 0x000f280000300a00 */
[----:B------:R-:W4:Y:S04]  /*12f60*/  LDL.LU.64 R66, [R1+0x16d0] ;  /* 0x0016d00001427983 */ /* 0x000f280000300a00 */
[----:B------:R1:W-:Y:S01]  /*12f70*/  LDGSTS.E [R7+0x29e00], [R42.64], !P0 ;  /* 0x29e000002a077fae */ /* 0x0003e2000c121846 */
[----:B------:R-:W-:-:S03]  /*12f80*/  ISETP.GE.U32.AND P0, PT, R2, 0x7fffff15, PT ;  /* 0x7fffff150200780c */ /* 0x000fc60003f06070 */
[----:B------:R-:W4:Y:S01]  /*12f90*/  LDL.LU.64 R64, [R1+0x16c8] ;  /* 0x0016c80001407983 */ /* 0x000f220000300a00 */
[----:B------:R-:W-:-:S03]  /*12fa0*/  IMAD R2, R243, 0x19c, RZ ;  /* 0x0000019cf3027824 */ /* 0x000fc600078e02ff */
[----:B------:R1:W-:Y:S01]  /*12fb0*/  LDGSTS.E [R7+0x2a600], [R40.64], !P4 ;  /* 0x2a60000028077fae */ /* 0x0003e2000e121846 */
[----:B------:R-:W-:Y:S01]  /*12fc0*/  ISETP.GE.U32.AND P4, PT, R0, 0x7fffff11, PT ;  /* 0x7fffff110000780c */ /* 0x000fe20003f86070 */
[C---:B------:R-:W-:Y:S02]  /*12fd0*/  IMAD R0, R243.reuse, 0x18c, RZ ;  /* 0x0000018cf3007824 */ /* 0x040fe400078e02ff */
[----:B------:R-:W4:Y:S04]  /*12fe0*/  LDL.LU.64 R62, [R1+0x16c0] ;  /* 0x0016c000013e7983 */ /* 0x000f280000300a00 */
[----:B------:R-:W4:Y:S01]  /*12ff0*/  LDL.LU.64 R60, [R1+0x16b8] ;  /* 0x0016b800013c7983 */ /* 0x000f220000300a00 */
[----:B------:R-:W-:-:S03]  /*13000*/  IMAD R6, R243, 0x63, RZ ;  /* 0x00000063f3067824 */ /* 0x000fc600078e02ff */
[----:B------:R-:W4:Y:S01]  /*13010*/  LDL.LU.64 R58, [R1+0x16b0] ;  /* 0x0016b000013a7983 */ /* 0x000f220000300a00 */
[----:B------:R-:W-:-:S03]  /*13020*/  IMAD R5, R243, 0x67, RZ ;  /* 0x00000067f3057824 */ /* 0x000fc600078e02ff */
[----:B------:R-:W4:Y:S04]  /*13030*/  LDL.LU.64 R56, [R1+0x16a8] ;  /* 0x0016a80001387983 */ /* 0x000f280000300a00 */
[----:B------:R-:W4:Y:S04]  /*13040*/  LDL.LU.64 R54, [R1+0x16a0] ;  /* 0x0016a00001367983 */ /* 0x000f280000300a00 */
[----:B------:R1:W-:Y:S04]  /*13050*/  LDGSTS.E [R7+0x2ae00], [R38.64], !P3 ;  /* 0x2ae0000026077fae */ /* 0x0003e8000d921846 */
[----:B------:R-:W4:Y:S04]  /*13060*/  LDL.LU.64 R52, [R1+0x1698] ;  /* 0x0016980001347983 */ /* 0x000f280000300a00 */
[----:B------:R1:W-:Y:S01]  /*13070*/  LDGSTS.E [R7+0x2b600], [R36.64], !P1 ;  /* 0x2b60000024077fae */ /* 0x0003e2000c921846 */
[----:B------:R-:W-:-:S03]  /*13080*/  IADD3 R14, P1, R0, R16, RZ ;  /* 0x00000010000e7210 */ /* 0x000fc60007f3e0ff */
[----:B------:R-:W4:Y:S04]  /*13090*/  LDL.LU.64 R50, [R1+0x1690] ;  /* 0x0016900001327983 */ /* 0x000f280000300a00 */
[----:B------:R1:W-:Y:S01]  /*130a0*/  LDGSTS.E [R7+0x2be00], [R34.64], !P5 ;  /* 0x2be0000022077fae */ /* 0x0003e2000e921846 */
[----:B------:R-:W-:-:S03]  /*130b0*/  IADD3 R8, P5, R2, R16, RZ ;  /* 0x0000001002087210 */ /* 0x000fc60007fbe0ff */
[----:B---3--:R-:W3:Y:S01]  /*130c0*/  LDL.LU.64 R48, [R1+0x1688] ;  /* 0x0016880001307983 */ /* 0x008ee20000300a00 */
[----:B------:R-:W-:-:S03]  /*130d0*/  LEA.HI.X.SX32 R15, R6, R17, 0x2, P1 ;  /* 0x00000011060f7211 */ /* 0x000fc600008f16ff */
[----:B-1----:R-:W3:Y:S01]  /*130e0*/  LDL.LU.64 R46, [R1+0x1680] ;  /* 0x00168000012e7983 */ /* 0x002ee20000300a00 */
[----:B------:R-:W-:-:S03]  /*130f0*/  LEA.HI.X.SX32 R9, R5, R17, 0x2, P5 ;  /* 0x0000001105097211 */ /* 0x000fc600028f16ff */
[----:B------:R-:W3:Y:S04]  /*13100*/  LDL.LU.64 R44, [R1+0x1678] ;  /* 0x00167800012c7983 */ /* 0x000ee80000300a00 */
[----:B------:R-:W4:Y:S04]  /*13110*/  LDL.LU.64 R42, [R1+0x1670] ;  /* 0x00167000012a7983 */ /* 0x000f280000300a00 */
[----:B------:R-:W4:Y:S04]  /*13120*/  LDL.LU.64 R40, [R1+0x1668] ;  /* 0x0016680001287983 */ /* 0x000f280000300a00 */
[----:B------:R-:W4:Y:S04]  /*13130*/  LDL.LU.64 R38, [R1+0x1660] ;  /* 0x0016600001267983 */ /* 0x000f280000300a00 */
[----:B------:R-:W4:Y:S04]  /*13140*/  LDL.LU.64 R36, [R1+0x1658] ;  /* 0x0016580001247983 */ /* 0x000f280000300a00 */
[----:B------:R-:W4:Y:S01]  /*13150*/  LDL.LU.64 R34, [R1+0x1650] ;  /* 0x0016500001227983 */ /* 0x000f220000300a00 */
[----:B------:R-:W-:-:S03]  /*13160*/  IMAD.MOV.U32 R242, RZ, RZ, R24 ;  /* 0x000000fffff27224 */ /* 0x000fc600078e0018 */
[----:B------:R1:W-:Y:S04]  /*13170*/  STL.64 [R1+0x250], R14 ;  /* 0x0002500e01007387 */ /* 0x0003e80000100a00 */
[----:B------:R1:W-:Y:S04]  /*13180*/  STL.64 [R1+0x248], R8 ;  /* 0x0002480801007387 */ /* 0x0003e80000100a00 */
[----:B------:R-:W4:Y:S04]  /*13190*/  LDL.LU R22, [R1+0x1c] ;  /* 0x00001c0001167983 */ /* 0x000f280000300800 */
[----:B------:R-:W5:Y:S04]  /*131a0*/  LDL.LU R25, [R1+0x18] ;  /* 0x0000180001197983 */ /* 0x000f680000300800 */
[----:B------:R-:W5:Y:S04]  /*131b0*/  LDL.LU R24, [R1+0x14] ;  /* 0x0000140001187983 */ /* 0x000f680000300800 */
[----:B------:R-:W5:Y:S04]  /*131c0*/  LDL.LU R21, [R1+0x10] ;  /* 0x0000100001157983 */ /* 0x000f680000300800 */
[----:B------:R-:W5:Y:S04]  /*131d0*/  LDL.LU R18, [R1+0xc] ;  /* 0x00000c0001127983 */ /* 0x000f680000300800 */
[----:B------:R1:W-:Y:S04]  /*131e0*/  LDGSTS.E [R7+0x2c600], [R14.64], !P2 ;  /* 0x2c6000000e077fae */ /* 0x0003e8000d121846 */
[----:B------:R-:W5:Y:S01]  /*131f0*/  LDL.LU R13, [R1+0x4] ;  /* 0x00000400010d7983 */ /* 0x000f620000300800 */
[----:B------:R-:W-:-:S02]  /*13200*/  IADD3 R0, R10, -0x78, RZ ;  /* 0xffffff880a007810 */ /* 0x000fc40007ffe0ff */
[----:B------:R-:W-:Y:S01]  /*13210*/  IADD3 R4, R10, -0x74, RZ ;  /* 0xffffff8c0a047810 */ /* 0x000fe20007ffe0ff */
[----:B------:R2:W-:Y:S04]  /*13220*/  LDGSTS.E [R7+0x2ce00], [R8.64], !P6 ;  /* 0x2ce0000008077fae */ /* 0x0005e8000f121846 */
[----:B-1----:R-:W5:Y:S01]  /*13230*/  LDL.LU R15, [R1] ;  /* 0x00000000010f7983 */ /* 0x002f620000300800 */
[----:B------:R-:W-:-:S03]  /*13240*/  IMAD.MOV.U32 R14, RZ, RZ, R31 ;  /* 0x000000ffff0e7224 */ /* 0x000fc600078e001f */
[----:B------:R-:W1:Y:S01]  /*13250*/  S2R R31, SR_TID.X ;  /* 0x00000000001f7919 */ /* 0x000e620000002100 */
[----:B------:R-:W-:Y:S01]  /*13260*/  ISETP.GE.U32.AND P1, PT, R0, 0x7fffff09, PT ;  /* 0x7fffff090000780c */ /* 0x000fe20003f26070 */
[----:B------:R-:W-:Y:S01]  /*13270*/  IMAD.MOV.U32 R0, RZ, RZ, 0x7f ;  /* 0x0000007fff007424 */ /* 0x000fe200078e00ff */
[----:B------:R-:W-:-:S04]  /*13280*/  ISETP.GE.U32.AND P3, PT, R4, 0x7fffff0d, PT ;  /* 0x7fffff0d0400780c */ /* 0x000fc80003f66070 */
[----:B------:R-:W-:Y:S01]  /*13290*/  IADD3 R5, R0, c[0x0][0x180], RZ ;  /* 0x0000600000057a10 */ /* 0x000fe20007ffe0ff */
[C---:B------:R-:W-:Y:S02]  /*132a0*/  IMAD R0, R243.reuse, 0x1ac, RZ ;  /* 0x000001acf3007824 */ /* 0x040fe400078e02ff */
[C---:B------:R-:W-:Y:S02]  /*132b0*/  IMAD R4, R243.reuse, 0x6b, RZ ;  /* 0x0000006bf3047824 */ /* 0x040fe400078e02ff */
[----:B--2---:R-:W-:Y:S01]  /*132c0*/  IMAD.MOV.U32 R8, RZ, RZ, R30 ;  /* 0x000000ffff087224 */ /* 0x004fe200078e001e */
[----:B------:R-:W-:Y:S01]  /*132d0*/  IADD3 R30, P6, R0, R16, RZ ;  /* 0x00000010001e7210 */ /* 0x000fe20007fde0ff */
[----:B------:R-:W-:Y:S01]  /*132e0*/  IMAD R2, R243, 0x1bc, RZ ;  /* 0x000001bcf3027824 */ /* 0x000fe200078e02ff */
[----:B------:R-:W-:Y:S01]  /*132f0*/  ISETP.GT.AND P5, PT, R5, 0x7f, PT ;  /* 0x0000007f0500780c */ /* 0x000fe20003fa4270 */
[----:B------:R-:W-:Y:S01]  /*13300*/  IMAD.MOV.U32 R9, RZ, RZ, R32 ;  /* 0x000000ffff097224 */ /* 0x000fe200078e0020 */
[----:B------:R-:W-:-:S02]  /*13310*/  IADD3 R5, R10, -0x7c, RZ ;  /* 0xffffff840a057810 */ /* 0x000fc40007ffe0ff */
[----:B------:R-:W-:Y:S02]  /*13320*/  SEL R0, RZ, 0x4, !P5 ;  /* 0x00000004ff007807 */ /* 0x000fe40006800000 */
[----:B-1----:R-:W-:Y:S02]  /*13330*/  LOP3.LUT R244, R31, 0x7f, RZ, 0xc0, !PT ;  /* 0x0000007f1ff47812 */ /* 0x002fe400078ec0ff */
[----:B------:R-:W-:Y:S02]  /*13340*/  LEA.HI.X.SX32 R31, R4, R17, 0x2, P6 ;  /* 0x00000011041f7211 */ /* 0x000fe400030f16ff */
[----:B------:R-:W-:Y:S02]  /*13350*/  IADD3 R32, P6, R2, R16, RZ ;  /* 0x0000001002207210 */ /* 0x000fe40007fde0ff */
[----:B------:R-:W-:Y:S01]  /*13360*/  ISETP.GE.U32.AND P5, PT, R5, 0x7fffff05, PT ;  /* 0x7fffff050500780c */ /* 0x000fe20003fa6070 */
[----:B------:R-:W-:Y:S01]  /*13370*/  STL.64 [R1+0x240], R30 ;  /* 0x0002401e01007387 */ /* 0x000fe20000100a00 */
[----:B------:R-:W-:-:S02]  /*13380*/  IMAD.MOV.U32 R5, RZ, RZ, R33 ;  /* 0x000000ffff057224 */ /* 0x000fc400078e0021 */
[----:B------:R-:W-:Y:S01]  /*13390*/  IMAD.MOV.U32 R4, RZ, RZ, R32 ;  /* 0x000000ffff047224 */ /* 0x000fe200078e0020 */
[----:B------:R1:W-:Y:S04]  /*133a0*/  STL [R1+0x1f8], R32 ;  /* 0x0001f82001007387 */ /* 0x0003e80000100800 */
[----:B------:R2:W-:Y:S04]  /*133b0*/  LDGSTS.E [R7+0x2d600], [R30.64], !P0 ;  /* 0x2d6000001e077fae */ /* 0x0005e8000c121846 */
[----:B-1----:R-:W5:Y:S04]  /*133c0*/  LDL.LU.64 R32, [R1+0x1648] ;  /* 0x0016480001207983 */ /* 0x002f680000300a00 */
[----:B--2---:R-:W2:Y:S01]  /*133d0*/  LDL.LU.64 R30, [R1+0x1640] ;  /* 0x00164000011e7983 */ /* 0x004ea20000300a00 */
[----:B------:R-:W-:Y:S01]  /*133e0*/  IMAD R6, R243, 0x6f, RZ ;  /* 0x0000006ff3067824 */ /* 0x000fe200078e02ff */
[----:B------:R-:W-:-:S04]  /*133f0*/  ISETP.GE.AND P2, PT, R244, c[0x0][0x180], PT ;  /* 0x00006000f4007a0c */ /* 0x000fc80003f46270 */
[----:B------:R-:W-:Y:S02]  /*13400*/  LEA.HI.X.SX32 R5, R6, R17, 0x2, P6 ;  /* 0x0000001106057211 */ /* 0x000fe400030f16ff */
[----:B------:R-:W-:Y:S01]  /*13410*/  IADD3 R2, R10, -0x80, RZ ;  /* 0xffffff800a027810 */ /* 0x000fe20007ffe0ff */
[----:B------:R-:W-:Y:S01]  /*13420*/  IMAD.MOV.U32 R10, RZ, RZ, R242 ;  /* 0x000000ffff0a7224 */ /* 0x000fe200078e00f2 */
[----:B------:R-:W-:Y:S01]  /*13430*/  SEL R0, R0, RZ, !P2 ;  /* 0x000000ff00007207 */ /* 0x000fe20005000000 */
[----:B------:R1:W-:Y:S03]  /*13440*/  LDGSTS.E [R7+0x2de00], [R4.64], !P4 ;  /* 0x2de0000004077fae */ /* 0x0003e6000e121846 */
[----:B------:R-:W-:Y:S01]  /*13450*/  ISETP.NE.U32.AND P0, PT, R0, RZ, PT ;  /* 0x000000ff0000720c */ /* 0x000fe20003f05070 */
[----:B------:R-:W-:Y:S01]  /*13460*/  IMAD R0, R244, c[0x0][0x18c], RZ ;  /* 0x00006300f4007a24 */ /* 0x000fe200078e02ff */
[----:B------:R-:W-:Y:S01]  /*13470*/  ISETP.GE.U32.AND P2, PT, R2, 0x7fffff01, PT ;  /* 0x7fffff010200780c */ /* 0x000fe20003f46070 */
[----:B------:R1:W-:Y:S01]  /*13480*/  STL [R1+0x1fc], R5 ;  /* 0x0001fc0501007387 */ /* 0x0003e20000100800 */
[----:B------:R-:W-:-:S02]  /*13490*/  IMAD R236, R243, 0x1cc, RZ ;  /* 0x000001ccf3ec7824 */ /* 0x000fc400078e02ff */
[----:B------:R-:W-:Y:S01]  /*134a0*/  LEA R2, P4, R0, c[0x0][0x168], 0x2 ;  /* 0x00005a0000027a11 */ /* 0x000fe200078810ff */
[----:B------:R-:W-:-:S03]  /*134b0*/  IMAD R242, R243, 0x73, RZ ;  /* 0x00000073f3f27824 */ /* 0x000fc600078e02ff */
[----:B------:R-:W-:Y:S01]  /*134c0*/  LEA.HI.X.SX32 R0, R0, c[0x0][0x16c], 0x2, P4 ;  /* 0x00005b0000007a11 */ /* 0x000fe200020f16ff */
[----:B-1----:R-:W-:Y:S02]  /*134d0*/  IMAD R5, R29, c[0x0][0x190], RZ ;  /* 0x000064001d057a24 */ /* 0x002fe400078e02ff */
[C---:B------:R-:W-:Y:S02]  /*134e0*/  IMAD R241, R243.reuse, 0x1dc, RZ ;  /* 0x000001dcf3f17824 */ /* 0x040fe400078e02ff */
[C---:B------:R-:W-:Y:S02]  /*134f0*/  IMAD R244, R243.reuse, 0x77, RZ ;  /* 0x00000077f3f47824 */ /* 0x040fe400078e02ff */
[----:B------:R-:W-:Y:S02]  /*13500*/  IMAD R243, R243, 0x1ec, RZ ;  /* 0x000001ecf3f37824 */ /* 0x000fe400078e02ff */
[----:B------:R-:W-:Y:S02]  /*13510*/  IMAD R125, R125, c[0x0][0x190], RZ ;  /* 0x000064007d7d7a24 */ /* 0x000fe400078e02ff */
[----:B------:R-:W-:-:S02]  /*13520*/  IMAD R133, R133, c[0x0][0x190], RZ ;  /* 0x0000640085857a24 */ /* 0x000fc400078e02ff */
[----:B------:R-:W-:Y:S02]  /*13530*/  IMAD R141, R141, c[0x0][0x190], RZ ;  /* 0x000064008d8d7a24 */ /* 0x000fe400078e02ff */
[----:B------:R-:W-:Y:S02]  /*13540*/  IMAD R149, R149, c[0x0][0x190], RZ ;  /* 0x0000640095957a24 */ /* 0x000fe400078e02ff */
[----:B------:R-:W-:Y:S02]  /*13550*/  IMAD R157, R157, c[0x0][0x190], RZ ;  /* 0x000064009d9d7a24 */ /* 0x000fe400078e02ff */
[----:B------:R-:W-:Y:S02]  /*13560*/  IMAD R165, R165, c[0x0][0x190], RZ ;  /* 0x00006400a5a57a24 */ /* 0x000fe400078e02ff */
[----:B------:R-:W-:Y:S02]  /*13570*/  IMAD R173, R173, c[0x0][0x190], RZ ;  /* 0x00006400adad7a24 */ /* 0x000fe400078e02ff */
[----:B------:R-:W-:-:S02]  /*13580*/  IMAD R181, R181, c[0x0][0x190], RZ ;  /* 0x00006400b5b57a24 */ /* 0x000fc400078e02ff */
[----:B------:R-:W-:Y:S02]  /*13590*/  IMAD R189, R189, c[0x0][0x190], RZ ;  /* 0x00006400bdbd7a24 */ /* 0x000fe400078e02ff */
[----:B---3--:R-:W-:Y:S02]  /*135a0*/  IMAD R44, R44, c[0x0][0x190], RZ ;  /* 0x000064002c2c7a24 */ /* 0x008fe400078e02ff */
[----:B----4-:R-:W-:Y:S02]  /*135b0*/  IMAD R4, R22, c[0x0][0x190], RZ ;  /* 0x0000640016047a24 */ /* 0x010fe400078e02ff */
[----:B------:R-:W-:Y:S02]  /*135c0*/  IMAD R22, R36, c[0x0][0x190], RZ ;  /* 0x0000640024167a24 */ /* 0x000fe400078e02ff */
[----:B-----5:R-:W-:Y:S02]  /*135d0*/  IMAD R23, R25, c[0x0][0x190], RZ ;  /* 0x0000640019177a24 */ /* 0x020fe400078e02ff */
[----:B------:R-:W-:-:S02]  /*135e0*/  IMAD.MOV.U32 R36, RZ, RZ, R10 ;  /* 0x000000ffff247224 */ /* 0x000fc400078e000a */
[----:B------:R-:W-:Y:S02]  /*135f0*/  IMAD.MOV.U32 R10, RZ, RZ, R9 ;  /* 0x000000ffff0a7224 */ /* 0x000fe400078e0009 */
[----:B------:R-:W-:Y:S02]  /*13600*/  IMAD R25, R21, c[0x0][0x190], RZ ;  /* 0x0000640015197a24 */ /* 0x000fe400078e02ff */
[----:B------:R-:W-:Y:S02]  /*13610*/  IMAD R21, R13, c[0x0][0x190], RZ ;  /* 0x000064000d157a24 */ /* 0x000fe400078e02ff */
[----:B------:R-:W-:Y:S02]  /*13620*/  IMAD.MOV.U32 R13, RZ, RZ, R8 ;  /* 0x000000ffff0d7224 */ /* 0x000fe400078e0008 */
[----:B------:R-:W-:Y:S02]  /*13630*/  IMAD R8, R53, c[0x0][0x190], RZ ;  /* 0x0000640035087a24 */ /* 0x000fe400078e02ff */
[----:B------:R-:W-:-:S02]  /*13640*/  IMAD R53, R68, c[0x0][0x190], RZ ;  /* 0x0000640044357a24 */ /* 0x000fc400078e02ff */
[----:B------:R-:W-:Y:S01]  /*13650*/  IMAD R6, R15, c[0x0][0x190], RZ ;  /* 0x000064000f067a24 */ /* 0x000fe200078e02ff */
[----:B------:R-:W-:Y:S01]  /*13660*/  MOV R68, R10 ;  /* 0x0000000a00447202 */ /* 0x000fe20000000f00 */
[----:B------:R-:W-:Y:S02]  /*13670*/  IMAD.MOV.U32 R15, RZ, RZ, R14 ;  /* 0x000000ffff0f7224 */ /* 0x000fe400078e000e */
[----:B------:R-:W-:Y:S02]  /*13680*/  IMAD R14, R35, c[0x0][0x190], RZ ;  /* 0x00006400230e7a24 */ /* 0x000fe400078e02ff */
[----:B------:R-:W-:Y:S02]  /*13690*/  IMAD.MOV.U32 R29, RZ, RZ, R6 ;  /* 0x000000ffff1d7224 */ /* 0x000fe400078e0006 */
[----:B------:R-:W-:Y:S02]  /*136a0*/  IMAD R10, R69, c[0x0][0x190], RZ ;  /* 0x00006400450a7a24 */ /* 0x000fe400078e02ff */
[----:B------:R-:W-:-:S02]  /*136b0*/  IMAD R6, R37, c[0x0][0x190], RZ ;  /* 0x0000640025067a24 */ /* 0x000fc400078e02ff */
[----:B------:R-:W-:Y:S02]  /*136c0*/  IMAD.MOV.U32 R69, RZ, RZ, R44 ;  /* 0x000000ffff457224 */ /* 0x000fe400078e002c */
[----:B------:R-:W-:Y:S02]  /*136d0*/  IMAD R37, R75, c[0x0][0x190], RZ ;  /* 0x000064004b257a24 */ /* 0x000fe400078e02ff */
[----:B------:R-:W-:Y:S01]  /*136e0*/  IMAD R44, R92, c[0x0][0x190], RZ ;  /* 0x000064005c2c7a24 */ /* 0x000fe200078e02ff */
[----:B------:R-:W-:Y:S01]  /*136f0*/  IADD3 R92, P4, R236, R16, RZ ;  /* 0x00000010ec5c7210 */ /* 0x000fe20007f9e0ff */
[----:B------:R-:W-:Y:S02]  /*13700*/  IMAD.MOV.U32 R75, RZ, RZ, R14 ;  /* 0x000000ffff4b7224 */ /* 0x000fe400078e000e */
[----:B------:R-:W-:Y:S02]  /*13710*/  IMAD R14, R85, c[0x0][0x190], RZ ;  /* 0x00006400550e7a24 */ /* 0x000fe400078e02ff */
[----:B------:R-:W-:-:S02]  /*13720*/  IMAD.MOV.U32 R85, RZ, RZ, R15 ;  /* 0x000000ffff557224 */ /* 0x000fc400078e000f */
[----:B------:R-:W-:Y:S01]  /*13730*/  IMAD R15, R93, c[0x0][0x190], RZ ;  /* 0x000064005d0f7a24 */ /* 0x000fe200078e02ff */
[----:B------:R-:W-:Y:S01]  /*13740*/  LEA.HI.X.SX32 R93, R242, R17, 0x2, P4 ;  /* 0x00000011f25d7211 */ /* 0x000fe200020f16ff */
[----:B------:R-:W-:Y:S02]  /*13750*/  IMAD R35, R52, c[0x0][0x190], RZ ;  /* 0x0000640034237a24 */ /* 0x000fe400078e02ff */
[----:B------:R-:W-:Y:S02]  /*13760*/  IMAD R9, R61, c[0x0][0x190], RZ ;  /* 0x000064003d097a24 */ /* 0x000fe400078e02ff */
[----:B------:R1:W-:Y:S01]  /*13770*/  STL.64 [R1+0x1f0], R92 ;  /* 0x0001f05c01007387 */ /* 0x0003e20000100a00 */
[----:B------:R-:W-:Y:S02]  /*13780*/  IMAD.MOV.U32 R61, RZ, RZ, R22 ;  /* 0x000000ffff3d7224 */ /* 0x000fe400078e0016 */
[----:B------:R-:W-:Y:S02]  /*13790*/  IMAD.MOV.U32 R22, RZ, RZ, R13 ;  /* 0x000000ffff167224 */ /* 0x000fe400078e000d */
[----:B------:R-:W-:-:S02]  /*137a0*/  IMAD R13, R77, c[0x0][0x190], RZ ;  /* 0x000064004d0d7a24 */ /* 0x000fc400078e02ff */
[----:B------:R-:W-:Y:S01]  /*137b0*/  IMAD.MOV.U32 R77, RZ, RZ, R35 ;  /* 0x000000ffff4d7224 */ /* 0x000fe200078e0023 */
[----:B-1----:R-:W-:Y:S01]  /*137c0*/  IADD3 R92, P4, R241, R16, RZ ;  /* 0x00000010f15c7210 */ /* 0x002fe20007f9e0ff */
[----:B------:R-:W-:Y:S02]  /*137d0*/  IMAD R35, R91, c[0x0][0x190], RZ ;  /* 0x000064005b237a24 */ /* 0x000fe400078e02ff */
[----:B------:R-:W-:Y:S01]  /*137e0*/  IMAD.MOV.U32 R91, RZ, RZ, c[0x0][0x188] ;  /* 0x00006200ff5b7624 */ /* 0x000fe200078e00ff */
[----:B------:R-:W-:-:S03]  /*137f0*/  LEA.HI.X.SX32 R93, R244, R17, 0x2, P4 ;  /* 0x00000011f45d7211 */ /* 0x000fc600020f16ff */
[----:B------:R-:W-:Y:S02]  /*13800*/  IMAD R91, R91, 0x7b, RZ ;  /* 0x0000007b5b5b7824 */ /* 0x000fe400078e02ff */
[----:B------:R1:W-:Y:S01]  /*13810*/  STL.64 [R1+0x1e8], R92 ;  /* 0x0001e85c01007387 */ /* 0x0003e20000100a00 */
[----:B------:R-:W-:Y:S02]  /*13820*/  LEA R242, P6, R5, R2, 0x2 ;  /* 0x0000000205f27211 */ /* 0x000fe400078c10ff */
[----:B-1----:R-:W-:-:S04]  /*13830*/  IADD3 R92, P4, R243, R16, RZ ;  /* 0x00000010f35c7210 */ /* 0x002fc80007f9e0ff */
[----:B------:R-:W-:-:S05]  /*13840*/  LEA.HI.X.SX32 R93, R91, R17, 0x2, P4 ;  /* 0x000000115b5d7211 */ /* 0x000fca00020f16ff */
[----:B------:R1:W-:Y:S01]  /*13850*/  STL.64 [R1+0x1e0], R92 ;  /* 0x0001e05c01007387 */ /* 0x0003e20000100a00 */
[----:B------:R-:W-:Y:S01]  /*13860*/  LEA.HI.X.SX32 R243, R5, R0, 0x2, P6 ;  /* 0x0000000005f37211 */ /* 0x000fe200030f16ff */
[----:B------:R-:W-:Y:S01]  /*13870*/  IMAD R7, R45, c[0x0][0x190], RZ ;  /* 0x000064002d077a24 */ /* 0x000fe200078e02ff */
[----:B-1----:R-:W-:-:S04]  /*13880*/  LEA R92, P4, R4, R2, 0x2 ;  /* 0x00000002045c7211 */ /* 0x002fc800078810ff */
[----:B------:R-:W-:-:S05]  /*13890*/  LEA.HI.X.SX32 R93, R4, R0, 0x2, P4 ;  /* 0x00000000045d7211 */ /* 0x000fca00020f16ff */
[----:B------:R1:W-:Y:S04]  /*138a0*/  STL.64 [R1+0x1d0], R92 ;  /* 0x0001d05c01007387 */ /* 0x0003e80000100a00 */
[----:B------:R3:W-:Y:S01]  /*138b0*/  STL.64 [R1+0x1c8], R242 ;  /* 0x0001c8f201007387 */ /* 0x0007e20000100a00 */
[CC--:B-1----:R-:W-:Y:S02]  /*138c0*/  LEA R92, P4, R6.reuse, R2.reuse, 0x2 ;  /* 0x00000002065c7211 */ /* 0x0c2fe400078810ff */
[C---:B---3--:R-:W-:Y:S02]  /*138d0*/  LEA R242, P6, R7.reuse, R2, 0x2 ;  /* 0x0000000207f27211 */ /* 0x048fe400078c10ff */
[-C--:B------:R-:W-:Y:S02]  /*138e0*/  LEA.HI.X.SX32 R93, R6, R0.reuse, 0x2, P4 ;  /* 0x00000000065d7211 */ /* 0x080fe400020f16ff */
[----:B------:R-:W-:-:S02]  /*138f0*/  LEA.HI.X.SX32 R243, R7, R0, 0x2, P6 ;  /* 0x0000000007f37211 */ /* 0x000fc400030f16ff */
[C---:B------:R-:W-:Y:S01]  /*13900*/  LEA R4, P6, R9.reuse, R2, 0x2 ;  /* 0x0000000209047211 */ /* 0x040fe200078c10ff */
[----:B------:R1:W-:Y:S03]  /*13910*/  STL.64 [R1+0x1c0], R92 ;  /* 0x0001c05c01007387 */ /* 0x0003e60000100a00 */
[----:B------:R-:W-:Y:S01]  /*13920*/  LEA.HI.X.SX32 R5, R9, R0, 0x2, P6 ;  /* 0x0000000009057211 */ /* 0x000fe200030f16ff */
[----:B------:R-:W-:Y:S01]  /*13930*/  STL.64 [R1+0x1b8], R242 ;  /* 0x0001b8f201007387 */ /* 0x000fe20000100a00 */
[----:B-1----:R-:W-:-:S03]  /*13940*/  LEA R92, P4, R8, R2, 0x2 ;  /* 0x00000002085c7211 */ /* 0x002fc600078810ff */
[----:B------:R1:W-:Y:S01]  /*13950*/  STL.64 [R1+0x1a8], R4 ;  /* 0x0001a80401007387 */ /* 0x0003e20000100a00 */
[----:B------:R-:W-:Y:S02]  /*13960*/  LEA.HI.X.SX32 R93, R8, R0, 0x2, P4 ;  /* 0x00000000085d7211 */ /* 0x000fe400020f16ff */
[----:B------:R-:W-:-:S04]  /*13970*/  LEA R6, P4, R10, R2, 0x2 ;  /* 0x000000020a067211 */ /* 0x000fc800078810ff */
[----:B------:R-:W-:Y:S02]  /*13980*/  LEA.HI.X.SX32 R7, R10, R0, 0x2, P4 ;  /* 0x000000000a077211 */ /* 0x000fe400020f16ff */
[C---:B-1----:R-:W-:Y:S01]  /*13990*/  LEA R4, P6, R13.reuse, R2, 0x2 ;  /* 0x000000020d047211 */ /* 0x042fe200078c10ff */
[----:B------:R-:W-:Y:S03]  /*139a0*/  STL.64 [R1+0x1b0], R92 ;  /* 0x0001b05c01007387 */ /* 0x000fe60000100a00 */
[----:B------:R-:W-:Y:S01]  /*139b0*/  LEA.HI.X.SX32 R5, R13, R0, 0x2, P6 ;  /* 0x000000000d057211 */ /* 0x000fe200030f16ff */
[----:B------:R-:W-:Y:S01]  /*139c0*/  IMAD R188, R18, c[0x0][0x190], RZ ;  /* 0x0000640012bc7a24 */ /* 0x000fe200078e02ff */
[----:B------:R1:W-:Y:S01]  /*139d0*/  STL.64 [R1+0x1a0], R6 ;  /* 0x0001a00601007387 */ /* 0x0003e20000100a00 */
[----:B------:R-:W-:Y:S02]  /*139e0*/  IMAD R18, R252, c[0x0][0x190], RZ ;  /* 0x00006400fc127a24 */ /* 0x000fe400078e02ff */
[----:B------:R-:W-:Y:S01]  /*139f0*/  IMAD R52, R76, c[0x0][0x190], RZ ;  /* 0x000064004c347a24 */ /* 0x000fe200078e02ff */
[----:B------:R3:W-:Y:S01]  /*13a00*/  STL.64 [R1+0x198], R4 ;  /* 0x0001980401007387 */ /* 0x0007e20000100a00 */
[----:B------:R-:W-:-:S02]  /*13a10*/  IMAD R252, R34, c[0x0][0x190], RZ ;  /* 0x0000640022fc7a24 */ /* 0x000fc400078e02ff */
[----:B------:R-:W-:Y:S02]  /*13a20*/  IMAD.MOV.U32 R76, RZ, RZ, R29 ;  /* 0x000000ffff4c7224 */ /* 0x000fe400078e001d */
[----:B------:R-:W-:Y:S01]  /*13a30*/  IMAD R34, R82, c[0x0][0x190], RZ ;  /* 0x0000640052227a24 */ /* 0x000fe200078e02ff */
[-C--:B-1----:R-:W-:Y:S01]  /*13a40*/  LEA R6, P4, R14, R2.reuse, 0x2 ;  /* 0x000000020e067211 */ /* 0x082fe200078810ff */
[----:B------:R-:W-:Y:S01]  /*13a50*/  IMAD R29, R90, c[0x0][0x190], RZ ;  /* 0x000064005a1d7a24 */ /* 0x000fe200078e02ff */
[C---:B---3--:R-:W-:Y:S01]  /*13a60*/  LEA R4, P6, R15.reuse, R2, 0x2 ;  /* 0x000000020f047211 */ /* 0x048fe200078c10ff */
[----:B------:R-:W-:Y:S01]  /*13a70*/  IMAD.MOV.U32 R82, RZ, RZ, R36 ;  /* 0x000000ffff527224 */ /* 0x000fe200078e0024 */
[-C--:B------:R-:W-:Y:S01]  /*13a80*/  LEA.HI.X.SX32 R7, R14, R0.reuse, 0x2, P4 ;  /* 0x000000000e077211 */ /* 0x080fe200020f16ff */
[----:B------:R-:W-:Y:S01]  /*13a90*/  IMAD.MOV.U32 R90, RZ, RZ, R68 ;  /* 0x000000ffff5a7224 */ /* 0x000fe200078e0044 */
[----:B------:R-:W-:Y:S01]  /*13aa0*/  LEA.HI.X.SX32 R5, R15, R0, 0x2, P6 ;  /* 0x000000000f057211 */ /* 0x000fe200030f16ff */
[----:B------:R-:W-:-:S02]  /*13ab0*/  IMAD R36, R83, c[0x0][0x190], RZ ;  /* 0x0000640053247a24 */ /* 0x000fc400078e02ff */
[----:B------:R-:W-:Y:S02]  /*13ac0*/  IMAD.MOV.U32 R68, RZ, RZ, R18 ;  /* 0x000000ffff447224 */ /* 0x000fe400078e0012 */
[----:B------:R-:W-:Y:S02]  /*13ad0*/  IMAD.MOV.U32 R83, RZ, RZ, R21 ;  /* 0x000000ffff537224 */ /* 0x000fe400078e0015 */
[----:B------:R-:W-:Y:S02]  /*13ae0*/  IMAD R18, R101, c[0x0][0x190], RZ ;  /* 0x0000640065127a24 */ /* 0x000fe400078e02ff */
[----:B------:R-:W-:Y:S01]  /*13af0*/  IMAD R21, R109, c[0x0][0x190], RZ ;  /* 0x000064006d157a24 */ /* 0x000fe200078e02ff */
[----:B------:R1:W-:Y:S01]  /*13b00*/  STL.64 [R1+0x630], R6 ;  /* 0x0006300601007387 */ /* 0x0003e20000100a00 */
[----:B------:R-:W-:-:S03]  /*13b10*/  IMAD R45, R84, c[0x0][0x190], RZ ;  /* 0x00006400542d7a24 */ /* 0x000fc600078e02ff */
[----:B------:R3:W-:Y:S01]  /*13b20*/  STL.64 [R1+0x670], R4 ;  /* 0x0006700401007387 */ /* 0x0007e20000100a00 */
[----:B------:R-:W-:Y:S02]  /*13b30*/  IMAD.MOV.U32 R84, RZ, RZ, R22 ;  /* 0x000000ffff547224 */ /* 0x000fe400078e0016 */
[----:B------:R-:W-:Y:S01]  /*13b40*/  IMAD R22, R117, c[0x0][0x190], RZ ;  /* 0x0000640075167a24 */ /* 0x000fe200078e02ff */
[CC--:B-1----:R-:W-:Y:S02]  /*13b50*/  LEA R6, P4, R18.reuse, R2.reuse, 0x2 ;  /* 0x0000000212067211 */ /* 0x0c2fe400078810ff */
[C---:B---3--:R-:W-:Y:S02]  /*13b60*/  LEA R4, P6, R21.reuse, R2, 0x2 ;  /* 0x0000000215047211 */ /* 0x048fe400078c10ff */
[-C--:B------:R-:W-:Y:S02]  /*13b70*/  LEA.HI.X.SX32 R7, R18, R0.reuse, 0x2, P4 ;  /* 0x0000000012077211 */ /* 0x080fe400020f16ff */
[----:B------:R-:W-:-:S03]  /*13b80*/  LEA.HI.X.SX32 R5, R21, R0, 0x2, P6 ;  /* 0x0000000015057211 */ /* 0x000fc600030f16ff */
[----:B------:R1:W-:Y:S04]  /*13b90*/  STL.64 [R1+0x6b8], R6 ;  /* 0x0006b80601007387 */ /* 0x0003e80000100a00 */
[----:B------:R3:W-:Y:S01]  /*13ba0*/  STL.64 [R1+0x6f8], R4 ;  /* 0x0006f80401007387 */ /* 0x0007e20000100a00 */
[CC--:B-1----:R-:W-:Y:S02]  /*13bb0*/  LEA R6, P4, R22.reuse, R2.reuse, 0x2 ;  /* 0x0000000216067211 */ /* 0x0c2fe400078810ff */
[C---:B---3--:R-:W-:Y:S02]  /*13bc0*/  LEA R4, P6, R125.reuse, R2, 0x2 ;  /* 0x000000027d047211 */ /* 0x048fe400078c10ff */
[-C--:B------:R-:W-:Y:S02]  /*13bd0*/  LEA.HI.X.SX32 R7, R22, R0.reuse, 0x2, P4 ;  /* 0x0000000016077211 */ /* 0x080fe400020f16ff */
[----:B------:R-:W-:-:S03]  /*13be0*/  LEA.HI.X.SX32 R5, R125, R0, 0x2, P6 ;  /* 0x000000007d057211 */ /* 0x000fc600030f16ff */
[----:B------:R1:W-:Y:S04]  /*13bf0*/  STL.64 [R1+0x740], R6 ;  /* 0x0007400601007387 */ /* 0x0003e80000100a00 */
[----:B------:R3:W-:Y:S01]  /*13c00*/  STL.64 [R1+0x788], R4 ;  /* 0x0007880401007387 */ /* 0x0007e20000100a00 */
[-C--:B-1----:R-:W-:Y:S02]  /*13c10*/  LEA R6, P4, R133, R2.reuse, 0x2 ;  /* 0x0000000285067211 */ /* 0x082fe400078810ff */
[----:B---3--:R-:W-:Y:S02]  /*13c20*/  LEA R4, P6, R141, R2, 0x2 ;  /* 0x000000028d047211 */ /* 0x008fe400078c10ff */
        /* <DEDUP_REMOVED lines=16> */
[----:B------:R-:W-:Y:S01]  /*13d30*/  IMAD R197, R197, c[0x0][0x190], RZ ;  /* 0x00006400c5c57a24 */ /* 0x000fe200078e02ff */
[-C--:B-1----:R-:W-:Y:S02]  /*13d40*/  LEA R6, P4, R181, R2.reuse, 0x2 ;  /* 0x00000002b5067211 */ /* 0x082fe400078810ff */
[----:B---3--:R-:W-:Y:S02]  /*13d50*/  LEA R4, P6, R189, R2, 0x2 ;  /* 0x00000002bd047211 */ /* 0x008fe400078c10ff */
[-C--:B------:R-:W-:Y:S01]  /*13d60*/  LEA.HI.X.SX32 R7, R181, R0.reuse, 0x2, P4 ;  /* 0x00000000b5077211 */ /* 0x080fe200020f16ff */
[----:B------:R-:W-:Y:S01]  /*13d70*/  IMAD R205, R205, c[0x0][0x190], RZ ;  /* 0x00006400cdcd7a24 */ /* 0x000fe200078e02ff */
        /* <DEDUP_REMOVED lines=16> */
[----:B------:R-:W-:Y:S01]  /*13e80*/  LEA.HI.X.SX32 R5, R221, R0, 0x2, P6 ;  /* 0x00000000dd057211 */ /* 0x000fe200030f16ff */
[----:B------:R-:W-:-:S02]  /*13e90*/  IMAD R245, R245, c[0x0][0x190], RZ ;  /* 0x00006400f5f57a24 */ /* 0x000fc400078e02ff */
[----:B------:R1:W-:Y:S04]  /*13ea0*/  STL.64 [R1+0x1060], R6 ;  /* 0x0010600601007387 */ /* 0x0003e80000100a00 */
[----:B------:R3:W-:Y:S01]  /*13eb0*/  STL.64 [R1+0x1098], R4 ;  /* 0x0010980401007387 */ /* 0x0007e20000100a00 */
[----:B------:R-:W-:Y:S01]  /*13ec0*/  IMAD R26, R26, c[0x0][0x190], RZ ;  /* 0x000064001a1a7a24 */ /* 0x000fe200078e02ff */
[-C--:B-1----:R-:W-:Y:S02]  /*13ed0*/  LEA R6, P4, R229, R2.reuse, 0x2 ;  /* 0x00000002e5067211 */ /* 0x082fe400078810ff */
[----:B---3--:R-:W-:Y:S02]  /*13ee0*/  LEA R4, P6, R237, R2, 0x2 ;  /* 0x00000002ed047211 */ /* 0x008fe400078c10ff */
[----:B------:R-:W-:-:S02]  /*13ef0*/  LEA.HI.X.SX32 R7, R229, R0, 0x2, P4 ;  /* 0x00000000e5077211 */ /* 0x000fc400020f16ff */
[----:B------:R-:W-:Y:S02]  /*13f00*/  LEA.HI.X.SX32 R5, R237, R0, 0x2, P6 ;  /* 0x00000000ed057211 */ /* 0x000fe400030f16ff */
[----:B------:R-:W-:Y:S01]  /*13f10*/  LEA R8, P4, R245, R2, 0x2 ;  /* 0x00000002f5087211 */ /* 0x000fe200078810ff */
[----:B------:R-:W-:Y:S01]  /*13f20*/  STL.64 [R1+0x10d0], R6 ;  /* 0x0010d00601007387 */ /* 0x000fe20000100a00 */
[----:B------:R-:W-:Y:S02]  /*13f30*/  IMAD R11, R11, c[0x0][0x190], RZ ;  /* 0x000064000b0b7a24 */ /* 0x000fe400078e02ff */
[----:B------:R-:W-:Y:S01]  /*13f40*/  LEA.HI.X.SX32 R9, R245, R0, 0x2, P4 ;  /* 0x00000000f5097211 */ /* 0x000fe200020f16ff */
[----:B------:R1:W-:Y:S01]  /*13f50*/  STL.64 [R1+0x1118], R4 ;  /* 0x0011180401007387 */ /* 0x0003e20000100a00 */
[----:B------:R-:W-:Y:S01]  /*13f60*/  IMAD R19, R19, c[0x0][0x190], RZ ;  /* 0x0000640013137a24 */ /* 0x000fe200078e02ff */
[-C--:B------:R-:W-:Y:S02]  /*13f70*/  LEA R14, P4, R11, R2.reuse, 0x2 ;  /* 0x000000020b0e7211 */ /* 0x080fe400078810ff */
[----:B------:R3:W-:Y:S01]  /*13f80*/  STL.64 [R1+0x1158], R8 ;  /* 0x0011580801007387 */ /* 0x0007e20000100a00 */
[----:B-1----:R-:W-:-:S04]  /*13f90*/  LEA R4, P6, R26, R2, 0x2 ;  /* 0x000000021a047211 */ /* 0x002fc800078c10ff */
[----:B------:R-:W-:Y:S02]  /*13fa0*/  LEA.HI.X.SX32 R5, R26, R0, 0x2, P6 ;  /* 0x000000001a057211 */ /* 0x000fe400030f16ff */
[----:B---3--:R-:W-:Y:S02]  /*13fb0*/  LEA R8, P6, R19, R2, 0x2 ;  /* 0x0000000213087211 */ /* 0x008fe400078c10ff */
[-C--:B------:R-:W-:Y:S01]  /*13fc0*/  LEA.HI.X.SX32 R15, R11, R0.reuse, 0x2, P4 ;  /* 0x000000000b0f7211 */ /* 0x080fe200020f16ff */
[----:B--2---:R-:W-:Y:S01]  /*13fd0*/  IMAD R30, R30, c[0x0][0x190], RZ ;  /* 0x000064001e1e7a24 */ /* 0x004fe200078e02ff */
[----:B------:R-:W-:Y:S01]  /*13fe0*/  LEA.HI.X.SX32 R9, R19, R0, 0x2, P6 ;  /* 0x0000000013097211 */ /* 0x000fe200030f16ff */
[----:B------:R-:W-:Y:S01]  /*13ff0*/  STL.64 [R1+0x11a0], R4 ;  /* 0x0011a00401007387 */ /* 0x000fe20000100a00 */
[----:B------:R-:W-:-:S03]  /*14000*/  IMAD R38, R38, c[0x0][0x190], RZ ;  /* 0x0000640026267a24 */ /* 0x000fc600078e02ff */
[----:B------:R1:W-:Y:S04]  /*14010*/  STL.64 [R1+0x11e0], R14 ;  /* 0x0011e00e01007387 */ /* 0x0003e80000100a00 */
[----:B------:R2:W-:Y:S01]  /*14020*/  STL.64 [R1+0x1220], R8 ;  /* 0x0012200801007387 */ /* 0x0005e20000100a00 */
[----:B------:R-:W-:Y:S01]  /*14030*/  IMAD R46, R46, c[0x0][0x190], RZ ;  /* 0x000064002e2e7a24 */ /* 0x000fe200078e02ff */
[CC--:B-1----:R-:W-:Y:S02]  /*14040*/  LEA R14, P4, R23.reuse, R2.reuse, 0x2 ;  /* 0x00000002170e7211 */ /* 0x0c2fe400078810ff */
[----:B--2---:R-:W-:Y:S02]  /*14050*/  LEA R8, P6, R30, R2, 0x2 ;  /* 0x000000021e087211 */ /* 0x004fe400078c10ff */
[----:B------:R-:W-:-:S02]  /*14060*/  LEA.HI.X.SX32 R15, R23, R0, 0x2, P4 ;  /* 0x00000000170f7211 */ /* 0x000fc400020f16ff */
[----:B------:R-:W-:Y:S01]  /*14070*/  LEA.HI.X.SX32 R9, R30, R0, 0x2, P6 ;  /* 0x000000001e097211 */ /* 0x000fe200030f16ff */
[----:B------:R-:W-:Y:S01]  /*14080*/  IMAD R54, R54, c[0x0][0x190], RZ ;  /* 0x0000640036367a24 */ /* 0x000fe200078e02ff */
[----:B------:R-:W-:Y:S01]  /*14090*/  LEA R10, P4, R38, R2, 0x2 ;  /* 0x00000002260a7211 */ /* 0x000fe200078810ff */
[----:B------:R-:W-:Y:S02]  /*140a0*/  IMAD R62, R62, c[0x0][0x190], RZ ;  /* 0x000064003e3e7a24 */ /* 0x000fe400078e02ff */
[----:B------:R1:W-:Y:S01]  /*140b0*/  STL.64 [R1+0x188], R8 ;  /* 0x0001880801007387 */ /* 0x0003e20000100a00 */
[----:B------:R-:W-:-:S03]  /*140c0*/  LEA.HI.X.SX32 R11, R38, R0, 0x2, P4 ;  /* 0x00000000260b7211 */ /* 0x000fc600020f16ff */
[----:B------:R2:W-:Y:S01]  /*140d0*/  STL.64 [R1+0x190], R14 ;  /* 0x0001900e01007387 */ /* 0x0005e20000100a00 */
[----:B------:R-:W-:-:S03]  /*140e0*/  IMAD R70, R70, c[0x0][0x190], RZ ;  /* 0x0000640046467a24 */ /* 0x000fc600078e02ff */
[----:B------:R3:W-:Y:S01]  /*140f0*/  STL.64 [R1+0x180], R10 ;  /* 0x0001800a01007387 */ /* 0x0007e20000100a00 */
[-C--:B-1----:R-:W-:Y:S02]  /*14100*/  LEA R8, P6, R46, R2.reuse, 0x2 ;  /* 0x000000022e087211 */ /* 0x082fe400078c10ff */
[----:B--2---:R-:W-:Y:S02]  /*14110*/  LEA R14, P4, R54, R2, 0x2 ;  /* 0x00000002360e7211 */ /* 0x004fe400078810ff */
[----:B------:R-:W-:Y:S02]  /*14120*/  LEA.HI.X.SX32 R9, R46, R0, 0x2, P6 ;  /* 0x000000002e097211 */ /* 0x000fe400030f16ff */
[----:B---3--:R-:W-:Y:S02]  /*14130*/  LEA R10, P6, R62, R2, 0x2 ;  /* 0x000000023e0a7211 */ /* 0x008fe400078c10ff */
[-C--:B------:R-:W-:Y:S01]  /*14140*/  LEA.HI.X.SX32 R15, R54, R0.reuse, 0x2, P4 ;  /* 0x00000000360f7211 */ /* 0x080fe200020f16ff */
[----:B------:R-:W-:Y:S01]  /*14150*/  STL.64 [R1+0x178], R8 ;  /* 0x0001780801007387 */ /* 0x000fe20000100a00 */
[----:B------:R-:W-:Y:S01]  /*14160*/  LEA.HI.X.SX32 R11, R62, R0, 0x2, P6 ;  /* 0x000000003e0b7211 */ /* 0x000fe200030f16ff */
[----:B------:R-:W-:-:S02]  /*14170*/  IMAD R78, R78, c[0x0][0x190], RZ ;  /* 0x000064004e4e7a24 */ /* 0x000fc400078e02ff */
[----:B------:R1:W-:Y:S01]  /*14180*/  STL.64 [R1+0x170], R14 ;  /* 0x0001700e01007387 */ /* 0x0003e20000100a00 */
[----:B------:R-:W-:-:S03]  /*14190*/  IMAD R86, R86, c[0x0][0x190], RZ ;  /* 0x0000640056567a24 */ /* 0x000fc600078e02ff */
[----:B------:R2:W-:Y:S01]  /*141a0*/  STL.64 [R1+0x168], R10 ;  /* 0x0001680a01007387 */ /* 0x0005e20000100a00 */
[----:B------:R-:W-:Y:S01]  /*141b0*/  IMAD R94, R94, c[0x0][0x190], RZ ;  /* 0x000064005e5e7a24 */ /* 0x000fe200078e02ff */
[-C--:B-1----:R-:W-:Y:S02]  /*141c0*/  LEA R14, P4, R70, R2.reuse, 0x2 ;  /* 0x00000002460e7211 */ /* 0x082fe400078810ff */
[----:B--2---:R-:W-:Y:S02]  /*141d0*/  LEA R10, P6, R78, R2, 0x2 ;  /* 0x000000024e0a7211 */ /* 0x004fe400078c10ff */
[----:B------:R-:W-:Y:S02]  /*141e0*/  LEA.HI.X.SX32 R15, R70, R0, 0x2, P4 ;  /* 0x00000000460f7211 */ /* 0x000fe400020f16ff */
[----:B------:R-:W-:Y:S02]  /*141f0*/  LEA R18, P4, R86, R2, 0x2 ;  /* 0x0000000256127211 */ /* 0x000fe400078810ff */
[-C--:B------:R-:W-:Y:S01]  /*14200*/  LEA.HI.X.SX32 R11, R78, R0.reuse, 0x2, P6 ;  /* 0x000000004e0b7211 */ /* 0x080fe200030f16ff */
[----:B------:R-:W-:Y:S01]  /*14210*/  IMAD R102, R102, c[0x0][0x190], RZ ;  /* 0x0000640066667a24 */ /* 0x000fe200078e02ff */
[----:B------:R-:W-:Y:S01]  /*14220*/  LEA.HI.X.SX32 R19, R86, R0, 0x2, P4 ;  /* 0x0000000056137211 */ /* 0x000fe200020f16ff */
[----:B------:R1:W-:Y:S01]  /*14230*/  STL.64 [R1+0x160], R14 ;  /* 0x0001600e01007387 */ /* 0x0003e20000100a00 */
[----:B------:R-:W-:-:S03]  /*14240*/  IMAD R110, R110, c[0x0][0x190], RZ ;  /* 0x000064006e6e7a24 */ /* 0x000fc600078e02ff */
[----:B------:R-:W-:Y:S04]  /*14250*/  STL.64 [R1+0x158], R10 ;  /* 0x0001580a01007387 */ /* 0x000fe80000100a00 */
[----:B------:R2:W-:Y:S01]  /*14260*/  STL.64 [R1+0x638], R18 ;  /* 0x0006381201007387 */ /* 0x0005e20000100a00 */
[----:B-1----:R-:W-:-:S04]  /*14270*/  LEA R14, P6, R94, R2, 0x2 ;  /* 0x000000025e0e7211 */ /* 0x002fc800078c10ff */
[----:B------:R-:W-:Y:S02]  /*14280*/  LEA.HI.X.SX32 R15, R94, R0, 0x2, P6 ;  /* 0x000000005e0f7211 */ /* 0x000fe400030f16ff */
[----:B--2---:R-:W-:Y:S01]  /*14290*/  LEA R18, P4, R102, R2, 0x2 ;  /* 0x0000000266127211 */ /* 0x004fe200078810ff */
[----:B------:R-:W-:Y:S02]  /*142a0*/  IMAD R118, R118, c[0x0][0x190], RZ ;  /* 0x0000640076767a24 */ /* 0x000fe400078e02ff */
[----:B------:R1:W-:Y:S01]  /*142b0*/  STL.64 [R1+0x678], R14 ;  /* 0x0006780e01007387 */ /* 0x0003e20000100a00 */
[----:B------:R-:W-:Y:S01]  /*142c0*/  LEA.HI.X.SX32 R19, R102, R0, 0x2, P4 ;  /* 0x0000000066137211 */ /* 0x000fe200020f16ff */
[----:B------:R-:W-:-:S04]  /*142d0*/  IMAD R126, R126, c[0x0][0x190], RZ ;  /* 0x000064007e7e7a24 */ /* 0x000fc800078e02ff */
        /* <DEDUP_REMOVED lines=11> */
[-C--:B------:R-:W-:Y:S02]  /*14390*/  LEA R22, P6, R142, R2.reuse, 0x2 ;  /* 0x000000028e167211 */ /* 0x080fe400078c10ff */
[----:B--2---:R-:W-:Y:S01]  /*143a0*/  LEA R18, P4, R134, R2, 0x2 ;  /* 0x0000000286127211 */ /* 0x004fe200078810ff */
[----:B------:R-:W-:Y:S01]  /*143b0*/  IMAD R6, R150, c[0x0][0x190], RZ ;  /* 0x0000640096067a24 */ /* 0x000fe200078e02ff */
[-C--:B------:R-:W-:Y:S02]  /*143c0*/  LEA.HI.X.SX32 R23, R142, R0.reuse, 0x2, P6 ;  /* 0x000000008e177211 */ /* 0x080fe400030f16ff */
[----:B------:R-:W-:Y:S01]  /*143d0*/  LEA.HI.X.SX32 R19, R134, R0, 0x2, P4 ;  /* 0x0000000086137211 */ /* 0x000fe200020f16ff */
[----:B------:R-:W-:Y:S01]  /*143e0*/  IMAD R5, R158, c[0x0][0x190], RZ ;  /* 0x000064009e057a24 */ /* 0x000fe200078e02ff */
[----:B------:R-:W-:Y:S04]  /*143f0*/  STL.64 [R1+0x770], R14 ;  /* 0x0007700e01007387 */ /* 0x000fe80000100a00 */
[----:B------:R1:W-:Y:S04]  /*14400*/  STL.64 [R1+0x7b8], R18 ;  /* 0x0007b81201007387 */ /* 0x0003e80000100a00 */
[----:B------:R2:W-:Y:S01]  /*14410*/  STL.64 [R1+0x7f8], R22 ;  /* 0x0007f81601007387 */ /* 0x0005e20000100a00 */
[----:B------:R-:W-:Y:S01]  /*14420*/  IMAD R4, R166, c[0x0][0x190], RZ ;  /* 0x00006400a6047a24 */ /* 0x000fe200078e02ff */
[----:B-1----:R-:W-:-:S02]  /*14430*/  LEA R18, P4, R6, R2, 0x2 ;  /* 0x0000000206127211 */ /* 0x002fc400078810ff */
[C---:B--2---:R-:W-:Y:S02]  /*14440*/  LEA R22, P6, R5.reuse, R2, 0x2 ;  /* 0x0000000205167211 */ /* 0x044fe400078c10ff */
[-C--:B------:R-:W-:Y:S01]  /*14450*/  LEA.HI.X.SX32 R19, R6, R0.reuse, 0x2, P4 ;  /* 0x0000000006137211 */ /* 0x080fe200020f16ff */
[----:B------:R-:W-:Y:S01]  /*14460*/  IMAD R7, R174, c[0x0][0x190], RZ ;  /* 0x00006400ae077a24 */ /* 0x000fe200078e02ff */
[----:B------:R-:W-:-:S03]  /*14470*/  LEA.HI.X.SX32 R23, R5, R0, 0x2, P6 ;  /* 0x0000000005177211 */ /* 0x000fc600030f16ff */
[----:B------:R1:W-:Y:S04]  /*14480*/  STL.64 [R1+0x838], R18 ;  /* 0x0008381201007387 */ /* 0x0003e80000100a00 */
[----:B------:R2:W-:Y:S01]  /*14490*/  STL.64 [R1+0x878], R22 ;  /* 0x0008781601007387 */ /* 0x0005e20000100a00 */
[CC--:B-1----:R-:W-:Y:S02]  /*144a0*/  LEA R18, P4, R4.reuse, R2.reuse, 0x2 ;  /* 0x0000000204127211 */ /* 0x0c2fe400078810ff */
[C---:B--2---:R-:W-:Y:S02]  /*144b0*/  LEA R22, P6, R7.reuse, R2, 0x2 ;  /* 0x0000000207167211 */ /* 0x044fe400078c10ff */
[-C--:B------:R-:W-:Y:S02]  /*144c0*/  LEA.HI.X.SX32 R19, R4, R0.reuse, 0x2, P4 ;  /* 0x0000000004137211 */ /* 0x080fe400020f16ff */
[----:B------:R-:W-:-:S03]  /*144d0*/  LEA.HI.X.SX32 R23, R7, R0, 0x2, P6 ;  /* 0x0000000007177211 */ /* 0x000fc600030f16ff */
[----:B------:R1:W-:Y:S04]  /*144e0*/  STL.64 [R1+0x8b8], R18 ;  /* 0x0008b81201007387 */ /* 0x0003e80000100a00 */
[----:B------:R-:W-:Y:S04]  /*144f0*/  STL.64 [R1+0x8f8], R22 ;  /* 0x0008f81601007387 */ /* 0x000fe80000100a00 */
[----:B------:R-:W2:Y:S01]  /*14500*/  LDL.LU R91, [R1+0x8] ;  /* 0x00000800015b7983 */ /* 0x000ea20000300800 */
[----:B------:R-:W-:Y:S02]  /*14510*/  IMAD R9, R190, c[0x0][0x190], RZ ;  /* 0x00006400be097a24 */ /* 0x000fe400078e02ff */
[----:B------:R-:W-:-:S03]  /*14520*/  IMAD R8, R182, c[0x0][0x190], RZ ;  /* 0x00006400b6087a24 */ /* 0x000fc600078e02ff */
[CC--:B------:R-:W-:Y:S01]  /*14530*/  LEA R4, P6, R9.reuse, R2.reuse, 0x2 ;  /* 0x0000000209047211 */ /* 0x0c0fe200078c10ff */
[----:B------:R-:W-:Y:S01]  /*14540*/  IMAD R10, R198, c[0x0][0x190], RZ ;  /* 0x00006400c60a7a24 */ /* 0x000fe200078e02ff */
[----:B-1----:R-:W-:Y:S01]  /*14550*/  LEA R18, P4, R8, R2, 0x2 ;  /* 0x0000000208127211 */ /* 0x002fe200078810ff */
[----:B------:R-:W-:Y:S01]  /*14560*/  IMAD R11, R206, c[0x0][0x190], RZ ;  /* 0x00006400ce0b7a24 */ /* 0x000fe200078e02ff */
[-C--:B------:R-:W-:Y:S02]  /*14570*/  LEA.HI.X.SX32 R5, R9, R0.reuse, 0x2, P6 ;  /* 0x0000000009057211 */ /* 0x080fe400030f16ff */
[----:B------:R-:W-:Y:S02]  /*14580*/  LEA.HI.X.SX32 R19, R8, R0, 0x2, P4 ;  /* 0x0000000008137211 */ /* 0x000fe400020f16ff */
[----:B------:R-:W-:Y:S01]  /*14590*/  LEA R6, P4, R10, R2, 0x2 ;  /* 0x000000020a067211 */ /* 0x000fe200078810ff */
[----:B------:R1:W-:Y:S01]  /*145a0*/  STL.64 [R1+0x978], R4 ;  /* 0x0009780401007387 */ /* 0x0003e20000100a00 */
[----:B------:R-:W-:-:S02]  /*145b0*/  IMAD R13, R214, c[0x0][0x190], RZ ;  /* 0x00006400d60d7a24 */ /* 0x000fc400078e02ff */
[----:B------:R-:W-:Y:S01]  /*145c0*/  LEA.HI.X.SX32 R7, R10, R0, 0x2, P4 ;  /* 0x000000000a077211 */ /* 0x000fe200020f16ff */
[----:B------:R-:W-:Y:S01]  /*145d0*/  IMAD R14, R222, c[0x0][0x190], RZ ;  /* 0x00006400de0e7a24 */ /* 0x000fe200078e02ff */
[----:B------:R-:W-:Y:S01]  /*145e0*/  STL.64 [R1+0x938], R18 ;  /* 0x0009381201007387 */ /* 0x000fe20000100a00 */
[----:B-1----:R-:W-:-:S04]  /*145f0*/  LEA R4, P6, R11, R2, 0x2 ;  /* 0x000000020b047211 */ /* 0x002fc800078c10ff */
[----:B------:R-:W-:Y:S01]  /*14600*/  LEA.HI.X.SX32 R5, R11, R0, 0x2, P6 ;  /* 0x000000000b057211 */ /* 0x000fe200030f16ff */
[----:B------:R1:W-:Y:S04]  /*14610*/  STL.64 [R1+0x9b8], R6 ;  /* 0x0009b80601007387 */ /* 0x0003e80000100a00 */
[----:B------:R3:W-:Y:S01]  /*14620*/  STL.64 [R1+0xff0], R4 ;  /* 0x000ff00401007387 */ /* 0x0007e20000100a00 */
[----:B------:R-:W-:Y:S01]  /*14630*/  IMAD R15, R230, c[0x0][0x190], RZ ;  /* 0x00006400e60f7a24 */ /* 0x000fe200078e02ff */
[CC--:B-1----:R-:W-:Y:S02]  /*14640*/  LEA R6, P4, R13.reuse, R2.reuse, 0x2 ;  /* 0x000000020d067211 */ /* 0x0c2fe400078810ff */
        /* <DEDUP_REMOVED lines=8> */
[CC--:B-1----:R-:W-:Y:S02]  /*146d0*/  LEA R6, P4, R15.reuse, R2.reuse, 0x2 ;  /* 0x000000020f067211 */ /* 0x0c2fe400078810ff */
[----:B---3--:R-:W-:Y:S02]  /*146e0*/  LEA R4, P6, R238, R2, 0x2 ;  /* 0x00000002ee047211 */ /* 0x008fe400078c10ff */
[----:B------:R-:W-:-:S02]  /*146f0*/  LEA.HI.X.SX32 R7, R15, R0, 0x2, P4 ;  /* 0x000000000f077211 */ /* 0x000fc400020f16ff */
[----:B------:R-:W-:Y:S01]  /*14700*/  LEA.HI.X.SX32 R5, R238, R0, 0x2, P6 ;  /* 0x00000000ee057211 */ /* 0x000fe200030f16ff */
[----:B------:R-:W-:Y:S01]  /*14710*/  IMAD R12, R12, c[0x0][0x190], RZ ;  /* 0x000064000c0c7a24 */ /* 0x000fe200078e02ff */
[----:B------:R-:W-:Y:S01]  /*14720*/  LEA R8, P4, R246, R2, 0x2 ;  /* 0x00000002f6087211 */ /* 0x000fe200078810ff */
[----:B------:R-:W-:Y:S01]  /*14730*/  STL.64 [R1+0x10a8], R6 ;  /* 0x0010a80601007387 */ /* 0x000fe20000100a00 */
[----:B------:R-:W-:Y:S02]  /*14740*/  IMAD R20, R20, c[0x0][0x190], RZ ;  /* 0x0000640014147a24 */ /* 0x000fe400078e02ff */
[----:B------:R-:W-:Y:S01]  /*14750*/  LEA.HI.X.SX32 R9, R246, R0, 0x2, P4 ;  /* 0x00000000f6097211 */ /* 0x000fe200020f16ff */
[----:B------:R1:W-:Y:S01]  /*14760*/  STL.64 [R1+0x10e8], R4 ;  /* 0x0010e80401007387 */ /* 0x0003e20000100a00 */
[----:B------:R-:W-:Y:S01]  /*14770*/  LEA R10, P4, R12, R2, 0x2 ;  /* 0x000000020c0a7211 */ /* 0x000fe200078810ff */
[----:B------:R-:W-:Y:S02]  /*14780*/  IMAD R24, R24, c[0x0][0x190], RZ ;  /* 0x0000640018187a24 */ /* 0x000fe400078e02ff */
[----:B------:R3:W-:Y:S01]  /*14790*/  STL.64 [R1+0x1128], R8 ;  /* 0x0011280801007387 */ /* 0x0007e20000100a00 */
[----:B------:R-:W-:-:S02]  /*147a0*/  LEA.HI.X.SX32 R11, R12, R0, 0x2, P4 ;  /* 0x000000000c0b7211 */ /* 0x000fc400020f16ff */
[----:B-1----:R-:W-:-:S04]  /*147b0*/  LEA R4, P6, R28, R2, 0x2 ;  /* 0x000000021c047211 */ /* 0x002fc800078c10ff */
[----:B------:R-:W-:Y:S02]  /*147c0*/  LEA.HI.X.SX32 R5, R28, R0, 0x2, P6 ;  /* 0x000000001c057211 */ /* 0x000fe400030f16ff */
[C---:B---3--:R-:W-:Y:S01]  /*147d0*/  LEA R8, P6, R20.reuse, R2, 0x2 ;  /* 0x0000000214087211 */ /* 0x048fe200078c10ff */
[----:B------:R-:W-:Y:S02]  /*147e0*/  IMAD R31, R31, c[0x0][0x190], RZ ;  /* 0x000064001f1f7a24 */ /* 0x000fe400078e02ff */
[----:B------:R-:W-:Y:S01]  /*147f0*/  STL.64 [R1+0x1168], R4 ;  /* 0x0011680401007387 */ /* 0x000fe20000100a00 */
[----:B------:R-:W-:-:S03]  /*14800*/  LEA.HI.X.SX32 R9, R20, R0, 0x2, P6 ;  /* 0x0000000014097211 */ /* 0x000fc600030f16ff */
[----:B------:R1:W-:Y:S01]  /*14810*/  STL.64 [R1+0x11a8], R10 ;  /* 0x0011a80a01007387 */ /* 0x0003e20000100a00 */
[----:B------:R-:W-:-:S03]  /*14820*/  IMAD R39, R39, c[0x0][0x190], RZ ;  /* 0x0000640027277a24 */ /* 0x000fc600078e02ff */
[----:B------:R3:W-:Y:S01]  /*14830*/  STL.64 [R1+0x11e8], R8 ;  /* 0x0011e80801007387 */ /* 0x0007e20000100a00 */
[CC--:B-1----:R-:W-:Y:S02]  /*14840*/  LEA R10, P4, R24.reuse, R2.reuse, 0x2 ;  /* 0x00000002180a7211 */ /* 0x0c2fe400078810ff */
[----:B---3--:R-:W-:Y:S02]  /*14850*/  LEA R8, P6, R31, R2, 0x2 ;  /* 0x000000021f087211 */ /* 0x008fe400078c10ff */
[-C--:B------:R-:W-:Y:S01]  /*14860*/  LEA.HI.X.SX32 R11, R24, R0.reuse, 0x2, P4 ;  /* 0x00000000180b7211 */ /* 0x080fe200020f16ff */
[----:B------:R-:W-:Y:S01]  /*14870*/  IMAD R47, R47, c[0x0][0x190], RZ ;  /* 0x000064002f2f7a24 */ /* 0x000fe200078e02ff */
[----:B------:R-:W-:Y:S01]  /*14880*/  LEA.HI.X.SX32 R9, R31, R0, 0x2, P6 ;  /* 0x000000001f097211 */ /* 0x000fe200030f16ff */
[----:B------:R-:W-:Y:S02]  /*14890*/  IMAD R55, R55, c[0x0][0x190], RZ ;  /* 0x0000640037377a24 */ /* 0x000fe400078e02ff */
[----:B------:R1:W-:Y:S01]  /*148a0*/  STL.64 [R1+0x150], R10 ;  /* 0x0001500a01007387 */ /* 0x0003e20000100a00 */
[----:B------:R-:W-:-:S03]  /*148b0*/  IMAD R63, R63, c[0x0][0x190], RZ ;  /* 0x000064003f3f7a24 */ /* 0x000fc600078e02ff */
[----:B------:R3:W-:Y:S01]  /*148c0*/  STL.64 [R1+0x148], R8 ;  /* 0x0001480801007387 */ /* 0x0007e20000100a00 */
[-C--:B-1----:R-:W-:Y:S02]  /*148d0*/  LEA R10, P4, R39, R2.reuse, 0x2 ;  /* 0x00000002270a7211 */ /* 0x082fe400078810ff */
[----:B---3--:R-:W-:Y:S02]  /*148e0*/  LEA R8, P6, R47, R2, 0x2 ;  /* 0x000000022f087211 */ /* 0x008fe400078c10ff */
[----:B------:R-:W-:Y:S02]  /*148f0*/  LEA.HI.X.SX32 R11, R39, R0, 0x2, P4 ;  /* 0x00000000270b7211 */ /* 0x000fe400020f16ff */
[----:B------:R-:W-:Y:S02]  /*14900*/  LEA R12, P4, R55, R2, 0x2 ;  /* 0x00000002370c7211 */ /* 0x000fe400078810ff */
[-C--:B------:R-:W-:Y:S01]  /*14910*/  LEA.HI.X.SX32 R9, R47, R0.reuse, 0x2, P6 ;  /* 0x000000002f097211 */ /* 0x080fe200030f16ff */
[----:B------:R1:W-:Y:S01]  /*14920*/  STL.64 [R1+0x140], R10 ;  /* 0x0001400a01007387 */ /* 0x0003e20000100a00 */
[----:B------:R-:W-:Y:S01]  /*14930*/  LEA.HI.X.SX32 R13, R55, R0, 0x2, P4 ;  /* 0x00000000370d7211 */ /* 0x000fe200020f16ff */
[----:B------:R-:W-:-:S02]  /*14940*/  IMAD R71, R71, c[0x0][0x190], RZ ;  /* 0x0000640047477a24 */ /* 0x000fc400078e02ff */
[----:B------:R-:W-:Y:S01]  /*14950*/  STL.64 [R1+0x138], R8 ;  /* 0x0001380801007387 */ /* 0x000fe20000100a00 */
[----:B------:R-:W-:-:S03]  /*14960*/  IMAD R79, R79, c[0x0][0x190], RZ ;  /* 0x000064004f4f7a24 */ /* 0x000fc600078e02ff */
[----:B------:R3:W-:Y:S01]  /*14970*/  STL.64 [R1+0x130], R12 ;  /* 0x0001300c01007387 */ /* 0x0007e20000100a00 */
[----:B-1----:R-:W-:Y:S01]  /*14980*/  LEA R10, P6, R63, R2, 0x2 ;  /* 0x000000023f0a7211 */ /* 0x002fe200078c10ff */
[----:B------:R-:W-:-:S03]  /*14990*/  IMAD R87, R87, c[0x0][0x190], RZ ;  /* 0x0000640057577a24 */ /* 0x000fc600078e02ff */
[----:B------:R-:W-:Y:S02]  /*149a0*/  LEA.HI.X.SX32 R11, R63, R0, 0x2, P6 ;  /* 0x000000003f0b7211 */ /* 0x000fe400030f16ff */
[----:B---3--:R-:W-:-:S03]  /*149b0*/  LEA R12, P4, R71, R2, 0x2 ;  /* 0x00000002470c7211 */ /* 0x008fc600078810ff */
[----:B------:R1:W-:Y:S01]  /*149c0*/  STL.64 [R1+0x128], R10 ;  /* 0x0001280a01007387 */ /* 0x0003e20000100a00 */
[----:B------:R-:W-:Y:S01]  /*149d0*/  IMAD R95, R95, c[0x0][0x190], RZ ;  /* 0x000064005f5f7a24 */ /* 0x000fe200078e02ff */
[----:B------:R-:W-:Y:S02]  /*149e0*/  LEA.HI.X.SX32 R13, R71, R0, 0x2, P4 ;  /* 0x00000000470d7211 */ /* 0x000fe400020f16ff */
[-C--:B------:R-:W-:Y:S01]  /*149f0*/  LEA R14, P4, R87, R2.reuse, 0x2 ;  /* 0x00000002570e7211 */ /* 0x080fe200078810ff */
[----:B------:R-:W-:Y:S02]  /*14a00*/  IMAD R103, R103, c[0x0][0x190], RZ ;  /* 0x0000640067677a24 */ /* 0x000fe400078e02ff */
[----:B------:R3:W-:Y:S01]  /*14a10*/  STL.64 [R1+0x120], R12 ;  /* 0x0001200c01007387 */ /* 0x0007e20000100a00 */
[----:B-1----:R-:W-:Y:S02]  /*14a20*/  LEA R10, P6, R79, R2, 0x2 ;  /* 0x000000024f0a7211 */ /* 0x002fe400078c10ff */
[----:B------:R-:W-:-:S02]  /*14a30*/  LEA.HI.X.SX32 R15, R87, R0, 0x2, P4 ;  /* 0x00000000570f7211 */ /* 0x000fc400020f16ff */
[----:B------:R-:W-:Y:S02]  /*14a40*/  LEA.HI.X.SX32 R11, R79, R0, 0x2, P6 ;  /* 0x000000004f0b7211 */ /* 0x000fe400030f16ff */
[----:B---3--:R-:W-:-:S03]  /*14a50*/  LEA R12, P6, R95, R2, 0x2 ;  /* 0x000000025f0c7211 */ /* 0x008fc600078c10ff */
[----:B------:R-:W-:Y:S01]  /*14a60*/  STL.64 [R1+0x118], R10 ;  /* 0x0001180a01007387 */ /* 0x000fe20000100a00 */
[----:B------:R-:W-:Y:S01]  /*14a70*/  IMAD R111, R111, c[0x0][0x190], RZ ;  /* 0x000064006f6f7a24 */ /* 0x000fe200078e02ff */
[----:B------:R-:W-:Y:S02]  /*14a80*/  LEA.HI.X.SX32 R13, R95, R0, 0x2, P6 ;  /* 0x000000005f0d7211 */ /* 0x000fe400030f16ff */
[----:B------:R1:W-:Y:S01]  /*14a90*/  STL.64 [R1+0x640], R14 ;  /* 0x0006400e01007387 */ /* 0x0003e20000100a00 */
[----:B------:R-:W-:-:S03]  /*14aa0*/  IMAD R119, R119, c[0x0][0x190], RZ ;  /* 0x0000640077777a24 */ /* 0x000fc600078e02ff */
[----:B------:R3:W-:Y:S01]  /*14ab0*/  STL.64 [R1+0x680], R12 ;  /* 0x0006800c01007387 */ /* 0x0007e20000100a00 */
[----:B------:R-:W-:Y:S01]  /*14ac0*/  IMAD R127, R127, c[0x0][0x190], RZ ;  /* 0x000064007f7f7a24 */ /* 0x000fe200078e02ff */
[-C--:B-1----:R-:W-:Y:S02]  /*14ad0*/  LEA R14, P4, R103, R2.reuse, 0x2 ;  /* 0x00000002670e7211 */ /* 0x082fe400078810ff */
[----:B---3--:R-:W-:Y:S02]  /*14ae0*/  LEA R12, P6, R111, R2, 0x2 ;  /* 0x000000026f0c7211 */ /* 0x008fe400078c10ff */
        /* <DEDUP_REMOVED lines=11> */
[----:B---3--:R-:W-:-:S03]  /*14ba0*/  LEA R18, P4, R135, R2, 0x2 ;  /* 0x0000000287127211 */ /* 0x008fc600078810ff */
[----:B------:R1:W-:Y:S01]  /*14bb0*/  STL.64 [R1+0x778], R14 ;  /* 0x0007780e01007387 */ /* 0x0003e20000100a00 */
[----:B------:R-:W-:Y:S01]  /*14bc0*/  IMAD R5, R159, c[0x0][0x190], RZ ;  /* 0x000064009f057a24 */ /* 0x000fe200078e02ff */
[----:B------:R-:W-:-:S05]  /*14bd0*/  LEA.HI.X.SX32 R19, R135, R0, 0x2, P4 ;  /* 0x0000000087137211 */ /* 0x000fca00020f16ff */
[----:B------:R3:W-:Y:S01]  /*14be0*/  STL.64 [R1+0x7b0], R18 ;  /* 0x0007b01201007387 */ /* 0x0007e20000100a00 */
[----:B-1----:R-:W-:-:S04]  /*14bf0*/  LEA R14, P6, R143, R2, 0x2 ;  /* 0x000000028f0e7211 */ /* 0x002fc800078c10ff */
[----:B------:R-:W-:Y:S02]  /*14c00*/  LEA.HI.X.SX32 R15, R143, R0, 0x2, P6 ;  /* 0x000000008f0f7211 */ /* 0x000fe400030f16ff */
[----:B------:R-:W-:Y:S01]  /*14c10*/  LEA R20, P6, R5, R2, 0x2 ;  /* 0x0000000205147211 */ /* 0x000fe200078c10ff */
[----:B------:R-:W-:Y:S02]  /*14c20*/  IMAD R4, R167, c[0x0][0x190], RZ ;  /* 0x00006400a7047a24 */ /* 0x000fe400078e02ff */
[----:B------:R-:W-:Y:S01]  /*14c30*/  IMAD R7, R175, c[0x0][0x190], RZ ;  /* 0x00006400af077a24 */ /* 0x000fe200078e02ff */
[----:B------:R-:W-:Y:S01]  /*14c40*/  LEA.HI.X.SX32 R21, R5, R0, 0x2, P6 ;  /* 0x0000000005157211 */ /* 0x000fe200030f16ff */
[----:B------:R-:W-:Y:S01]  /*14c50*/  STL.64 [R1+0x7f0], R14 ;  /* 0x0007f00e01007387 */ /* 0x000fe20000100a00 */
[----:B--2---:R-:W-:-:S05]  /*14c60*/  IMAD R6, R91, c[0x0][0x190], RZ ;  /* 0x000064005b067a24 */ /* 0x004fca00078e02ff */
[----:B---3--:R-:W-:-:S04]  /*14c70*/  LEA R18, P4, R6, R2, 0x2 ;  /* 0x0000000206127211 */ /* 0x008fc800078810ff */
[----:B------:R-:W-:-:S05]  /*14c80*/  LEA.HI.X.SX32 R19, R6, R0, 0x2, P4 ;  /* 0x0000000006137211 */ /* 0x000fca00020f16ff */
        /* <DEDUP_REMOVED lines=11> */
[CC--:B-1----:R-:W-:Y:S01]  /*14d40*/  LEA R18, P4, R8.reuse, R2.reuse, 0x2 ;  /* 0x0000000208127211 */ /* 0x0c2fe200078810ff */
[----:B------:R-:W-:Y:S01]  /*14d50*/  IMAD R10, R199, c[0x0][0x190], RZ ;  /* 0x00006400c70a7a24 */ /* 0x000fe200078e02ff */
[----:B------:R-:W-:Y:S02]  /*14d60*/  LEA R4, P6, R9, R2, 0x2 ;  /* 0x0000000209047211 */ /* 0x000fe400078c10ff */
[-C--:B------:R-:W-:Y:S01]  /*14d70*/  LEA.HI.X.SX32 R19, R8, R0.reuse, 0x2, P4 ;  /* 0x0000000008137211 */ /* 0x080fe200020f16ff */
[----:B------:R-:W-:Y:S01]  /*14d80*/  IMAD R11, R207, c[0x0][0x190], RZ ;  /* 0x00006400cf0b7a24 */ /* 0x000fe200078e02ff */
[----:B------:R-:W-:-:S03]  /*14d90*/  LEA.HI.X.SX32 R5, R9, R0, 0x2, P6 ;  /* 0x0000000009057211 */ /* 0x000fc600030f16ff */
[----:B------:R1:W-:Y:S01]  /*14da0*/  STL.64 [R1+0x930], R18 ;  /* 0x0009301201007387 */ /* 0x0003e20000100a00 */
[----:B------:R-:W-:-:S03]  /*14db0*/  IMAD R13, R223, c[0x0][0x190], RZ ;  /* 0x00006400df0d7a24 */ /* 0x000fc600078e02ff */
[----:B------:R3:W-:Y:S01]  /*14dc0*/  STL.64 [R1+0x970], R4 ;  /* 0x0009700401007387 */ /* 0x0007e20000100a00 */
[----:B------:R-:W-:Y:S01]  /*14dd0*/  IMAD R12, R215, c[0x0][0x190], RZ ;  /* 0x00006400d70c7a24 */ /* 0x000fe200078e02ff */
[CC--:B-1----:R-:W-:Y:S02]  /*14de0*/  LEA R18, P4, R10.reuse, R2.reuse, 0x2 ;  /* 0x000000020a127211 */ /* 0x0c2fe400078810ff */
[C---:B---3--:R-:W-:Y:S02]  /*14df0*/  LEA R4, P6, R11.reuse, R2, 0x2 ;  /* 0x000000020b047211 */ /* 0x048fe400078c10ff */
[-C--:B------:R-:W-:Y:S02]  /*14e00*/  LEA.HI.X.SX32 R19, R10, R0.reuse, 0x2, P4 ;  /* 0x000000000a137211 */ /* 0x080fe400020f16ff */
[----:B------:R-:W-:Y:S01]  /*14e10*/  LEA.HI.X.SX32 R5, R11, R0, 0x2, P6 ;  /* 0x000000000b057211 */ /* 0x000fe200030f16ff */
[----:B------:R-:W-:Y:S01]  /*14e20*/  IMAD R15, R231, c[0x0][0x190], RZ ;  /* 0x00006400e70f7a24 */ /* 0x000fe200078e02ff */
[----:B------:R-:W-:Y:S01]  /*14e30*/  LEA R8, P6, R13, R2, 0x2 ;  /* 0x000000020d087211 */ /* 0x000fe200078c10ff */
[----:B------:R1:W-:Y:S01]  /*14e40*/  STL.64 [R1+0x9b0], R18 ;  /* 0x0009b01201007387 */ /* 0x0003e20000100a00 */
[----:B------:R-:W-:-:S02]  /*14e50*/  IMAD R14, R239, c[0x0][0x190], RZ ;  /* 0x00006400ef0e7a24 */ /* 0x000fc400078e02ff */
[----:B------:R-:W-:Y:S01]  /*14e60*/  LEA.HI.X.SX32 R9, R13, R0, 0x2, P6 ;  /* 0x000000000d097211 */ /* 0x000fe200030f16ff */
[----:B------:R-:W-:Y:S01]  /*14e70*/  IMAD R7, R247, c[0x0][0x190], RZ ;  /* 0x00006400f7077a24 */ /* 0x000fe200078e02ff */
[----:B------:R-:W-:Y:S01]  /*14e80*/  STL.64 [R1+0xfe8], R4 ;  /* 0x000fe80401007387 */ /* 0x000fe20000100a00 */
[----:B-1----:R-:W-:-:S04]  /*14e90*/  LEA R18, P4, R12, R2, 0x2 ;  /* 0x000000020c127211 */ /* 0x002fc800078810ff */
[----:B------:R-:W-:Y:S02]  /*14ea0*/  LEA.HI.X.SX32 R19, R12, R0, 0x2, P4 ;  /* 0x000000000c137211 */ /* 0x000fe400020f16ff */
[----:B------:R-:W-:Y:S01]  /*14eb0*/  LEA R10, P4, R15, R2, 0x2 ;  /* 0x000000020f0a7211 */ /* 0x000fe200078810ff */
[----:B------:R1:W-:Y:S01]  /*14ec0*/  STL.64 [R1+0x1068], R8 ;  /* 0x0010680801007387 */ /* 0x0003e20000100a00 */
[----:B------:R-:W-:Y:S02]  /*14ed0*/  IMAD R6, R153, c[0x0][0x190], RZ ;  /* 0x0000640099067a24 */ /* 0x000fe400078e02ff */
[----:B------:R-:W-:Y:S02]  /*14ee0*/  LEA.HI.X.SX32 R11, R15, R0, 0x2, P4 ;  /* 0x000000000f0b7211 */ /* 0x000fe400020f16ff */
[-C--:B------:R-:W-:Y:S01]  /*14ef0*/  LEA R12, P4, R7, R2.reuse, 0x2 ;  /* 0x00000002070c7211 */ /* 0x080fe200078810ff */
[----:B------:R-:W-:Y:S01]  /*14f00*/  STL.64 [R1+0x1028], R18 ;  /* 0x0010281201007387 */ /* 0x000fe20000100a00 */
[----:B-1----:R-:W-:-:S03]  /*14f10*/  LEA R8, P6, R14, R2, 0x2 ;  /* 0x000000020e087211 */ /* 0x002fc600078c10ff */
[----:B------:R1:W-:Y:S01]  /*14f20*/  STL.64 [R1+0x10b0], R10 ;  /* 0x0010b00a01007387 */ /* 0x0003e20000100a00 */
[-C--:B------:R-:W-:Y:S02]  /*14f30*/  LEA.HI.X.SX32 R13, R7, R0.reuse, 0x2, P4 ;  /* 0x00000000070d7211 */ /* 0x080fe400020f16ff */
[----:B------:R-:W-:Y:S01]  /*14f40*/  LEA.HI.X.SX32 R9, R14, R0, 0x2, P6 ;  /* 0x000000000e097211 */ /* 0x000fe200030f16ff */
[----:B------:R-:W-:Y:S02]  /*14f50*/  IMAD R5, R152, c[0x0][0x190], RZ ;  /* 0x0000640098057a24 */ /* 0x000fe400078e02ff */
[----:B------:R-:W-:Y:S02]  /*14f60*/  IMAD R4, R151, c[0x0][0x190], RZ ;  /* 0x0000640097047a24 */ /* 0x000fe400078e02ff */
[----:B------:R-:W-:Y:S01]  /*14f70*/  STL.64 [R1+0x10f0], R8 ;  /* 0x0010f00801007387 */ /* 0x000fe20000100a00 */
[----:B-1----:R-:W-:-:S03]  /*14f80*/  LEA R10, P6, R6, R2, 0x2 ;  /* 0x00000002060a7211 */ /* 0x002fc600078c10ff */
[----:B------:R1:W-:Y:S01]  /*14f90*/  STL.64 [R1+0x1130], R12 ;  /* 0x0011300c01007387 */ /* 0x0003e20000100a00 */
[----:B------:R-:W-:-:S05]  /*14fa0*/  LEA.HI.X.SX32 R11, R6, R0, 0x2, P6 ;  /* 0x00000000060b7211 */ /* 0x000fca00030f16ff */
[----:B------:R3:W-:Y:S01]  /*14fb0*/  STL.64 [R1+0x1170], R10 ;  /* 0x0011700a01007387 */ /* 0x0007e20000100a00 */
[----:B-1----:R-:W-:-:S04]  /*14fc0*/  LEA R12, P4, R5, R2, 0x2 ;  /* 0x00000002050c7211 */ /* 0x002fc800078810ff */
[----:B------:R-:W-:Y:S02]  /*14fd0*/  LEA.HI.X.SX32 R13, R5, R0, 0x2, P4 ;  /* 0x00000000050d7211 */ /* 0x000fe400020f16ff */
[----:B---3--:R-:W-:-:S03]  /*14fe0*/  LEA R10, P6, R4, R2, 0x2 ;  /* 0x00000002040a7211 */ /* 0x008fc600078c10ff */
[----:B------:R1:W-:Y:S01]  /*14ff0*/  STL.64 [R1+0x11b0], R12 ;  /* 0x0011b00c01007387 */ /* 0x0003e20000100a00 */
[----:B------:R-:W-:Y:S01]  /*15000*/  IMAD R32, R32, c[0x0][0x190], RZ ;  /* 0x0000640020207a24 */ /* 0x000fe200078e02ff */
[----:B------:R-:W-:Y:S01]  /*15010*/  LEA.HI.X.SX32 R11, R4, R0, 0x2, P6 ;  /* 0x00000000040b7211 */ /* 0x000fe200030f16ff */
[----:B------:R-:W-:-:S04]  /*15020*/  IMAD R40, R40, c[0x0][0x190], RZ ;  /* 0x0000640028287a24 */ /* 0x000fc800078e02ff */
        /* <DEDUP_REMOVED lines=23> */
[----:B------:R-:W-:Y:S02]  /*151a0*/  IMAD R88, R88, c[0x0][0x190], RZ ;  /* 0x0000640058587a24 */ /* 0x000fe400078e02ff */
[----:B------:R-:W-:Y:S02]  /*151b0*/  IMAD R96, R96, c[0x0][0x190], RZ ;  /* 0x0000640060607a24 */ /* 0x000fe400078e02ff */
[----:B------:R3:W-:Y:S01]  /*151c0*/  STL.64 [R1+0x48], R10 ;  /* 0x0000480a01007387 */ /* 0x0007e20000100a00 */
[----:B-1----:R-:W-:-:S04]  /*151d0*/  LEA R12, P4, R72, R2, 0x2 ;  /* 0x00000002480c7211 */ /* 0x002fc800078810ff */
[----:B------:R-:W-:Y:S02]  /*151e0*/  LEA.HI.X.SX32 R13, R72, R0, 0x2, P4 ;  /* 0x00000000480d7211 */ /* 0x000fe400020f16ff */
[-C--:B------:R-:W-:Y:S02]  /*151f0*/  LEA R14, P4, R88, R2.reuse, 0x2 ;  /* 0x00000002580e7211 */ /* 0x080fe400078810ff */
[----:B---3--:R-:W-:Y:S01]  /*15200*/  LEA R10, P6, R80, R2, 0x2 ;  /* 0x00000002500a7211 */ /* 0x008fe200078c10ff */
[----:B------:R1:W-:Y:S01]  /*15210*/  STL.64 [R1+0x40], R12 ;  /* 0x0000400c01007387 */ /* 0x0003e20000100a00 */
[-C--:B------:R-:W-:Y:S02]  /*15220*/  LEA.HI.X.SX32 R15, R88, R0.reuse, 0x2, P4 ;  /* 0x00000000580f7211 */ /* 0x080fe400020f16ff */
[----:B------:R-:W-:Y:S01]  /*15230*/  LEA.HI.X.SX32 R11, R80, R0, 0x2, P6 ;  /* 0x00000000500b7211 */ /* 0x000fe200030f16ff */
[----:B------:R-:W-:Y:S02]  /*15240*/  IMAD R104, R104, c[0x0][0x190], RZ ;  /* 0x0000640068687a24 */ /* 0x000fe400078e02ff */
[----:B------:R-:W-:-:S02]  /*15250*/  IMAD R112, R112, c[0x0][0x190], RZ ;  /* 0x0000640070707a24 */ /* 0x000fc400078e02ff */
[----:B------:R-:W-:Y:S01]  /*15260*/  STL.64 [R1+0x28], R10 ;  /* 0x0000280a01007387 */ /* 0x000fe20000100a00 */
[----:B-1----:R-:W-:-:S03]  /*15270*/  LEA R12, P6, R96, R2, 0x2 ;  /* 0x00000002600c7211 */ /* 0x002fc600078c10ff */
[----:B------:R1:W-:Y:S01]  /*15280*/  STL.64 [R1+0x648], R14 ;  /* 0x0006480e01007387 */ /* 0x0003e20000100a00 */
[----:B------:R-:W-:Y:S01]  /*15290*/  IMAD R120, R120, c[0x0][0x190], RZ ;  /* 0x0000640078787a24 */ /* 0x000fe200078e02ff */
[----:B------:R-:W-:Y:S01]  /*152a0*/  LEA.HI.X.SX32 R13, R96, R0, 0x2, P6 ;  /* 0x00000000600d7211 */ /* 0x000fe200030f16ff */
[----:B------:R-:W-:-:S04]  /*152b0*/  IMAD R128, R128, c[0x0][0x190], RZ ;  /* 0x0000640080807a24 */ /* 0x000fc800078e02ff */
[----:B------:R3:W-:Y:S01]  /*152c0*/  STL.64 [R1+0x688], R12 ;  /* 0x0006880c01007387 */ /* 0x0007e20000100a00 */
[----:B-1----:R-:W-:-:S04]  /*152d0*/  LEA R14, P4, R104, R2, 0x2 ;  /* 0x00000002680e7211 */ /* 0x002fc800078810ff */
[----:B------:R-:W-:Y:S02]  /*152e0*/  LEA.HI.X.SX32 R15, R104, R0, 0x2, P4 ;  /* 0x00000000680f7211 */ /* 0x000fe400020f16ff */
[-C--:B------:R-:W-:Y:S02]  /*152f0*/  LEA R18, P4, R120, R2.reuse, 0x2 ;  /* 0x0000000278127211 */ /* 0x080fe400078810ff */
[----:B---3--:R-:W-:Y:S01]  /*15300*/  LEA R12, P6, R112, R2, 0x2 ;  /* 0x00000002700c7211 */ /* 0x008fe200078c10ff */
[----:B------:R-:W-:Y:S01]  /*15310*/  IMAD R136, R136, c[0x0][0x190], RZ ;  /* 0x0000640088887a24 */ /* 0x000fe200078e02ff */
[-C--:B------:R-:W-:Y:S02]  /*15320*/  LEA.HI.X.SX32 R19, R120, R0.reuse, 0x2, P4 ;  /* 0x0000000078137211 */ /* 0x080fe400020f16ff */
        /* <DEDUP_REMOVED lines=19> */
[----:B------:R-:W-:Y:S02]  /*15460*/  IMAD R7, R184, c[0x0][0x190], RZ ;  /* 0x00006400b8077a24 */ /* 0x000fe400078e02ff */
        /* <DEDUP_REMOVED lines=12> */
[----:B-1----:R-:W-:-:S04]  /*15530*/  LEA R18, P4, R7, R2, 0x2 ;  /* 0x0000000207127211 */ /* 0x002fc800078810ff */
[----:B------:R-:W-:-:S05]  /*15540*/  LEA.HI.X.SX32 R19, R7, R0, 0x2, P4 ;  /* 0x0000000007137211 */ /* 0x000fca00020f16ff */
[----:B------:R1:W-:Y:S04]  /*15550*/  STL.64 [R1+0x940], R18 ;  /* 0x0009401201007387 */ /* 0x0003e80000100a00 */
[----:B------:R-:W3:Y:S01]  /*15560*/  LDL.LU R91, [R1+0x24] ;  /* 0x00002400015b7983 */ /* 0x000ee20000300800 */
[----:B------:R-:W-:Y:S02]  /*15570*/  IMAD R9, R192, c[0x0][0x190], RZ ;  /* 0x00006400c0097a24 */ /* 0x000fe400078e02ff */
[----:B------:R-:W-:-:S03]  /*15580*/  IMAD R10, R200, c[0x0][0x190], RZ ;  /* 0x00006400c80a7a24 */ /* 0x000fc600078e02ff */
[CC--:B------:R-:W-:Y:S02]  /*15590*/  LEA R4, P6, R9.reuse, R2.reuse, 0x2 ;  /* 0x0000000209047211 */ /* 0x0c0fe400078c10ff */
[----:B-1----:R-:W-:Y:S01]  /*155a0*/  LEA R18, P4, R10, R2, 0x2 ;  /* 0x000000020a127211 */ /* 0x002fe200078810ff */
[----:B------:R-:W-:Y:S01]  /*155b0*/  IMAD R11, R208, c[0x0][0x190], RZ ;  /* 0x00006400d00b7a24 */ /* 0x000fe200078e02ff */
        /* <DEDUP_REMOVED lines=8> */
[C---:B----4-:R-:W-:Y:S02]  /*15640*/  LEA R18, P4, R12.reuse, R2, 0x2 ;  /* 0x000000020c127211 */ /* 0x050fe400078810ff */
[-C--:B------:R-:W-:Y:S02]  /*15650*/  LEA.HI.X.SX32 R5, R11, R0.reuse, 0x2, P6 ;  /* 0x000000000b057211 */ /* 0x080fe400030f16ff */
[----:B------:R-:W-:Y:S01]  /*15660*/  LEA.HI.X.SX32 R19, R12, R0, 0x2, P4 ;  /* 0x000000000c137211 */ /* 0x000fe200020f16ff */
[----:B------:R-:W-:Y:S01]  /*15670*/  IMAD R14, R240, c[0x0][0x190], RZ ;  /* 0x00006400f00e7a24 */ /* 0x000fe200078e02ff */
[C---:B------:R-:W-:Y:S01]  /*15680*/  LEA R20, P6, R13.reuse, R2, 0x2 ;  /* 0x000000020d147211 */ /* 0x040fe200078c10ff */
[----:B------:R-:W-:Y:S03]  /*15690*/  STL.64 [R1+0xff8], R4 ;  /* 0x000ff80401007387 */ /* 0x000fe60000100a00 */
[----:B------:R-:W-:Y:S01]  /*156a0*/  LEA.HI.X.SX32 R21, R13, R0, 0x2, P6 ;  /* 0x000000000d157211 */ /* 0x000fe200030f16ff */
[----:B------:R1:W-:Y:S01]  /*156b0*/  STL.64 [R1+0x1038], R18 ;  /* 0x0010381201007387 */ /* 0x0003e20000100a00 */
[----:B------:R-:W-:Y:S01]  /*156c0*/  LEA R10, P6, R14, R2, 0x2 ;  /* 0x000000020e0a7211 */ /* 0x000fe200078c10ff */
[----:B------:R-:W-:-:S02]  /*156d0*/  IMAD R8, R248, c[0x0][0x190], RZ ;  /* 0x00006400f8087a24 */ /* 0x000fc400078e02ff */
[----:B------:R-:W-:Y:S01]  /*156e0*/  IMAD R6, R156, c[0x0][0x190], RZ ;  /* 0x000064009c067a24 */ /* 0x000fe200078e02ff */
[----:B------:R-:W-:Y:S02]  /*156f0*/  LEA.HI.X.SX32 R11, R14, R0, 0x2, P6 ;  /* 0x000000000e0b7211 */ /* 0x000fe400030f16ff */
[----:B-1----:R-:W-:-:S04]  /*15700*/  LEA R18, P4, R15, R2, 0x2 ;  /* 0x000000020f127211 */ /* 0x002fc800078810ff */
[----:B------:R-:W-:Y:S01]  /*15710*/  LEA.HI.X.SX32 R19, R15, R0, 0x2, P4 ;  /* 0x000000000f137211 */ /* 0x000fe200020f16ff */
[----:B------:R-:W-:Y:S01]  /*15720*/  STL.64 [R1+0x1078], R20 ;  /* 0x0010781401007387 */ /* 0x000fe20000100a00 */
[----:B------:R-:W-:-:S03]  /*15730*/  LEA R12, P4, R8, R2, 0x2 ;  /* 0x00000002080c7211 */ /* 0x000fc600078810ff */
[----:B------:R-:W-:Y:S01]  /*15740*/  STL.64 [R1+0x10b8], R18 ;  /* 0x0010b81201007387 */ /* 0x000fe20000100a00 */
[----:B------:R-:W-:-:S03]  /*15750*/  LEA.HI.X.SX32 R13, R8, R0, 0x2, P4 ;  /* 0x00000000080d7211 */ /* 0x000fc600020f16ff */
[----:B------:R1:W-:Y:S01]  /*15760*/  STL.64 [R1+0x10f8], R10 ;  /* 0x0010f80a01007387 */ /* 0x0003e20000100a00 */
[----:B------:R-:W-:Y:S02]  /*15770*/  IMAD R5, R155, c[0x0][0x190], RZ ;  /* 0x000064009b057a24 */ /* 0x000fe400078e02ff */
[----:B------:R-:W-:Y:S01]  /*15780*/  IMAD R4, R154, c[0x0][0x190], RZ ;  /* 0x000064009a047a24 */ /* 0x000fe200078e02ff */
[----:B------:R4:W-:Y:S01]  /*15790*/  STL.64 [R1+0x1138], R12 ;  /* 0x0011380c01007387 */ /* 0x0009e20000100a00 */
[----:B-1----:R-:W-:-:S04]  /*157a0*/  LEA R10, P6, R6, R2, 0x2 ;  /* 0x00000002060a7211 */ /* 0x002fc800078c10ff */
[----:B------:R-:W-:Y:S02]  /*157b0*/  LEA.HI.X.SX32 R11, R6, R0, 0x2, P6 ;  /* 0x00000000060b7211 */ /* 0x000fe400030f16ff */
[----:B----4-:R-:W-:-:S03]  /*157c0*/  LEA R12, P4, R5, R2, 0x2 ;  /* 0x00000002050c7211 */ /* 0x010fc600078810ff */
[----:B------:R1:W-:Y:S01]  /*157d0*/  STL.64 [R1+0x1178], R10 ;  /* 0x0011780a01007387 */ /* 0x0003e20000100a00 */
[----:B------:R-:W-:Y:S02]  /*157e0*/  LEA.HI.X.SX32 R13, R5, R0, 0x2, P4 ;  /* 0x00000000050d7211 */ /* 0x000fe400020f16ff */
[-C--:B------:R-:W-:Y:S01]  /*157f0*/  LEA R8, P4, R188, R2.reuse, 0x2 ;  /* 0x00000002bc087211 */ /* 0x080fe200078810ff */
[----:B------:R-:W-:Y:S01]  /*15800*/  IMAD R33, R33, c[0x0][0x190], RZ ;  /* 0x0000640021217a24 */ /* 0x000fe200078e02ff */
[----:B-1----:R-:W-:Y:S01]  /*15810*/  LEA R10, P6, R4, R2, 0x2 ;  /* 0x00000002040a7211 */ /* 0x002fe200078c10ff */
[----:B------:R-:W-:Y:S01]  /*15820*/  IMAD R41, R41, c[0x0][0x190], RZ ;  /* 0x0000640029297a24 */ /* 0x000fe200078e02ff */
[-C--:B------:R-:W-:Y:S02]  /*15830*/  LEA.HI.X.SX32 R9, R188, R0.reuse, 0x2, P4 ;  /* 0x00000000bc097211 */ /* 0x080fe400020f16ff */
[----:B------:R-:W-:Y:S01]  /*15840*/  LEA.HI.X.SX32 R11, R4, R0, 0x2, P6 ;  /* 0x00000000040b7211 */ /* 0x000fe200030f16ff */
[----:B------:R-:W-:-:S04]  /*15850*/  IMAD R49, R49, c[0x0][0x190], RZ ;  /* 0x0000640031317a24 */ /* 0x000fc800078e02ff */
[----:B------:R1:W-:Y:S01]  /*15860*/  STL.64 [R1+0x11f8], R10 ;  /* 0x0011f80a01007387 */ /* 0x0003e20000100a00 */
[----:B------:R-:W-:-:S03]  /*15870*/  IMAD R57, R57, c[0x0][0x190], RZ ;  /* 0x0000640039397a24 */ /* 0x000fc600078e02ff */
[----:B------:R-:W-:Y:S04]  /*15880*/  STL.64 [R1+0x11b8], R12 ;  /* 0x0011b80c01007387 */ /* 0x000fe80000100a00 */
[----:B------:R4:W-:Y:S01]  /*15890*/  STL.64 [R1+0x20], R8 ;  /* 0x0000200801007387 */ /* 0x0009e20000100a00 */
[----:B-1----:R-:W-:Y:S01]  /*158a0*/  LEA R10, P6, R33, R2, 0x2 ;  /* 0x00000002210a7211 */ /* 0x002fe200078c10ff */
[----:B------:R-:W-:-:S03]  /*158b0*/  IMAD R65, R65, c[0x0][0x190], RZ ;  /* 0x0000640041417a24 */ /* 0x000fc600078e02ff */
[----:B------:R-:W-:Y:S02]  /*158c0*/  LEA.HI.X.SX32 R11, R33, R0, 0x2, P6 ;  /* 0x00000000210b7211 */ /* 0x000fe400030f16ff */
[-C--:B----4-:R-:W-:Y:S01]  /*158d0*/  LEA R8, P4, R41, R2.reuse, 0x2 ;  /* 0x0000000229087211 */ /* 0x090fe200078810ff */
[----:B------:R-:W-:Y:S01]  /*158e0*/  IMAD R73, R73, c[0x0][0x190], RZ ;  /* 0x0000640049497a24 */ /* 0x000fe200078e02ff */
[----:B------:R-:W-:Y:S02]  /*158f0*/  LEA R246, P6, R49, R2, 0x2 ;  /* 0x0000000231f67211 */ /* 0x000fe400078c10ff */
[----:B------:R-:W-:Y:S02]  /*15900*/  LEA.HI.X.SX32 R9, R41, R0, 0x2, P4 ;  /* 0x0000000029097211 */ /* 0x000fe400020f16ff */
[----:B------:R-:W-:Y:S01]  /*15910*/  LEA R244, P4, R57, R2, 0x2 ;  /* 0x0000000239f47211 */ /* 0x000fe200078810ff */
[----:B------:R-:W-:Y:S01]  /*15920*/  IMAD R81, R81, c[0x0][0x190], RZ ;  /* 0x0000640051517a24 */ /* 0x000fe200078e02ff */
[----:B------:R-:W-:Y:S01]  /*15930*/  LEA.HI.X.SX32 R247, R49, R0, 0x2, P6 ;  /* 0x0000000031f77211 */ /* 0x000fe200030f16ff */
[----:B------:R-:W-:Y:S01]  /*15940*/  IMAD R89, R89, c[0x0][0x190], RZ ;  /* 0x0000640059597a24 */ /* 0x000fe200078e02ff */
[----:B------:R-:W-:-:S02]  /*15950*/  LEA R242, P6, R65, R2, 0x2 ;  /* 0x0000000241f27211 */ /* 0x000fc400078c10ff */
[----:B------:R-:W-:Y:S02]  /*15960*/  LEA.HI.X.SX32 R245, R57, R0, 0x2, P4 ;  /* 0x0000000039f57211 */ /* 0x000fe400020f16ff */
[----:B------:R-:W-:Y:S01]  /*15970*/  LEA R240, P4, R73, R2, 0x2 ;  /* 0x0000000249f07211 */ /* 0x000fe200078810ff */
[----:B------:R-:W-:Y:S01]  /*15980*/  IMAD R97, R97, c[0x0][0x190], RZ ;  /* 0x0000640061617a24 */ /* 0x000fe200078e02ff */
[----:B------:R-:W-:Y:S02]  /*15990*/  LEA.HI.X.SX32 R243, R65, R0, 0x2, P6 ;  /* 0x0000000041f37211 */ /* 0x000fe400030f16ff */
[----:B------:R-:W-:Y:S02]  /*159a0*/  LEA R238, P6, R81, R2, 0x2 ;  /* 0x0000000251ee7211 */ /* 0x000fe400078c10ff */
[----:B------:R-:W-:Y:S02]  /*159b0*/  LEA.HI.X.SX32 R241, R73, R0, 0x2, P4 ;  /* 0x0000000049f17211 */ /* 0x000fe400020f16ff */
[----:B------:R-:W-:-:S02]  /*159c0*/  LEA R14, P4, R89, R2, 0x2 ;  /* 0x00000002590e7211 */ /* 0x000fc400078810ff */
[----:B------:R-:W-:Y:S01]  /*159d0*/  LEA.HI.X.SX32 R239, R81, R0, 0x2, P6 ;  /* 0x0000000051ef7211 */ /* 0x000fe200030f16ff */
[----:B------:R-:W-:Y:S01]  /*159e0*/  IMAD R105, R105, c[0x0][0x190], RZ ;  /* 0x0000640069697a24 */ /* 0x000fe200078e02ff */
[----:B------:R-:W-:Y:S02]  /*159f0*/  LEA R12, P6, R97, R2, 0x2 ;  /* 0x00000002610c7211 */ /* 0x000fe400078c10ff */
[-C--:B------:R-:W-:Y:S01]  /*15a00*/  LEA.HI.X.SX32 R15, R89, R0.reuse, 0x2, P4 ;  /* 0x00000000590f7211 */ /* 0x080fe200020f16ff */
[----:B------:R-:W-:Y:S01]  /*15a10*/  STL.64 [R1+0x18], R10 ;  /* 0x0000180a01007387 */ /* 0x000fe20000100a00 */
[----:B------:R-:W-:Y:S01]  /*15a20*/  LEA.HI.X.SX32 R13, R97, R0, 0x2, P6 ;  /* 0x00000000610d7211 */ /* 0x000fe200030f16ff */
[----:B------:R-:W-:Y:S02]  /*15a30*/  IMAD R113, R113, c[0x0][0x190], RZ ;  /* 0x0000640071717a24 */ /* 0x000fe400078e02ff */
[----:B------:R-:W-:Y:S01]  /*15a40*/  STL.64 [R1+0x10], R8 ;  /* 0x0000100801007387 */ /* 0x000fe20000100a00 */
[----:B------:R-:W-:-:S03]  /*15a50*/  IMAD R121, R121, c[0x0][0x190], RZ ;  /* 0x0000640079797a24 */ /* 0x000fc600078e02ff */
[----:B------:R1:W-:Y:S04]  /*15a60*/  STL.64 [R1+0x650], R14 ;  /* 0x0006500e01007387 */ /* 0x0003e80000100a00 */
[----:B------:R4:W-:Y:S01]  /*15a70*/  STL.64 [R1+0x690], R12 ;  /* 0x0006900c01007387 */ /* 0x0009e20000100a00 */
[-C--:B-1----:R-:W-:Y:S02]  /*15a80*/  LEA R14, P4, R105, R2.reuse, 0x2 ;  /* 0x00000002690e7211 */ /* 0x082fe400078810ff */
[----:B----4-:R-:W-:Y:S02]  /*15a90*/  LEA R12, P6, R113, R2, 0x2 ;  /* 0x00000002710c7211 */ /* 0x010fe400078c10ff */
[----:B------:R-:W-:Y:S02]  /*15aa0*/  LEA.HI.X.SX32 R15, R105, R0, 0x2, P4 ;  /* 0x00000000690f7211 */ /* 0x000fe400020f16ff */
[----:B------:R-:W-:Y:S01]  /*15ab0*/  LEA R18, P4, R121, R2, 0x2 ;  /* 0x0000000279127211 */ /* 0x000fe200078810ff */
[----:B------:R-:W-:Y:S01]  /*15ac0*/  IMAD R129, R129, c[0x0][0x190], RZ ;  /* 0x0000640081817a24 */ /* 0x000fe200078e02ff */
[-C--:B------:R-:W-:Y:S01]  /*15ad0*/  LEA.HI.X.SX32 R13, R113, R0.reuse, 0x2, P6 ;  /* 0x00000000710d7211 */ /* 0x080fe200030f16ff */
[----:B------:R-:W-:Y:S01]  /*15ae0*/  IMAD R137, R137, c[0x0][0x190], RZ ;  /* 0x0000640089897a24 */ /* 0x000fe200078e02ff */
[----:B------:R-:W-:Y:S01]  /*15af0*/  LEA.HI.X.SX32 R19, R121, R0, 0x2, P4 ;  /* 0x0000000079137211 */ /* 0x000fe200020f16ff */
[----:B------:R1:W-:Y:S04]  /*15b00*/  STL.64 [R1+0x6d0], R14 ;  /* 0x0006d00e01007387 */ /* 0x0003e80000100a00 */
[----:B------:R-:W-:Y:S04]  /*15b10*/  STL.64 [R1+0x710], R12 ;  /* 0x0007100c01007387 */ /* 0x000fe80000100a00 */
[----:B------:R4:W-:Y:S01]  /*15b20*/  STL.64 [R1+0x750], R18 ;  /* 0x0007501201007387 */ /* 0x0009e20000100a00 */
[----:B-1----:R-:W-:Y:S01]  /*15b30*/  LEA R14, P6, R129, R2, 0x2 ;  /* 0x00000002810e7211 */ /* 0x002fe200078c10ff */
[----:B------:R-:W-:-:S03]  /*15b40*/  IMAD R145, R145, c[0x0][0x190], RZ ;  /* 0x0000640091917a24 */ /* 0x000fc600078e02ff */
[----:B------:R-:W-:Y:S02]  /*15b50*/  LEA.HI.X.SX32 R15, R129, R0, 0x2, P6 ;  /* 0x00000000810f7211 */ /* 0x000fe400030f16ff */
[----:B----4-:R-:W-:-:S04]  /*15b60*/  LEA R18, P4, R137, R2, 0x2 ;  /* 0x0000000289127211 */ /* 0x010fc800078810ff */
[----:B------:R-:W-:Y:S01]  /*15b70*/  LEA.HI.X.SX32 R19, R137, R0, 0x2, P4 ;  /* 0x0000000089137211 */ /* 0x000fe200020f16ff */
[----:B------:R1:W-:Y:S04]  /*15b80*/  STL.64 [R1+0x790], R14 ;  /* 0x0007900e01007387 */ /* 0x0003e80000100a00 */
[----:B------:R4:W-:Y:S01]  /*15b90*/  STL.64 [R1+0x7c8], R18 ;  /* 0x0007c81201007387 */ /* 0x0009e20000100a00 */
[----:B------:R-:W-:Y:S01]  /*15ba0*/  IMAD R4, R169, c[0x0][0x190], RZ ;  /* 0x00006400a9047a24 */ /* 0x000fe200078e02ff */
[----:B-1----:R-:W-:-:S04]  /*15bb0*/  LEA R14, P6, R145, R2, 0x2 ;  /* 0x00000002910e7211 */ /* 0x002fc800078c10ff */
[----:B------:R-:W-:-:S05]  /*15bc0*/  LEA.HI.X.SX32 R15, R145, R0, 0x2, P6 ;  /* 0x00000000910f7211 */ /* 0x000fca00030f16ff */
[----:B------:R-:W-:Y:S01]  /*15bd0*/  STL.64 [R1+0x808], R14 ;  /* 0x0008080e01007387 */ /* 0x000fe20000100a00 */
[----:B------:R-:W-:Y:S02]  /*15be0*/  IMAD R5, R177, c[0x0][0x190], RZ ;  /* 0x00006400b1057a24 */ /* 0x000fe400078e02ff */
[----:B------:R-:W-:Y:S02]  /*15bf0*/  IMAD R8, R185, c[0x0][0x190], RZ ;  /* 0x00006400b9087a24 */ /* 0x000fe400078e02ff */
[----:B------:R-:W-:Y:S02]  /*15c00*/  IMAD R9, R193, c[0x0][0x190], RZ ;  /* 0x00006400c1097a24 */ /* 0x000fe400078e02ff */
[----:B------:R-:W-:Y:S02]  /*15c10*/  IMAD R10, R201, c[0x0][0x190], RZ ;  /* 0x00006400c90a7a24 */ /* 0x000fe400078e02ff */
[----:B------:R-:W-:Y:S02]  /*15c20*/  IMAD R11, R209, c[0x0][0x190], RZ ;  /* 0x00006400d10b7a24 */ /* 0x000fe400078e02ff */
[----:B--2---:R-:W-:-:S05]  /*15c30*/  IMAD R7, R92, c[0x0][0x190], RZ ;  /* 0x000064005c077a24 */ /* 0x004fca00078e02ff */
[----:B----4-:R-:W-:-:S04]  /*15c40*/  LEA R18, P4, R7, R2, 0x2 ;  /* 0x0000000207127211 */ /* 0x010fc800078810ff */
[----:B------:R-:W-:Y:S01]  /*15c50*/  LEA.HI.X.SX32 R19, R7, R0, 0x2, P4 ;  /* 0x0000000007137211 */ /* 0x000fe200020f16ff */
[----:B---3--:R-:W-:-:S04]  /*15c60*/  IMAD R6, R91, c[0x0][0x190], RZ ;  /* 0x000064005b067a24 */ /* 0x008fc800078e02ff */
[----:B------:R1:W-:Y:S01]  /*15c70*/  STL.64 [R1+0x848], R18 ;  /* 0x0008481201007387 */ /* 0x0003e20000100a00 */
[----:B------:R-:W-:-:S04]  /*15c80*/  LEA R20, P6, R6, R2, 0x2 ;  /* 0x0000000206147211 */ /* 0x000fc800078c10ff */
[----:B------:R-:W-:Y:S02]  /*15c90*/  LEA.HI.X.SX32 R21, R6, R0, 0x2, P6 ;  /* 0x0000000006157211 */ /* 0x000fe400030f16ff */
[----:B-1----:R-:W-:-:S04]  /*15ca0*/  LEA R18, P4, R4, R2, 0x2 ;  /* 0x0000000204127211 */ /* 0x002fc800078810ff */
[----:B------:R-:W-:Y:S01]  /*15cb0*/  LEA.HI.X.SX32 R19, R4, R0, 0x2, P4 ;  /* 0x0000000004137211 */ /* 0x000fe200020f16ff */
[----:B------:R1:W-:Y:S04]  /*15cc0*/  STL.64 [R1+0x888], R20 ;  /* 0x0008881401007387 */ /* 0x0003e80000100a00 */
[----:B------:R2:W-:Y:S01]  /*15cd0*/  STL.64 [R1+0x8c8], R18 ;  /* 0x0008c81201007387 */ /* 0x0005e20000100a00 */
[CC--:B-1----:R-:W-:Y:S02]  /*15ce0*/  LEA R20, P6, R5.reuse, R2.reuse, 0x2 ;  /* 0x0000000205147211 */ /* 0x0c2fe400078c10ff */
[----:B--2---:R-:W-:Y:S02]  /*15cf0*/  LEA R18, P4, R8, R2, 0x2 ;  /* 0x0000000208127211 */ /* 0x004fe400078810ff */
[----:B------:R-:W-:-:S02]  /*15d00*/  LEA.HI.X.SX32 R21, R5, R0, 0x2, P6 ;  /* 0x0000000005157211 */ /* 0x000fc400030f16ff */
[----:B------:R-:W-:Y:S02]  /*15d10*/  LEA.HI.X.SX32 R19, R8, R0, 0x2, P4 ;  /* 0x0000000008137211 */ /* 0x000fe400020f16ff */
[C---:B------:R-:W-:Y:S01]  /*15d20*/  LEA R4, P6, R9.reuse, R2, 0x2 ;  /* 0x0000000209047211 */ /* 0x040fe200078c10ff */
[----:B------:R-:W-:Y:S03]  /*15d30*/  STL.64 [R1+0x908], R20 ;  /* 0x0009081401007387 */ /* 0x000fe60000100a00 */
[----:B------:R-:W-:Y:S01]  /*15d40*/  LEA.HI.X.SX32 R5, R9, R0, 0x2, P6 ;  /* 0x0000000009057211 */ /* 0x000fe200030f16ff */
[----:B------:R1:W-:Y:S01]  /*15d50*/  STL.64 [R1+0x948], R18 ;  /* 0x0009481201007387 */ /* 0x0003e20000100a00 */
[----:B------:R-:W-:Y:S02]  /*15d60*/  IMAD R12, R217, c[0x0][0x190], RZ ;  /* 0x00006400d90c7a24 */ /* 0x000fe400078e02ff */
[----:B------:R-:W-:Y:S01]  /*15d70*/  IMAD R13, R225, c[0x0][0x190], RZ ;  /* 0x00006400e10d7a24 */ /* 0x000fe200078e02ff */
[----:B------:R2:W-:Y:S01]  /*15d80*/  STL.64 [R1+0x988], R4 ;  /* 0x0009880401007387 */ /* 0x0005e20000100a00 */
[----:B-1----:R-:W-:-:S04]  /*15d90*/  LEA R18, P4, R10, R2, 0x2 ;  /* 0x000000020a127211 */ /* 0x002fc800078810ff */
[----:B------:R-:W-:Y:S02]  /*15da0*/  LEA.HI.X.SX32 R19, R10, R0, 0x2, P4 ;  /* 0x000000000a137211 */ /* 0x000fe400020f16ff */
[----:B--2---:R-:W-:Y:S01]  /*15db0*/  LEA R4, P6, R11, R2, 0x2 ;  /* 0x000000020b047211 */ /* 0x004fe200078c10ff */
[----:B------:R-:W-:Y:S02]  /*15dc0*/  IMAD R15, R233, c[0x0][0x190], RZ ;  /* 0x00006400e90f7a24 */ /* 0x000fe400078e02ff */
[----:B------:R1:W-:Y:S01]  /*15dd0*/  STL.64 [R1+0xfc0], R18 ;  /* 0x000fc01201007387 */ /* 0x0003e20000100a00 */
[----:B------:R-:W-:Y:S02]  /*15de0*/  LEA.HI.X.SX32 R5, R11, R0, 0x2, P6 ;  /* 0x000000000b057211 */ /* 0x000fe400030f16ff */
[----:B------:R-:W-:Y:S01]  /*15df0*/  LEA R8, P6, R13, R2, 0x2 ;  /* 0x000000020d087211 */ /* 0x000fe200078c10ff */
[----:B------:R-:W-:-:S03]  /*15e00*/  IMAD R14, R164, c[0x0][0x190], RZ ;  /* 0x00006400a40e7a24 */ /* 0x000fc600078e02ff */
[----:B------:R-:W-:Y:S02]  /*15e10*/  LEA.HI.X.SX32 R9, R13, R0, 0x2, P6 ;  /* 0x000000000d097211 */ /* 0x000fe400030f16ff */
[----:B-1----:R-:W-:Y:S01]  /*15e20*/  LEA R18, P4, R12, R2, 0x2 ;  /* 0x000000020c127211 */ /* 0x002fe200078810ff */
[----:B------:R-:W-:-:S03]  /*15e30*/  IMAD R7, R249, c[0x0][0x190], RZ ;  /* 0x00006400f9077a24 */ /* 0x000fc600078e02ff */
[----:B------:R-:W-:Y:S02]  /*15e40*/  LEA.HI.X.SX32 R19, R12, R0, 0x2, P4 ;  /* 0x000000000c137211 */ /* 0x000fe400020f16ff */
[----:B------:R-:W-:Y:S01]  /*15e50*/  LEA R10, P4, R15, R2, 0x2 ;  /* 0x000000020f0a7211 */ /* 0x000fe200078810ff */
[----:B------:R-:W-:Y:S01]  /*15e60*/  STL.64 [R1+0x1000], R4 ;  /* 0x0010000401007387 */ /* 0x000fe20000100a00 */
[----:B------:R-:W-:Y:S02]  /*15e70*/  IMAD R6, R163, c[0x0][0x190], RZ ;  /* 0x00006400a3067a24 */ /* 0x000fe400078e02ff */
[----:B------:R-:W-:Y:S01]  /*15e80*/  LEA.HI.X.SX32 R11, R15, R0, 0x2, P4 ;  /* 0x000000000f0b7211 */ /* 0x000fe200020f16ff */
[----:B------:R1:W-:Y:S01]  /*15e90*/  STL.64 [R1+0x1080], R8 ;  /* 0x0010800801007387 */ /* 0x0003e20000100a00 */
[----:B------:R-:W-:-:S03]  /*15ea0*/  LEA R12, P4, R7, R2, 0x2 ;  /* 0x00000002070c7211 */ /* 0x000fc600078810ff */
[----:B------:R-:W-:Y:S01]  /*15eb0*/  STL.64 [R1+0x1040], R18 ;  /* 0x0010401201007387 */ /* 0x000fe20000100a00 */
[----:B------:R-:W-:-:S03]  /*15ec0*/  LEA.HI.X.SX32 R13, R7, R0, 0x2, P4 ;  /* 0x00000000070d7211 */ /* 0x000fc600020f16ff */
[----:B------:R2:W-:Y:S01]  /*15ed0*/  STL.64 [R1+0x10c0], R10 ;  /* 0x0010c00a01007387 */ /* 0x0005e20000100a00 */
[----:B-1----:R-:W-:Y:S01]  /*15ee0*/  LEA R8, P6, R14, R2, 0x2 ;  /* 0x000000020e087211 */ /* 0x002fe200078c10ff */
[----:B------:R-:W-:-:S03]  /*15ef0*/  IMAD R5, R162, c[0x0][0x190], RZ ;  /* 0x00006400a2057a24 */ /* 0x000fc600078e02ff */
[----:B------:R-:W-:Y:S02]  /*15f00*/  LEA.HI.X.SX32 R9, R14, R0, 0x2, P6 ;  /* 0x000000000e097211 */ /* 0x000fe400030f16ff */
[----:B--2---:R-:W-:-:S03]  /*15f10*/  LEA R10, P6, R6, R2, 0x2 ;  /* 0x00000002060a7211 */ /* 0x004fc600078c10ff */
[----:B------:R-:W-:Y:S01]  /*15f20*/  STL.64 [R1+0x1100], R8 ;  /* 0x0011000801007387 */ /* 0x000fe20000100a00 */
[----:B------:R-:W-:Y:S01]  /*15f30*/  IMAD R4, R161, c[0x0][0x190], RZ ;  /* 0x00006400a1047a24 */ /* 0x000fe200078e02ff */
[----:B------:R-:W-:Y:S02]  /*15f40*/  LEA.HI.X.SX32 R11, R6, R0, 0x2, P6 ;  /* 0x00000000060b7211 */ /* 0x000fe400030f16ff */
[----:B------:R1:W-:Y:S01]  /*15f50*/  STL.64 [R1+0x1140], R12 ;  /* 0x0011400c01007387 */ /* 0x0003e20000100a00 */
[----:B------:R-:W-:-:S03]  /*15f60*/  IMAD R42, R42, c[0x0][0x190], RZ ;  /* 0x000064002a2a7a24 */ /* 0x000fc600078e02ff */
[----:B------:R2:W-:Y:S01]  /*15f70*/  STL.64 [R1+0x1180], R10 ;  /* 0x0011800a01007387 */ /* 0x0005e20000100a00 */
[CC--:B-1----:R-:W-:Y:S02]  /*15f80*/  LEA R12, P4, R5.reuse, R2.reuse, 0x2 ;  /* 0x00000002050c7211 */ /* 0x0c2fe400078810ff */
[----:B--2---:R-:W-:Y:S02]  /*15f90*/  LEA R10, P6, R4, R2, 0x2 ;  /* 0x00000002040a7211 */ /* 0x004fe400078c10ff */
        /* <DEDUP_REMOVED lines=9> */
[----:B------:R-:W-:Y:S01]  /*16030*/  LEA.HI.X.SX32 R95, R252, R0, 0x2, P6 ;  /* 0x00000000fc5f7211 */ /* 0x000fe200030f16ff */
[----:B------:R-:W-:Y:S01]  /*16040*/  IMAD R66, R66, c[0x0][0x190], RZ ;  /* 0x0000640042427a24 */ /* 0x000fe200078e02ff */
[----:B------:R-:W-:Y:S01]  /*16050*/  LEA R90, P6, R50, R2, 0x2 ;  /* 0x00000002325a7211 */ /* 0x000fe200078c10ff */
[----:B------:R-:W-:Y:S01]  /*16060*/  IMAD R74, R74, c[0x0][0x190], RZ ;  /* 0x000064004a4a7a24 */ /* 0x000fe200078e02ff */
[----:B------:R-:W-:Y:S02]  /*16070*/  LEA.HI.X.SX32 R93, R42, R0, 0x2, P4 ;  /* 0x000000002a5d7211 */ /* 0x000fe400020f16ff */
[----:B------:R-:W-:Y:S01]  /*16080*/  LEA R88, P4, R58, R2, 0x2 ;  /* 0x000000023a587211 */ /* 0x000fe200078810ff */
[----:B------:R-:W-:Y:S01]  /*16090*/  IMAD R4, R84, c[0x0][0x190], RZ ;  /* 0x0000640054047a24 */ /* 0x000fe200078e02ff */
[----:B------:R-:W-:-:S02]  /*160a0*/  LEA.HI.X.SX32 R91, R50, R0, 0x2, P6 ;  /* 0x00000000325b7211 */ /* 0x000fc400030f16ff */
[----:B------:R-:W-:Y:S02]  /*160b0*/  LEA R86, P6, R66, R2, 0x2 ;  /* 0x0000000242567211 */ /* 0x000fe400078c10ff */
[----:B------:R-:W-:Y:S02]  /*160c0*/  LEA.HI.X.SX32 R89, R58, R0, 0x2, P4 ;  /* 0x000000003a597211 */ /* 0x000fe400020f16ff */
[----:B------:R-:W-:Y:S01]  /*160d0*/  LEA R84, P4, R74, R2, 0x2 ;  /* 0x000000024a547211 */ /* 0x000fe200078810ff */
[----:B------:R-:W-:Y:S01]  /*160e0*/  IMAD R6, R85, c[0x0][0x190], RZ ;  /* 0x0000640055067a24 */ /* 0x000fe200078e02ff */
[----:B------:R-:W-:Y:S01]  /*160f0*/  LEA.HI.X.SX32 R87, R66, R0, 0x2, P6 ;  /* 0x0000000042577211 */ /* 0x000fe200030f16ff */
[----:B------:R-:W-:Y:S01]  /*16100*/  IMAD R5, R82, c[0x0][0x190], RZ ;  /* 0x0000640052057a24 */ /* 0x000fe200078e02ff */
[----:B------:R-:W-:Y:S01]  /*16110*/  LEA R82, P6, R34, R2, 0x2 ;  /* 0x0000000222527211 */ /* 0x000fe200078c10ff */
[----:B------:R-:W-:Y:S01]  /*16120*/  IMAD R98, R98, c[0x0][0x190], RZ ;  /* 0x0000640062627a24 */ /* 0x000fe200078e02ff */
[----:B------:R-:W-:-:S02]  /*16130*/  LEA.HI.X.SX32 R85, R74, R0, 0x2, P4 ;  /* 0x000000004a557211 */ /* 0x000fc400020f16ff */
[C---:B------:R-:W-:Y:S01]  /*16140*/  LEA R14, P4, R29.reuse, R2, 0x2 ;  /* 0x000000021d0e7211 */ /* 0x040fe200078810ff */
[----:B------:R1:W-:Y:S01]  /*16150*/  STL.64 [R1+0x11c0], R12 ;  /* 0x0011c00c01007387 */ /* 0x0003e20000100a00 */
[-C--:B------:R-:W-:Y:S01]  /*16160*/  LEA.HI.X.SX32 R83, R34, R0.reuse, 0x2, P6 ;  /* 0x0000000022537211 */ /* 0x080fe200030f16ff */
[----:B------:R-:W-:Y:S01]  /*16170*/  IMAD R106, R106, c[0x0][0x190], RZ ;  /* 0x000064006a6a7a24 */ /* 0x000fe200078e02ff */
[----:B------:R-:W-:Y:S01]  /*16180*/  LEA.HI.X.SX32 R15, R29, R0, 0x2, P4 ;  /* 0x000000001d0f7211 */ /* 0x000fe200020f16ff */
[----:B------:R-:W-:Y:S01]  /*16190*/  STL.64 [R1+0x1200], R10 ;  /* 0x0012000a01007387 */ /* 0x000fe20000100a00 */
[----:B------:R-:W-:Y:S01]  /*161a0*/  IMAD R114, R114, c[0x0][0x190], RZ ;  /* 0x0000640072727a24 */ /* 0x000fe200078e02ff */
[----:B-1----:R-:W-:Y:S02]  /*161b0*/  LEA R12, P6, R98, R2, 0x2 ;  /* 0x00000002620c7211 */ /* 0x002fe400078c10ff */
[----:B------:R1:W-:Y:S01]  /*161c0*/  STL.64 [R1+0x658], R14 ;  /* 0x0006580e01007387 */ /* 0x0003e20000100a00 */
[----:B------:R-:W-:Y:S01]  /*161d0*/  IMAD R122, R122, c[0x0][0x190], RZ ;  /* 0x000064007a7a7a24 */ /* 0x000fe200078e02ff */
[----:B------:R-:W-:-:S05]  /*161e0*/  LEA.HI.X.SX32 R13, R98, R0, 0x2, P6 ;  /* 0x00000000620d7211 */ /* 0x000fca00030f16ff */
        /* <DEDUP_REMOVED lines=9> */
[----:B------:R1:W-:Y:S04]  /*16280*/  STL.64 [R1+0x6d8], R14 ;  /* 0x0006d80e01007387 */ /* 0x0003e80000100a00 */
[----:B------:R-:W-:Y:S04]  /*16290*/  STL.64 [R1+0x718], R12 ;  /* 0x0007180c01007387 */ /* 0x000fe80000100a00 */
[----:B------:R2:W-:Y:S01]  /*162a0*/  STL.64 [R1+0x758], R18 ;  /* 0x0007581201007387 */ /* 0x0005e20000100a00 */
[----:B-1----:R-:W-:Y:S01]  /*162b0*/  LEA R14, P6, R130, R2, 0x2 ;  /* 0x00000002820e7211 */ /* 0x002fe200078c10ff */
[----:B------:R-:W-:-:S03]  /*162c0*/  IMAD R146, R146, c[0x0][0x190], RZ ;  /* 0x0000640092927a24 */ /* 0x000fc600078e02ff */
[----:B------:R-:W-:Y:S02]  /*162d0*/  LEA.HI.X.SX32 R15, R130, R0, 0x2, P6 ;  /* 0x00000000820f7211 */ /* 0x000fe400030f16ff */
[----:B--2---:R-:W-:-:S04]  /*162e0*/  LEA R18, P4, R138, R2, 0x2 ;  /* 0x000000028a127211 */ /* 0x004fc800078810ff */
[----:B------:R-:W-:Y:S01]  /*162f0*/  LEA.HI.X.SX32 R19, R138, R0, 0x2, P4 ;  /* 0x000000008a137211 */ /* 0x000fe200020f16ff */
[----:B------:R1:W-:Y:S04]  /*16300*/  STL.64 [R1+0x798], R14 ;  /* 0x0007980e01007387 */ /* 0x0003e80000100a00 */
[----:B------:R2:W-:Y:S01]  /*16310*/  STL.64 [R1+0x7d8], R18 ;  /* 0x0007d81201007387 */ /* 0x0005e20000100a00 */
[-C--:B-1----:R-:W-:Y:S02]  /*16320*/  LEA R14, P6, R146, R2.reuse, 0x2 ;  /* 0x00000002920e7211 */ /* 0x082fe400078c10ff */
[----:B--2---:R-:W-:Y:S02]  /*16330*/  LEA R18, P4, R8, R2, 0x2 ;  /* 0x0000000208127211 */ /* 0x004fe400078810ff */
[----:B------:R-:W-:-:S02]  /*16340*/  LEA.HI.X.SX32 R15, R146, R0, 0x2, P6 ;  /* 0x00000000920f7211 */ /* 0x000fc400030f16ff */
[----:B------:R-:W-:-:S03]  /*16350*/  LEA.HI.X.SX32 R19, R8, R0, 0x2, P4 ;  /* 0x0000000008137211 */ /* 0x000fc600020f16ff */
[----:B------:R-:W-:Y:S01]  /*16360*/  STL.64 [R1+0x818], R14 ;  /* 0x0008180e01007387 */ /* 0x000fe20000100a00 */
[----:B------:R-:W-:-:S03]  /*16370*/  IMAD.MOV.U32 R101, RZ, RZ, R77 ;  /* 0x000000ffff657224 */ /* 0x000fc600078e004d */
[----:B------:R1:W-:Y:S04]  /*16380*/  STL.64 [R1+0x858], R18 ;  /* 0x0008581201007387 */ /* 0x0003e80000100a00 */
[----:B------:R-:W2:Y:S04]  /*16390*/  LDL.LU R21, [R1+0x74] ;  /* 0x0000740001157983 */ /* 0x000ea80000300800 */
[----:B-1----:R-:W3:Y:S04]  /*163a0*/  LDL.LU R18, [R1+0x70] ;  /* 0x0000700001127983 */ /* 0x002ee80000300800 */
[----:B------:R-:W4:Y:S04]  /*163b0*/  LDL.LU R77, [R1+0x5c] ;  /* 0x00005c00014d7983 */ /* 0x000f280000300800 */
[----:B------:R-:W5:Y:S04]  /*163c0*/  LDL.LU R117, [R1+0x58] ;  /* 0x0000580001757983 */ /* 0x000f680000300800 */
[----:B------:R-:W2:Y:S01]  /*163d0*/  LDL.LU R109, [R1+0x54] ;  /* 0x00005400016d7983 */ /* 0x000ea20000300800 */
[-C--:B------:R-:W-:Y:S01]  /*163e0*/  LEA R248, P6, R6, R2.reuse, 0x2 ;  /* 0x0000000206f87211 */ /* 0x080fe200078c10ff */
[----:B------:R-:W-:Y:S01]  /*163f0*/  IMAD R7, R186, c[0x0][0x190], RZ ;  /* 0x00006400ba077a24 */ /* 0x000fe200078e02ff */
[----:B------:R-:W-:Y:S01]  /*16400*/  LEA R232, P4, R4, R2, 0x2 ;  /* 0x0000000204e87211 */ /* 0x000fe200078810ff */
[----:B------:R-:W-:Y:S01]  /*16410*/  IMAD R9, R194, c[0x0][0x190], RZ ;  /* 0x00006400c2097a24 */ /* 0x000fe200078e02ff */
[----:B------:R-:W-:-:S02]  /*16420*/  LEA.HI.X.SX32 R249, R6, R0, 0x2, P6 ;  /* 0x0000000006f97211 */ /* 0x000fc400030f16ff */
[----:B------:R-:W-:Y:S01]  /*16430*/  LEA R230, P6, R5, R2, 0x2 ;  /* 0x0000000205e67211 */ /* 0x000fe200078c10ff */
[----:B------:R-:W-:Y:S01]  /*16440*/  IMAD R10, R202, c[0x0][0x190], RZ ;  /* 0x00006400ca0a7a24 */ /* 0x000fe200078e02ff */
[----:B------:R-:W-:Y:S01]  /*16450*/  LEA.HI.X.SX32 R233, R4, R0, 0x2, P4 ;  /* 0x0000000004e97211 */ /* 0x000fe200020f16ff */
        /* <DEDUP_REMOVED lines=9> */
[C---:B------:R-:W-:Y:S01]  /*164f0*/  LEA R214, P6, R11.reuse, R2, 0x2 ;  /* 0x000000020bd67211 */ /* 0x040fe200078c10ff */
        /* <DEDUP_REMOVED lines=14> */
[----:B------:R1:W-:Y:S01]  /*165e0*/  STL.64 [R1+0x898], R248 ;  /* 0x000898f801007387 */ /* 0x0003e20000100a00 */
[----:B------:R-:W-:Y:S01]  /*165f0*/  LEA R192, P4, R8, R2, 0x2 ;  /* 0x0000000208c07211 */ /* 0x000fe200078810ff */
[----:B------:R-:W-:Y:S01]  /*16600*/  IMAD R4, R170, c[0x0][0x190], RZ ;  /* 0x00006400aa047a24 */ /* 0x000fe200078e02ff */
[----:B------:R-:W-:Y:S01]  /*16610*/  LEA.HI.X.SX32 R199, R14, R0, 0x2, P6 ;  /* 0x000000000ec77211 */ /* 0x000fe200030f16ff */
[----:B------:R1:W-:Y:S01]  /*16620*/  STL.64 [R1+0x8d8], R232 ;  /* 0x0008d8e801007387 */ /* 0x0003e20000100a00 */
[----:B------:R-:W-:-:S02]  /*16630*/  LEA R190, P6, R6, R2, 0x2 ;  /* 0x0000000206be7211 */ /* 0x000fc400078c10ff */
[----:B------:R-:W-:Y:S01]  /*16640*/  LEA.HI.X.SX32 R193, R8, R0, 0x2, P4 ;  /* 0x0000000008c17211 */ /* 0x000fe200020f16ff */
[----:B------:R1:W-:Y:S01]  /*16650*/  STL.64 [R1+0x918], R230 ;  /* 0x000918e601007387 */ /* 0x0003e20000100a00 */
[----:B------:R-:W-:Y:S02]  /*16660*/  LEA R188, P4, R5, R2, 0x2 ;  /* 0x0000000205bc7211 */ /* 0x000fe400078810ff */
[----:B------:R-:W-:Y:S01]  /*16670*/  LEA.HI.X.SX32 R191, R6, R0, 0x2, P6 ;  /* 0x0000000006bf7211 */ /* 0x000fe200030f16ff */
[----:B------:R1:W-:Y:S01]  /*16680*/  STL.64 [R1+0x950], R224 ;  /* 0x000950e001007387 */ /* 0x0003e20000100a00 */
[----:B------:R-:W-:-:S03]  /*16690*/  LEA R184, P6, R4, R2, 0x2 ;  /* 0x0000000204b87211 */ /* 0x000fc600078c10ff */
[----:B------:R1:W-:Y:S01]  /*166a0*/  STL.64 [R1+0x990], R222 ;  /* 0x000990de01007387 */ /* 0x0003e20000100a00 */
[----:B------:R-:W-:-:S03]  /*166b0*/  LEA.HI.X.SX32 R189, R5, R0, 0x2, P4 ;  /* 0x0000000005bd7211 */ /* 0x000fc600020f16ff */
[----:B------:R1:W-:Y:S01]  /*166c0*/  STL.64 [R1+0xfc8], R216 ;  /* 0x000fc8d801007387 */ /* 0x0003e20000100a00 */
[----:B------:R-:W-:-:S03]  /*166d0*/  LEA.HI.X.SX32 R185, R4, R0, 0x2, P6 ;  /* 0x0000000004b97211 */ /* 0x000fc600030f16ff */
[----:B------:R1:W-:Y:S04]  /*166e0*/  STL.64 [R1+0x1008], R214 ;  /* 0x001008d601007387 */ /* 0x0003e80000100a00 */
[----:B------:R1:W-:Y:S04]  /*166f0*/  STL.64 [R1+0x1048], R208 ;  /* 0x001048d001007387 */ /* 0x0003e80000100a00 */
[----:B------:R1:W-:Y:S04]  /*16700*/  STL.64 [R1+0x1088], R206 ;  /* 0x001088ce01007387 */ /* 0x0003e80000100a00 */
[----:B------:R1:W-:Y:S04]  /*16710*/  STL.64 [R1+0x10c8], R200 ;  /* 0x0010c8c801007387 */ /* 0x0003e80000100a00 */
[----:B------:R1:W-:Y:S04]  /*16720*/  STL.64 [R1+0x1108], R198 ;  /* 0x001108c601007387 */ /* 0x0003e80000100a00 */
[----:B------:R1:W-:Y:S04]  /*16730*/  STL.64 [R1+0x1148], R192 ;  /* 0x001148c001007387 */ /* 0x0003e80000100a00 */
[----:B------:R1:W-:Y:S04]  /*16740*/  STL.64 [R1+0x1188], R190 ;  /* 0x001188be01007387 */ /* 0x0003e80000100a00 */
[----:B------:R1:W-:Y:S04]  /*16750*/  STL.64 [R1+0x11c8], R188 ;  /* 0x0011c8bc01007387 */ /* 0x0003e80000100a00 */
[----:B------:R1:W-:Y:S01]  /*16760*/  STL.64 [R1+0x1208], R184 ;  /* 0x001208b801007387 */ /* 0x0003e20000100a00 */
[----:B---3--:R-:W-:-:S02]  /*16770*/  IMAD R6, R18, c[0x0][0x190], RZ ;  /* 0x0000640012067a24 */ /* 0x008fc400078e02ff */
[----:B------:R-:W-:Y:S02]  /*16780*/  IMAD.MOV.U32 R18, RZ, RZ, R101 ;  /* 0x000000ffff127224 */ /* 0x000fe400078e0065 */
[----:B-----5:R-:W-:Y:S02]  /*16790*/  IMAD R5, R117, c[0x0][0x190], RZ ;  /* 0x0000640075057a24 */ /* 0x020fe400078e02ff */
[----:B------:R-:W3:Y:S01]  /*167a0*/  LDL.LU R117, [R1+0x9c] ;  /* 0x00009c0001757983 */ /* 0x000ee20000300800 */
[----:B--2---:R-:W-:-:S03]  /*167b0*/  IMAD R8, R109, c[0x0][0x190], RZ ;  /* 0x000064006d087a24 */ /* 0x004fc600078e02ff */
[----:B------:R-:W2:Y:S04]  /*167c0*/  LDL.LU R109, [R1+0x98] ;  /* 0x00009800016d7983 */ /* 0x000ea80000300800 */
[----:B------:R-:W5:Y:S04]  /*167d0*/  LDL.LU R141, [R1+0x94] ;  /* 0x00009400018d7983 */ /* 0x000f680000300800 */
[----:B------:R-:W5:Y:S04]  /*167e0*/  LDL.LU R22, [R1+0x90] ;  /* 0x0000900001167983 */ /* 0x000f680000300800 */
[----:B------:R-:W5:Y:S01]  /*167f0*/  LDL.LU R101, [R1+0x8c] ;  /* 0x00008c0001657983 */ /* 0x000f620000300800 */
[----:B------:R-:W-:Y:S01]  /*16800*/  IMAD R43, R43, c[0x0][0x190], RZ ;  /* 0x000064002b2b7a24 */ /* 0x000fe200078e02ff */
[CC--:B------:R-:W-:Y:S01]  /*16810*/  LEA R80, P4, R76.reuse, R2.reuse, 0x2 ;  /* 0x000000024c507211 */ /* 0x0c0fe200078810ff */
[----:B------:R-:W-:Y:S01]  /*16820*/  IMAD R51, R51, c[0x0][0x190], RZ ;  /* 0x0000640033337a24 */ /* 0x000fe200078e02ff */
[----:B------:R-:W-:Y:S01]  /*16830*/  LEA R78, P6, R75, R2, 0x2 ;  /* 0x000000024b4e7211 */ /* 0x000fe200078c10ff */
[----:B------:R-:W-:Y:S01]  /*16840*/  IMAD R59, R59, c[0x0][0x190], RZ ;  /* 0x000064003b3b7a24 */ /* 0x000fe200078e02ff */
[----:B------:R-:W-:Y:S01]  /*16850*/  LEA.HI.X.SX32 R81, R76, R0, 0x2, P4 ;  /* 0x000000004c517211 */ /* 0x000fe200020f16ff */
[----:B------:R-:W-:Y:S01]  /*16860*/  IMAD R67, R67, c[0x0][0x190], RZ ;  /* 0x0000640043437a24 */ /* 0x000fe200078e02ff */
[----:B------:R-:W-:-:S02]  /*16870*/  LEA R76, P4, R43, R2, 0x2 ;  /* 0x000000022b4c7211 */ /* 0x000fc400078810ff */
[----:B------:R-:W-:Y:S02]  /*16880*/  LEA.HI.X.SX32 R79, R75, R0, 0x2, P6 ;  /* 0x000000004b4f7211 */ /* 0x000fe400030f16ff */
[----:B------:R-:W-:Y:S01]  /*16890*/  LEA R74, P6, R51, R2, 0x2 ;  /* 0x00000002334a7211 */ /* 0x000fe200078c10ff */
[----:B----4-:R-:W-:Y:S01]  /*168a0*/  IMAD R4, R77, c[0x0][0x190], RZ ;  /* 0x000064004d047a24 */ /* 0x010fe200078e02ff */
[----:B------:R-:W-:Y:S02]  /*168b0*/  LEA.HI.X.SX32 R77, R43, R0, 0x2, P4 ;  /* 0x000000002b4d7211 */ /* 0x000fe400020f16ff */
[----:B------:R-:W-:Y:S02]  /*168c0*/  LEA R72, P4, R59, R2, 0x2 ;  /* 0x000000023b487211 */ /* 0x000fe400078810ff */
[----:B------:R-:W-:Y:S02]  /*168d0*/  LEA.HI.X.SX32 R75, R51, R0, 0x2, P6 ;  /* 0x00000000334b7211 */ /* 0x000fe400030f16ff */
[----:B------:R-:W-:Y:S01]  /*168e0*/  LEA R70, P6, R67, R2, 0x2 ;  /* 0x0000000243467211 */ /* 0x000fe200078c10ff */
[----:B------:R-:W-:Y:S01]  /*168f0*/  IMAD.MOV.U32 R133, RZ, RZ, R68 ;  /* 0x000000ffff857224 */ /* 0x000fe200078e0044 */
[----:B------:R-:W-:Y:S01]  /*16900*/  LEA.HI.X.SX32 R73, R59, R0, 0x2, P4 ;  /* 0x000000003b497211 */ /* 0x000fe200020f16ff */
[----:B------:R-:W-:Y:S01]  /*16910*/  IMAD R99, R99, c[0x0][0x190], RZ ;  /* 0x0000640063637a24 */ /* 0x000fe200078e02ff */
[----:B------:R-:W-:-:S02]  /*16920*/  LEA R68, P4, R37, R2, 0x2 ;  /* 0x0000000225447211 */ /* 0x000fc400078810ff */
[----:B------:R-:W-:Y:S01]  /*16930*/  LEA.HI.X.SX32 R71, R67, R0, 0x2, P6 ;  /* 0x0000000043477211 */ /* 0x000fe200030f16ff */
[----:B------:R-:W-:Y:S01]  /*16940*/  IMAD R7, R21, c[0x0][0x190], RZ ;  /* 0x0000640015077a24 */ /* 0x000fe200078e02ff */
[C---:B------:R-:W-:Y:S01]  /*16950*/  LEA R182, P6, R36.reuse, R2, 0x2 ;  /* 0x0000000224b67211 */ /* 0x040fe200078c10ff */
[----:B------:R-:W-:Y:S01]  /*16960*/  IMAD.MOV.U32 R21, RZ, RZ, R69 ;  /* 0x000000ffff157224 */ /* 0x000fe200078e0045 */
[----:B------:R-:W-:Y:S01]  /*16970*/  LEA.HI.X.SX32 R69, R37, R0, 0x2, P4 ;  /* 0x0000000025457211 */ /* 0x000fe200020f16ff */
[----:B------:R-:W-:Y:S01]  /*16980*/  IMAD R107, R107, c[0x0][0x190], RZ ;  /* 0x000064006b6b7a24 */ /* 0x000fe200078e02ff */
[----:B------:R-:W-:Y:S01]  /*16990*/  LEA R176, P4, R35, R2, 0x2 ;  /* 0x0000000223b07211 */ /* 0x000fe200078810ff */
[----:B------:R-:W-:Y:S01]  /*169a0*/  IMAD R115, R115, c[0x0][0x190], RZ ;  /* 0x0000640073737a24 */ /* 0x000fe200078e02ff */
        /* <DEDUP_REMOVED lines=11> */
[----:B------:R-:W-:Y:S02]  /*16a60*/  LEA R168, P4, R123, R2, 0x2 ;  /* 0x000000027ba87211 */ /* 0x000fe400078810ff */
[----:B------:R-:W-:Y:S02]  /*16a70*/  LEA.HI.X.SX32 R171, R115, R0, 0x2, P6 ;  /* 0x0000000073ab7211 */ /* 0x000fe400030f16ff */
[----:B------:R-:W-:-:S02]  /*16a80*/  LEA R166, P6, R131, R2, 0x2 ;  /* 0x0000000283a67211 */ /* 0x000fc400078c10ff */
[----:B------:R-:W-:Y:S02]  /*16a90*/  LEA.HI.X.SX32 R169, R123, R0, 0x2, P4 ;  /* 0x000000007ba97211 */ /* 0x000fe400020f16ff */
[----:B------:R-:W-:Y:S02]  /*16aa0*/  LEA R164, P4, R139, R2, 0x2 ;  /* 0x000000028ba47211 */ /* 0x000fe400078810ff */
[----:B------:R-:W-:Y:S02]  /*16ab0*/  LEA.HI.X.SX32 R167, R131, R0, 0x2, P6 ;  /* 0x0000000083a77211 */ /* 0x000fe400030f16ff */
[----:B------:R-:W-:Y:S02]  /*16ac0*/  LEA R162, P6, R147, R2, 0x2 ;  /* 0x0000000293a27211 */ /* 0x000fe400078c10ff */
[----:B------:R-:W-:Y:S02]  /*16ad0*/  LEA.HI.X.SX32 R165, R139, R0, 0x2, P4 ;  /* 0x000000008ba57211 */ /* 0x000fe400020f16ff */
[----:B------:R-:W-:-:S02]  /*16ae0*/  LEA R160, P4, R7, R2, 0x2 ;  /* 0x0000000207a07211 */ /* 0x000fc400078810ff */
[----:B------:R-:W-:Y:S02]  /*16af0*/  LEA.HI.X.SX32 R163, R147, R0, 0x2, P6 ;  /* 0x0000000093a37211 */ /* 0x000fe400030f16ff */
[----:B------:R-:W-:Y:S02]  /*16b00*/  LEA R158, P6, R6, R2, 0x2 ;  /* 0x00000002069e7211 */ /* 0x000fe400078c10ff */
        /* <DEDUP_REMOVED lines=14> */
[C---:B------:R-:W-:Y:S02]  /*16bf0*/  LEA R144, P4, R10.reuse, R2, 0x2 ;  /* 0x000000020a907211 */ /* 0x040fe400078810ff */
[----:B------:R-:W-:Y:S02]  /*16c00*/  LEA.HI.X.SX32 R151, R9, R0, 0x2, P6 ;  /* 0x0000000009977211 */ /* 0x000fe400030f16ff */
[----:B------:R-:W-:Y:S01]  /*16c10*/  LEA R142, P6, R11, R2, 0x2 ;  /* 0x000000020b8e7211 */ /* 0x000fe200078c10ff */
[----:B------:R1:W-:Y:S01]  /*16c20*/  STL.64 [R1+0x620], R182 ;  /* 0x000620b601007387 */ /* 0x0003e20000100a00 */
[----:B------:R-:W-:Y:S01]  /*16c30*/  LEA.HI.X.SX32 R145, R10, R0, 0x2, P4 ;  /* 0x000000000a917211 */ /* 0x000fe200020f16ff */
[----:B------:R-:W-:Y:S01]  /*16c40*/  IMAD R15, R235, c[0x0][0x190], RZ ;  /* 0x00006400eb0f7a24 */ /* 0x000fe200078e02ff */
[C---:B------:R-:W-:Y:S01]  /*16c50*/  LEA R136, P4, R12.reuse, R2, 0x2 ;  /* 0x000000020c887211 */ /* 0x040fe200078810ff */
[----:B------:R1:W-:Y:S01]  /*16c60*/  STL.64 [R1+0x660], R176 ;  /* 0x000660b001007387 */ /* 0x0003e20000100a00 */
[----:B------:R-:W-:Y:S01]  /*16c70*/  LEA.HI.X.SX32 R143, R11, R0, 0x2, P6 ;  /* 0x000000000b8f7211 */ /* 0x000fe200030f16ff */
[----:B------:R-:W-:Y:S01]  /*16c80*/  IMAD R14, R187, c[0x0][0x190], RZ ;  /* 0x00006400bb0e7a24 */ /* 0x000fe200078e02ff */
[----:B------:R-:W-:Y:S01]  /*16c90*/  LEA R134, P6, R13, R2, 0x2 ;  /* 0x000000020d867211 */ /* 0x000fe200078c10ff */
[----:B------:R1:W-:Y:S01]  /*16ca0*/  STL.64 [R1+0x6a0], R174 ;  /* 0x0006a0ae01007387 */ /* 0x0003e20000100a00 */
[----:B------:R-:W-:-:S03]  /*16cb0*/  LEA.HI.X.SX32 R137, R12, R0, 0x2, P4 ;  /* 0x000000000c897211 */ /* 0x000fc600020f16ff */
[----:B------:R1:W-:Y:S01]  /*16cc0*/  STL.64 [R1+0x6e0], R172 ;  /* 0x0006e0ac01007387 */ /* 0x0003e20000100a00 */
[----:B------:R-:W-:-:S03]  /*16cd0*/  IMAD R7, R251, c[0x0][0x190], RZ ;  /* 0x00006400fb077a24 */ /* 0x000fc600078e02ff */
[----:B------:R1:W-:Y:S01]  /*16ce0*/  STL.64 [R1+0x720], R170 ;  /* 0x000720aa01007387 */ /* 0x0003e20000100a00 */
[----:B------:R-:W-:-:S03]  /*16cf0*/  LEA R128, P4, R15, R2, 0x2 ;  /* 0x000000020f807211 */ /* 0x000fc600078810ff */
[----:B------:R1:W-:Y:S01]  /*16d00*/  STL.64 [R1+0x760], R168 ;  /* 0x000760a801007387 */ /* 0x0003e20000100a00 */
[----:B------:R-:W-:Y:S01]  /*16d10*/  LEA.HI.X.SX32 R135, R13, R0, 0x2, P6 ;  /* 0x000000000d877211 */ /* 0x000fe200030f16ff */
[----:B------:R-:W-:Y:S02]  /*16d20*/  IMAD R6, R180, c[0x0][0x190], RZ ;  /* 0x00006400b4067a24 */ /* 0x000fe400078e02ff */
[----:B------:R1:W-:Y:S01]  /*16d30*/  STL.64 [R1+0x7a0], R166 ;  /* 0x0007a0a601007387 */ /* 0x0003e20000100a00 */
[----:B------:R-:W-:-:S03]  /*16d40*/  LEA R126, P6, R14, R2, 0x2 ;  /* 0x000000020e7e7211 */ /* 0x000fc600078c10ff */
        /* <DEDUP_REMOVED lines=14> */
[----:B------:R-:W-:-:S03]  /*16e30*/  LEA R112, P4, R5, R2, 0x2 ;  /* 0x0000000205707211 */ /* 0x000fc600078810ff */
[----:B------:R1:W-:Y:S01]  /*16e40*/  STL.64 [R1+0x998], R150 ;  /* 0x0009989601007387 */ /* 0x0003e20000100a00 */
[----:B------:R-:W-:-:S03]  /*16e50*/  LEA.HI.X.SX32 R119, R6, R0, 0x2, P6 ;  /* 0x0000000006777211 */ /* 0x000fc600030f16ff */
[----:B------:R1:W-:Y:S01]  /*16e60*/  STL.64 [R1+0xfd0], R144 ;  /* 0x000fd09001007387 */ /* 0x0003e20000100a00 */
[----:B------:R-:W-:-:S03]  /*16e70*/  LEA R110, P6, R4, R2, 0x2 ;  /* 0x00000002046e7211 */ /* 0x000fc600078c10ff */
[----:B------:R1:W-:Y:S04]  /*16e80*/  STL.64 [R1+0x1010], R142 ;  /* 0x0010108e01007387 */ /* 0x0003e80000100a00 */
[----:B------:R1:W-:Y:S01]  /*16e90*/  STL.64 [R1+0x1050], R136 ;  /* 0x0010508801007387 */ /* 0x0003e20000100a00 */
[----:B------:R-:W-:-:S03]  /*16ea0*/  LEA.HI.X.SX32 R113, R5, R0, 0x2, P4 ;  /* 0x0000000005717211 */ /* 0x000fc600020f16ff */
[----:B------:R1:W-:Y:S01]  /*16eb0*/  STL.64 [R1+0x1090], R134 ;  /* 0x0010908601007387 */ /* 0x0003e20000100a00 */
[----:B------:R-:W-:-:S03]  /*16ec0*/  LEA.HI.X.SX32 R111, R4, R0, 0x2, P6 ;  /* 0x00000000046f7211 */ /* 0x000fc600030f16ff */
[----:B------:R1:W-:Y:S01]  /*16ed0*/  STL.64 [R1+0x10d8], R128 ;  /* 0x0010d88001007387 */ /* 0x0003e20000100a00 */
[----:B------:R-:W-:-:S03]  /*16ee0*/  LEA R32, P6, R61, R2, 0x2 ;  /* 0x000000023d207211 */ /* 0x000fc600078c10ff */
[----:B------:R-:W4:Y:S04]  /*16ef0*/  LDL.LU R125, [R1+0x88] ;  /* 0x00008800017d7983 */ /* 0x000f280000300800 */
[----:B------:R1:W-:Y:S04]  /*16f00*/  STL.64 [R1+0x1110], R126 ;  /* 0x0011107e01007387 */ /* 0x0003e80000100a00 */
[----:B------:R1:W-:Y:S01]  /*16f10*/  STL.64 [R1+0x1150], R120 ;  /* 0x0011507801007387 */ /* 0x0003e20000100a00 */
[----:B------:R-:W-:Y:S01]  /*16f20*/  LEA.HI.X.SX32 R33, R61, R0, 0x2, P6 ;  /* 0x000000003d217211 */ /* 0x000fe200030f16ff */
[----:B---3--:R-:W-:-:S02]  /*16f30*/  IMAD R8, R117, c[0x0][0x190], RZ ;  /* 0x0000640075087a24 */ /* 0x008fc400078e02ff */
[----:B------:R-:W3:Y:S01]  /*16f40*/  LDL.LU R117, [R1+0x84] ;  /* 0x0000840001757983 */ /* 0x000ee20000300800 */
[----:B--2---:R-:W-:-:S03]  /*16f50*/  IMAD R6, R109, c[0x0][0x190], RZ ;  /* 0x000064006d067a24 */ /* 0x004fc600078e02ff */
[----:B------:R-:W2:Y:S04]  /*16f60*/  LDL.LU R109, [R1+0x80] ;  /* 0x00008000016d7983 */ /* 0x000ea80000300800 */
[----:B------:R1:W-:Y:S04]  /*16f70*/  STL.64 [R1+0x1190], R118 ;  /* 0x0011907601007387 */ /* 0x0003e80000100a00 */
[----:B------:R1:W-:Y:S01]  /*16f80*/  STL.64 [R1+0x11d0], R112 ;  /* 0x0011d07001007387 */ /* 0x0003e20000100a00 */
[----:B-----5:R-:W-:-:S03]  /*16f90*/  IMAD R7, R101, c[0x0][0x190], RZ ;  /* 0x0000640065077a24 */ /* 0x020fc600078e02ff */
[----:B------:R1:W-:Y:S04]  /*16fa0*/  STL.64 [R1+0x1210], R110 ;  /* 0x0012106e01007387 */ /* 0x0003e80000100a00 */
[----:B------:R-:W5:Y:S04]  /*16fb0*/  LDL.LU R61, [R1+0x7c] ;  /* 0x00007c00013d7983 */ /* 0x000f680000300800 */
[----:B------:R-:W2:Y:S01]  /*16fc0*/  LDL.LU R101, [R1+0x78] ;  /* 0x0000780001657983 */ /* 0x000ea20000300800 */
[----:B------:R-:W-:Y:S01]  /*16fd0*/  LEA R34, P4, R133, R2, 0x2 ;  /* 0x0000000285227211 */ /* 0x000fe200078810ff */
[----:B------:R-:W-:-:S03]  /*16fe0*/  IMAD R60, R60, c[0x0][0x190], RZ ;  /* 0x000064003c3c7a24 */ /* 0x000fc600078e02ff */
[----:B------:R-:W-:Y:S02]  /*16ff0*/  LEA.HI.X.SX32 R35, R133, R0, 0x2, P4 ;  /* 0x0000000085237211 */ /* 0x000fe400020f16ff */
[CC--:B------:R-:W-:Y:S01]  /*17000*/  LEA R26, P4, R21.reuse, R2.reuse, 0x2 ;  /* 0x00000002151a7211 */ /* 0x0c0fe200078810ff */
[----:B------:R-:W-:Y:S01]  /*17010*/  IMAD R5, R22, c[0x0][0x190], RZ ;  /* 0x0000640016057a24 */ /* 0x000fe200078e02ff */
[----:B------:R-:W-:Y:S02]  /*17020*/  LEA R24, P6, R18, R2, 0x2 ;  /* 0x0000000212187211 */ /* 0x000fe400078c10ff */
[----:B------:R-:W-:Y:S02]  /*17030*/  LEA.HI.X.SX32 R27, R21, R0, 0x2, P4 ;  /* 0x00000000151b7211 */ /* 0x000fe400020f16ff */
[----:B------:R-:W-:Y:S02]  /*17040*/  LEA R22, P4, R60, R2, 0x2 ;  /* 0x000000023c167211 */ /* 0x000fe400078810ff */
[----:B------:R-:W-:-:S02]  /*17050*/  LEA.HI.X.SX32 R25, R18, R0, 0x2, P6 ;  /* 0x0000000012197211 */ /* 0x000fc400030f16ff */
[C---:B------:R-:W-:Y:S02]  /*17060*/  LEA R20, P6, R53.reuse, R2, 0x2 ;  /* 0x0000000235147211 */ /* 0x040fe400078c10ff */
[----:B------:R-:W-:Y:S02]  /*17070*/  LEA.HI.X.SX32 R23, R60, R0, 0x2, P4 ;  /* 0x000000003c177211 */ /* 0x000fe400020f16ff */
[----:B------:R-:W-:Y:S01]  /*17080*/  LEA R18, P4, R52, R2, 0x2 ;  /* 0x0000000234127211 */ /* 0x000fe200078810ff */
[----:B------:R-:W-:Y:S01]  /*17090*/  IMAD R100, R100, c[0x0][0x190], RZ ;  /* 0x0000640064647a24 */ /* 0x000fe200078e02ff */
[----:B------:R-:W-:Y:S01]  /*170a0*/  LEA.HI.X.SX32 R21, R53, R0, 0x2, P6 ;  /* 0x0000000035157211 */ /* 0x000fe200030f16ff */
[----:B------:R-:W-:Y:S01]  /*170b0*/  IMAD R108, R108, c[0x0][0x190], RZ ;  /* 0x000064006c6c7a24 */ /* 0x000fe200078e02ff */
[----:B------:R-:W-:Y:S02]  /*170c0*/  LEA R106, P6, R45, R2, 0x2 ;  /* 0x000000022d6a7211 */ /* 0x000fe400078c10ff */
[----:B------:R-:W-:-:S02]  /*170d0*/  LEA.HI.X.SX32 R19, R52, R0, 0x2, P4 ;  /* 0x0000000034137211 */ /* 0x000fc400020f16ff */
[----:B------:R-:W-:Y:S01]  /*170e0*/  LEA R104, P4, R44, R2, 0x2 ;  /* 0x000000022c687211 */ /* 0x000fe200078810ff */
[----:B------:R-:W-:Y:S01]  /*170f0*/  IMAD R116, R116, c[0x0][0x190], RZ ;  /* 0x0000640074747a24 */ /* 0x000fe200078e02ff */
[----:B------:R-:W-:Y:S01]  /*17100*/  LEA.HI.X.SX32 R107, R45, R0, 0x2, P6 ;  /* 0x000000002d6b7211 */ /* 0x000fe200030f16ff */
[----:B------:R-:W-:Y:S01]  /*17110*/  IMAD R124, R124, c[0x0][0x190], RZ ;  /* 0x000064007c7c7a24 */ /* 0x000fe200078e02ff */
[----:B------:R-:W-:Y:S02]  /*17120*/  LEA R102, P6, R100, R2, 0x2 ;  /* 0x0000000264667211 */ /* 0x000fe400078c10ff */
[----:B------:R-:W-:Y:S02]  /*17130*/  LEA.HI.X.SX32 R105, R44, R0, 0x2, P4 ;  /* 0x000000002c697211 */ /* 0x000fe400020f16ff */
[----:B------:R-:W-:Y:S02]  /*17140*/  LEA R98, P4, R108, R2, 0x2 ;  /* 0x000000026c627211 */ /* 0x000fe400078810ff */
[----:B------:R-:W-:-:S02]  /*17150*/  LEA.HI.X.SX32 R103, R100, R0, 0x2, P6 ;  /* 0x0000000064677211 */ /* 0x000fc400030f16ff */
[----:B------:R-:W-:Y:S02]  /*17160*/  LEA R96, P6, R116, R2, 0x2 ;  /* 0x0000000274607211 */ /* 0x000fe400078c10ff */
[----:B------:R-:W-:Y:S02]  /*17170*/  LEA.HI.X.SX32 R99, R108, R0, 0x2, P4 ;  /* 0x000000006c637211 */ /* 0x000fe400020f16ff */
[----:B------:R-:W-:Y:S01]  /*17180*/  LEA R66, P4, R124, R2, 0x2 ;  /* 0x000000027c427211 */ /* 0x000fe200078810ff */
[----:B------:R1:W-:Y:S01]  /*17190*/  STL.64 [R1+0x628], R106 ;  /* 0x0006286a01007387 */ /* 0x0003e20000100a00 */
[-C--:B------:R-:W-:Y:S02]  /*171a0*/  LEA.HI.X.SX32 R97, R116, R0.reuse, 0x2, P6 ;  /* 0x0000000074617211 */ /* 0x080fe400030f16ff */
[----:B------:R-:W-:Y:S01]  /*171b0*/  LEA.HI.X.SX32 R67, R124, R0, 0x2, P4 ;  /* 0x000000007c437211 */ /* 0x000fe200020f16ff */
[----:B------:R1:W-:Y:S04]  /*171c0*/  STL.64 [R1+0x668], R104 ;  /* 0x0006686801007387 */ /* 0x0003e80000100a00 */
[----:B------:R1:W-:Y:S04]  /*171d0*/  STL.64 [R1+0x6a8], R102 ;  /* 0x0006a86601007387 */ /* 0x0003e80000100a00 */
[----:B------:R1:W-:Y:S04]  /*171e0*/  STL.64 [R1+0x6e8], R98 ;  /* 0x0006e86201007387 */ /* 0x0003e80000100a00 */
[----:B------:R1:W-:Y:S04]  /*171f0*/  STL.64 [R1+0x728], R96 ;  /* 0x0007286001007387 */ /* 0x0003e80000100a00 */
[----:B------:R1:W-:Y:S01]  /*17200*/  STL.64 [R1+0x768], R66 ;  /* 0x0007684201007387 */ /* 0x0003e20000100a00 */
[----:B--2---:R-:W-:-:S03]  /*17210*/  IMAD R13, R101, c[0x0][0x190], RZ ;  /* 0x00006400650d7a24 */ /* 0x004fc600078e02ff */
[----:B------:R-:W2:Y:S04]  /*17220*/  LDL.LU R101, [R1+0xa0] ;  /* 0x0000a00001657983 */ /* 0x000ea80000300800 */
[----:B------:R-:W2:Y:S04]  /*17230*/  LDL.64 R210, [R1+0x1f0] ;  /* 0x0001f00001d27983 */ /* 0x000ea80000100a00 */
[----:B------:R-:W2:Y:S04]  /*17240*/  LDL.64 R202, [R1+0x1e8] ;  /* 0x0001e80001ca7983 */ /* 0x000ea80000100a00 */
[----:B------:R-:W2:Y:S01]  /*17250*/  LDL.64 R194, [R1+0x1e0] ;  /* 0x0001e00001c27983 */ /* 0x000ea20000100a00 */
[----:B------:R-:W-:-:S02]  /*17260*/  IMAD R132, R132, c[0x0][0x190], RZ ;  /* 0x0000640084847a24 */ /* 0x000fc400078e02ff */
[----:B------:R-:W-:Y:S02]  /*17270*/  IMAD R140, R140, c[0x0][0x190], RZ ;  /* 0x000064008c8c7a24 */ /* 0x000fe400078e02ff */
[----:B------:R-:W-:Y:S01]  /*17280*/  IMAD R148, R148, c[0x0][0x190], RZ ;  /* 0x0000640094947a24 */ /* 0x000fe200078e02ff */
[-C--:B------:R-:W-:Y:S02]  /*17290*/  LEA R64, P6, R132, R2.reuse, 0x2 ;  /* 0x0000000284407211 */ /* 0x080fe400078c10ff */
[----:B------:R-:W-:Y:S02]  /*172a0*/  LEA R62, P4, R140, R2, 0x2 ;  /* 0x000000028c3e7211 */ /* 0x000fe400078810ff */
[----:B------:R-:W-:Y:S02]  /*172b0*/  LEA.HI.X.SX32 R65, R132, R0, 0x2, P6 ;  /* 0x0000000084417211 */ /* 0x000fe400030f16ff */
[----:B------:R-:W-:Y:S01]  /*172c0*/  LEA R60, P6, R148, R2, 0x2 ;  /* 0x00000002943c7211 */ /* 0x000fe200078c10ff */
[----:B------:R-:W-:Y:S01]  /*172d0*/  IMAD R4, R141, c[0x0][0x190], RZ ;  /* 0x000064008d047a24 */ /* 0x000fe200078e02ff */
[----:B------:R-:W-:Y:S01]  /*172e0*/  LEA.HI.X.SX32 R63, R140, R0, 0x2, P4 ;  /* 0x000000008c3f7211 */ /* 0x000fe200020f16ff */
[----:B-----5:R-:W-:Y:S01]  /*172f0*/  IMAD R12, R61, c[0x0][0x190], RZ ;  /* 0x000064003d0c7a24 */ /* 0x020fe200078e02ff */
[----:B------:R-:W-:-:S02]  /*17300*/  LEA R58, P4, R8, R2, 0x2 ;  /* 0x00000002083a7211 */ /* 0x000fc400078810ff */
[----:B------:R-:W-:Y:S02]  /*17310*/  LEA.HI.X.SX32 R61, R148, R0, 0x2, P6 ;  /* 0x00000000943d7211 */ /* 0x000fe400030f16ff */
[----:B------:R-:W-:Y:S02]  /*17320*/  LEA R56, P6, R6, R2, 0x2 ;  /* 0x0000000206387211 */ /* 0x000fe400078c10ff */
[----:B------:R-:W-:Y:S02]  /*17330*/  LEA.HI.X.SX32 R59, R8, R0, 0x2, P4 ;  /* 0x00000000083b7211 */ /* 0x000fe400020f16ff */
[----:B------:R-:W-:Y:S01]  /*17340*/  LEA R54, P4, R4, R2, 0x2 ;  /* 0x0000000204367211 */ /* 0x000fe200078810ff */
[----:B----4-:R-:W-:Y:S01]  /*17350*/  IMAD R9, R125, c[0x0][0x190], RZ ;  /* 0x000064007d097a24 */ /* 0x010fe200078e02ff */
[----:B------:R-:W-:Y:S02]  /*17360*/  LEA.HI.X.SX32 R57, R6, R0, 0x2, P6 ;  /* 0x0000000006397211 */ /* 0x000fe400030f16ff */
[----:B------:R-:W-:Y:S01]  /*17370*/  LEA R52, P6, R5, R2, 0x2 ;  /* 0x0000000205347211 */ /* 0x000fe200078c10ff */
[----:B---3--:R-:W-:Y:S01]  /*17380*/  IMAD R10, R117, c[0x0][0x190], RZ ;  /* 0x00006400750a7a24 */ /* 0x008fe200078e02ff */
[----:B------:R-:W-:-:S02]  /*17390*/  LEA.HI.X.SX32 R55, R4, R0, 0x2, P4 ;  /* 0x0000000004377211 */ /* 0x000fc400020f16ff */
[----:B------:R-:W-:Y:S01]  /*173a0*/  LEA R50, P4, R7, R2, 0x2 ;  /* 0x0000000207327211 */ /* 0x000fe200078810ff */
[----:B------:R-:W-:Y:S01]  /*173b0*/  IMAD R11, R109, c[0x0][0x190], RZ ;  /* 0x000064006d0b7a24 */ /* 0x000fe200078e02ff */
[----:B------:R-:W-:Y:S02]  /*173c0*/  LEA.HI.X.SX32 R53, R5, R0, 0x2, P6 ;  /* 0x0000000005357211 */ /* 0x000fe400030f16ff */
[----:B------:R-:W-:Y:S02]  /*173d0*/  LEA R48, P6, R9, R2, 0x2 ;  /* 0x0000000209307211 */ /* 0x000fe400078c10ff */
[----:B------:R-:W-:Y:S02]  /*173e0*/  LEA.HI.X.SX32 R51, R7, R0, 0x2, P4 ;  /* 0x0000000007337211 */ /* 0x000fe400020f16ff */
[----:B------:R-:W-:Y:S02]  /*173f0*/  LEA R46, P4, R10, R2, 0x2 ;  /* 0x000000020a2e7211 */ /* 0x000fe400078810ff */
[----:B------:R-:W-:-:S02]  /*17400*/  LEA.HI.X.SX32 R49, R9, R0, 0x2, P6 ;  /* 0x0000000009317211 */ /* 0x000fc400030f16ff */
[C---:B------:R-:W-:Y:S01]  /*17410*/  LEA R44, P6, R11.reuse, R2, 0x2 ;  /* 0x000000020b2c7211 */ /* 0x040fe200078c10ff */
[----:B------:R-:W-:Y:S01]  /*17420*/  IMAD R14, R228, c[0x0][0x190], RZ ;  /* 0x00006400e40e7a24 */ /* 0x000fe200078e02ff */
[----:B------:R-:W-:Y:S02]  /*17430*/  LEA.HI.X.SX32 R47, R10, R0, 0x2, P4 ;  /* 0x000000000a2f7211 */ /* 0x000fe400020f16ff */
[----:B------:R-:W-:Y:S01]  /*17440*/  LEA R42, P4, R12, R2, 0x2 ;  /* 0x000000020c2a7211 */ /* 0x000fe200078810ff */
[----:B------:R-:W-:Y:S01]  /*17450*/  IMAD R8, R220, c[0x0][0x190], RZ ;  /* 0x00006400dc087a24 */ /* 0x000fe200078e02ff */
[----:B------:R-:W-:Y:S02]  /*17460*/  LEA.HI.X.SX32 R45, R11, R0, 0x2, P6 ;  /* 0x000000000b2d7211 */ /* 0x000fe400030f16ff */
[----:B------:R-:W-:Y:S01]  /*17470*/  LEA R40, P6, R13, R2, 0x2 ;  /* 0x000000020d287211 */ /* 0x000fe200078c10ff */
[----:B------:R-:W-:Y:S01]  /*17480*/  IMAD R6, R212, c[0x0][0x190], RZ ;  /* 0x00006400d4067a24 */ /* 0x000fe200078e02ff */
[----:B------:R-:W-:-:S02]  /*17490*/  LEA.HI.X.SX32 R43, R12, R0, 0x2, P4 ;  /* 0x000000000c2b7211 */ /* 0x000fc400020f16ff */
[----:B------:R-:W-:Y:S01]  /*174a0*/  LEA R38, P4, R14, R2, 0x2 ;  /* 0x000000020e267211 */ /* 0x000fe200078810ff */
[----:B------:R-:W-:Y:S01]  /*174b0*/  IMAD R5, R204, c[0x0][0x190], RZ ;  /* 0x00006400cc057a24 */ /* 0x000fe200078e02ff */
[----:B------:R-:W-:Y:S02]  /*174c0*/  LEA.HI.X.SX32 R41, R13, R0, 0x2, P6 ;  /* 0x000000000d297211 */ /* 0x000fe400030f16ff */
[----:B------:R-:W-:Y:S01]  /*174d0*/  LEA R36, P6, R8, R2, 0x2 ;  /* 0x0000000208247211 */ /* 0x000fe200078c10ff */
[----:B------:R1:W-:Y:S01]  /*174e0*/  STL.64 [R1+0x7a8], R64 ;  /* 0x0007a84001007387 */ /* 0x0003e20000100a00 */
[----:B------:R-:W-:Y:S02]  /*174f0*/  LEA.HI.X.SX32 R39, R14, R0, 0x2, P4 ;  /* 0x000000000e277211 */ /* 0x000fe400020f16ff */
[----:B------:R-:W-:Y:S01]  /*17500*/  LEA R30, P4, R6, R2, 0x2 ;  /* 0x00000002061e7211 */ /* 0x000fe200078810ff */
[----:B------:R1:W-:Y:S01]  /*17510*/  STL.64 [R1+0x7e8], R62 ;  /* 0x0007e83e01007387 */ /* 0x0003e20000100a00 */
[----:B------:R-:W-:Y:S01]  /*17520*/  LEA.HI.X.SX32 R37, R8, R0, 0x2, P6 ;  /* 0x0000000008257211 */ /* 0x000fe200030f16ff */
[----:B------:R-:W-:Y:S01]  /*17530*/  IMAD R7, R196, c[0x0][0x190], RZ ;  /* 0x00006400c4077a24 */ /* 0x000fe200078e02ff */
[----:B------:R-:W-:Y:S01]  /*17540*/  LEA R28, P6, R5, R2, 0x2 ;  /* 0x00000002051c7211 */ /* 0x000fe200078c10ff */
[----:B------:R1:W-:Y:S01]  /*17550*/  STL.64 [R1+0x828], R60 ;  /* 0x0008283c01007387 */ /* 0x0003e20000100a00 */
[----:B------:R-:W-:-:S03]  /*17560*/  LEA.HI.X.SX32 R31, R6, R0, 0x2, P4 ;  /* 0x00000000061f7211 */ /* 0x000fc600020f16ff */
[----:B------:R1:W-:Y:S01]  /*17570*/  STL.64 [R1+0x868], R58 ;  /* 0x0008683a01007387 */ /* 0x0003e20000100a00 */
[----:B------:R-:W-:-:S03]  /*17580*/  LEA.HI.X.SX32 R29, R5, R0, 0x2, P6 ;  /* 0x00000000051d7211 */ /* 0x000fc600030f16ff */
[----:B------:R1:W-:Y:S01]  /*17590*/  STL.64 [R1+0x8a8], R56 ;  /* 0x0008a83801007387 */ /* 0x0003e20000100a00 */
[----:B------:R-:W-:-:S03]  /*175a0*/  LEA R12, P6, R7, R2, 0x2 ;  /* 0x00000002070c7211 */ /* 0x000fc600078c10ff */
[----:B------:R1:W-:Y:S04]  /*175b0*/  STL.64 [R1+0x8e8], R54 ;  /* 0x0008e83601007387 */ /* 0x0003e80000100a00 */
[----:B------:R1:W-:Y:S04]  /*175c0*/  STL.64 [R1+0x928], R52 ;  /* 0x0009283401007387 */ /* 0x0003e80000100a00 */
[----:B------:R1:W-:Y:S04]  /*175d0*/  STL.64 [R1+0x968], R50 ;  /* 0x0009683201007387 */ /* 0x0003e80000100a00 */
[----:B------:R1:W-:Y:S04]  /*175e0*/  STL.64 [R1+0x9a0], R48 ;  /* 0x0009a03001007387 */ /* 0x0003e80000100a00 */
        /* <DEDUP_REMOVED lines=8> */
[----:B------:R1:W-:Y:S01]  /*17670*/  STL.64 [R1+0x1198], R28 ;  /* 0x0011981c01007387 */ /* 0x0003e20000100a00 */
[----:B--2---:R-:W-:-:S02]  /*17680*/  IMAD R4, R101, c[0x0][0x190], RZ ;  /* 0x0000640065047a24 */ /* 0x004fc400078e02ff */
[----:B------:R-:W-:-:S03]  /*17690*/  IMAD.MOV.U32 R101, RZ, RZ, c[0x0][0x188] ;  /* 0x00006200ff657624 */ /* 0x000fc600078e00ff */
[C---:B------:R-:W-:Y:S01]  /*176a0*/  LEA R10, P4, R4.reuse, R2, 0x2 ;  /* 0x00000002040a7211 */ /* 0x040fe200078810ff */
[C---:B------:R-:W-:Y:S02]  /*176b0*/  IMAD R8, R101.reuse, 0x1fc, RZ ;  /* 0x000001fc65087824 */ /* 0x040fe400078e02ff */
[----:B------:R-:W-:Y:S01]  /*176c0*/  IMAD R2, R101, 0x7f, RZ ;  /* 0x0000007f65027824 */ /* 0x000fe200078e02ff */
[----:B------:R-:W-:Y:S02]  /*176d0*/  LEA.HI.X.SX32 R11, R4, R0, 0x2, P4 ;  /* 0x00000000040b7211 */ /* 0x000fe400020f16ff */
[----:B------:R-:W-:Y:S02]  /*176e0*/  IADD3 R8, P4, R8, R16, RZ ;  /* 0x0000001008087210 */ /* 0x000fe40007f9e0ff */
[----:B------:R-:W-:Y:S02]  /*176f0*/  LOP3.LUT R101, R3, 0x60, RZ, 0x3c, !PT ;  /* 0x0000006003657812 */ /* 0x000fe400078e3cff */
[----:B------:R-:W-:Y:S01]  /*17700*/  LEA.HI.X.SX32 R9, R2, R17, 0x2, P4 ;  /* 0x0000001102097211 */ /* 0x000fe200020f16ff */
[----:B------:R1:W-:Y:S04]  /*17710*/  STL.64 [R1+0x1218], R10 ;  /* 0x0012180a01007387 */ /* 0x0003e80000100a00 */
[----:B------:R1:W-:Y:S04]  /*17720*/  LDGSTS.E [R101+0x2e600], [R210.64], !P3 ;  /* 0x2e600000d2657fae */ /* 0x0003e8000d921846 */
[----:B------:R1:W-:Y:S04]  /*17730*/  LDGSTS.E [R101+0x2ee00], [R202.64], !P1 ;  /* 0x2ee00000ca657fae */ /* 0x0003e8000c921846 */
[----:B------:R1:W-:Y:S04]  /*17740*/  STL.64 [R1+0x11d8], R12 ;  /* 0x0011d80c01007387 */ /* 0x0003e80000100a00 */
[----:B------:R1:W-:Y:S04]  /*17750*/  LDGSTS.E [R101+0x2f600], [R194.64], !P5 ;  /* 0x2f600000c2657fae */ /* 0x0003e8000e921846 */
[----:B------:R1:W-:Y:S04]  /*17760*/  STL.64 [R1+0x1d8], R8 ;  /* 0x0001d80801007387 */ /* 0x0003e80000100a00 */
[----:B------:R1:W-:Y:S02]  /*17770*/  LDGSTS.E [R101+0x2fe00], [R8.64], !P2 ;  /* 0x2fe0000008657fae */ /* 0x0003e4000d121846 */
[----:B------:R-:W2:Y:S04]  /*17780*/  LDL.64 R218, [R1+0x1d0] ;  /* 0x0001d00001da7983 */ /* 0x000ea80000100a00 */
[----:B------:R-:W3:Y:S04]  /*17790*/  LDL.64 R114, [R1+0x1c8] ;  /* 0x0001c80001727983 */ /* 0x000ee80000100a00 */
[----:B-1----:R-:W4:Y:S04]  /*177a0*/  LDL.64 R210, [R1+0x1c0] ;  /* 0x0001c00001d27983 */ /* 0x002f280000100a00 */
[----:B------:R-:W5:Y:S04]  /*177b0*/  LDL.64 R146, [R1+0x1b8] ;  /* 0x0001b80001927983 */ /* 0x000f680000100a00 */
[----:B------:R-:W5:Y:S04]  /*177c0*/  LDL.64 R138, [R1+0x1b0] ;  /* 0x0001b000018a7983 */ /* 0x000f680000100a00 */
[----:B------:R-:W5:Y:S04]  /*177d0*/  LDL.64 R226, [R1+0x1a8] ;  /* 0x0001a80001e27983 */ /* 0x000f680000100a00 */
[----:B------:R-:W5:Y:S04]  /*177e0*/  LDL.64 R130, [R1+0x1a0] ;  /* 0x0001a00001827983 */ /* 0x000f680000100a00 */
[----:B------:R-:W5:Y:S04]  /*177f0*/  LDL.64 R220, [R1+0x198] ;  /* 0x0001980001dc7983 */ /* 0x000f680000100a00 */
[----:B------:R-:W5:Y:S04]  /*17800*/  LDL.64 R228, [R1+0x630] ;  /* 0x0006300001e47983 */ /* 0x000f680000100a00 */
[----:B------:R-:W5:Y:S04]  /*17810*/  LDL.64 R202, [R1+0x670] ;  /* 0x0006700001ca7983 */ /* 0x000f680000100a00 */
[----:B------:R-:W5:Y:S04]  /*17820*/  LDL.64 R194, [R1+0x6b8] ;  /* 0x0006b80001c27983 */ /* 0x000f680000100a00 */
[----:B------:R-:W0:Y:S04]  /*17830*/  LDGDEPBAR ;  /* 0x00000000000079af */ /* 0x000e280000000000 */
        /* <DEDUP_REMOVED lines=11> */
[----:B------:R-:W5:Y:S01]  /*178f0*/  LDL.64 R234, [R1+0x1118] ;  /* 0x0011180001ea7983 */ /* 0x000f620000100a00 */
[----:B------:R-:W-:-:S03]  /*17900*/  LOP3.LUT R0, R3, 0x10, RZ, 0x3c, !PT ;  /* 0x0000001003007812 */ /* 0x000fc600078e3cff */
[----:B------:R-:W5:Y:S04]  /*17910*/  LDL.64 R212, [R1+0x700] ;  /* 0x0007000001d47983 */ /* 0x000f680000100a00 */
[----:B------:R-:W5:Y:S04]  /*17920*/  LDL.64 R204, [R1+0x648] ;  /* 0x0006480001cc7983 */ /* 0x000f680000100a00 */
[----:B--2---:R1:W-:Y:S04]  /*17930*/  LDGSTS.E [R3], [R218.64], P0 ;  /* 0x00000000da037fae */ /* 0x0043e80008121846 */
[----:B---3--:R2:W-:Y:S04]  /*17940*/  LDGSTS.E [R3+0x1000], [R114.64], P0 ;  /* 0x0100000072037fae */ /* 0x0085e80008121846 */
[----:B----4-:R3:W-:Y:S04]  /*17950*/  LDGSTS.E [R3+0x2000], [R210.64], P0 ;  /* 0x02000000d2037fae */ /* 0x0107e80008121846 */
[----:B-1----:R-:W4:Y:S04]  /*17960*/  LDL.64 R218, [R1+0x788] ;  /* 0x0007880001da7983 */ /* 0x002f280000100a00 */
[----:B--2---:R-:W2:Y:S04]  /*17970*/  LDL.64 R114, [R1+0x7d0] ;  /* 0x0007d00001727983 */ /* 0x004ea80000100a00 */
[----:B---3--:R-:W3:Y:S04]  /*17980*/  LDL.64 R210, [R1+0x810] ;  /* 0x0008100001d27983 */ /* 0x008ee80000100a00 */
[----:B-----5:R1:W-:Y:S04]  /*17990*/  LDGSTS.E [R3+0x3000], [R146.64], P0 ;  /* 0x0300000092037fae */ /* 0x0203e80008121846 */
[----:B------:R5:W-:Y:S04]  /*179a0*/  LDGSTS.E [R3+0x4000], [R138.64], P0 ;  /* 0x040000008a037fae */ /* 0x000be80008121846 */
[----:B------:R5:W-:Y:S04]  /*179b0*/  LDGSTS.E [R3+0x5000], [R226.64], P0 ;  /* 0x05000000e2037fae */ /* 0x000be80008121846 */
[----:B-1----:R-:W3:Y:S04]  /*179c0*/  LDL.64 R146, [R1+0x1020] ;  /* 0x0010200001927983 */ /* 0x002ee80000100a00 */
[----:B-----5:R-:W5:Y:S04]  /*179d0*/  LDL.64 R138, [R1+0x1060] ;  /* 0x00106000018a7983 */ /* 0x020f680000100a00 */
[----:B------:R1:W-:Y:S04]  /*179e0*/  LDGSTS.E [R3+0x6000], [R130.64], P0 ;  /* 0x0600000082037fae */ /* 0x0003e80008121846 */
[----:B------:R1:W-:Y:S04]  /*179f0*/  LDGSTS.E [R3+0x7000], [R220.64], P0 ;  /* 0x07000000dc037fae */ /* 0x0003e80008121846 */
[----:B------:R-:W5:Y:S04]  /*17a00*/  LDL.64 R226, [R1+0x1158] ;  /* 0x0011580001e27983 */ /* 0x000f680000100a00 */
[----:B------:R1:W-:Y:S04]  /*17a10*/  LDGSTS.E [R3+0x8000], [R228.64], P0 ;  /* 0x08000000e4037fae */ /* 0x0003e80008121846 */
[----:B-1----:R-:W5:Y:S04]  /*17a20*/  LDL.64 R130, [R1+0x11a0] ;  /* 0x0011a00001827983 */ /* 0x002f680000100a00 */
[----:B------:R1:W-:Y:S04]  /*17a30*/  LDGSTS.E [R3+0x9000], [R202.64], P0 ;  /* 0x09000000ca037fae */ /* 0x0003e80008121846 */
[----:B------:R1:W-:Y:S04]  /*17a40*/  LDGSTS.E [R3+0xa000], [R194.64], P0 ;  /* 0x0a000000c2037fae */ /* 0x0003e80008121846 */
[----:B------:R1:W-:Y:S04]  /*17a50*/  LDGSTS.E [R3+0xb000], [R148.64], P0 ;  /* 0x0b00000094037fae */ /* 0x0003e80008121846 */
[----:B-1----:R-:W5:Y:S04]  /*17a60*/  LDL.64 R202, [R1+0x11e0] ;  /* 0x0011e00001ca7983 */ /* 0x002f680000100a00 */
[----:B------:R-:W5:Y:S04]  /*17a70*/  LDL.64 R194, [R1+0x1220] ;  /* 0x0012200001c27983 */ /* 0x000f680000100a00 */
[----:B------:R1:W-:Y:S04]  /*17a80*/  LDGSTS.E [R3+0xc000], [R122.64], P0 ;  /* 0x0c0000007a037fae */ /* 0x0003e80008121846 */
[----:B------:R-:W5:Y:S04]  /*17a90*/  LDL.64 R228, [R1+0x770] ;  /* 0x0007700001e47983 */ /* 0x000f680000100a00 */
[----:B------:R-:W5:Y:S04]  /*17aa0*/  LDL.64 R148, [R1+0x7b8] ;  /* 0x0007b80001947983 */ /* 0x000f680000100a00 */
[----:B-1----:R-:W5:Y:S04]  /*17ab0*/  LDL.64 R122, [R1+0x190] ;  /* 0x00019000017a7983 */ /* 0x002f680000100a00 */
[----:B------:R-:W5:Y:S04]  /*17ac0*/  LDL.64 R220, [R1+0x738] ;  /* 0x0007380001dc7983 */ /* 0x000f680000100a00 */
[----:B----4-:R1:W-:Y:S04]  /*17ad0*/  LDGSTS.E [R3+0xd000], [R218.64], P0 ;  /* 0x0d000000da037fae */ /* 0x0103e80008121846 */
[----:B--2---:R2:W-:Y:S04]  /*17ae0*/  LDGSTS.E [R3+0xe000], [R114.64], P0 ;  /* 0x0e00000072037fae */ /* 0x0045e80008121846 */
[----:B---3--:R3:W-:Y:S04]  /*17af0*/  LDGSTS.E [R3+0xf000], [R210.64], P0 ;  /* 0x0f000000d2037fae */ /* 0x0087e80008121846 */
[----:B-1----:R-:W4:Y:S04]  /*17b00*/  LDL.64 R218, [R1+0x188] ;  /* 0x0001880001da7983 */ /* 0x002f280000100a00 */
[----:B------:R1:W-:Y:S04]  /*17b10*/  LDGSTS.E [R3+0x10000], [R140.64], P0 ;  /* 0x100000008c037fae */ /* 0x0003e80008121846 */
[----:B------:R1:W-:Y:S04]  /*17b20*/  LDGSTS.E [R3+0x11000], [R132.64], P0 ;  /* 0x1100000084037fae */ /* 0x0003e80008121846 */
[----:B------:R1:W-:Y:S04]  /*17b30*/  LDGSTS.E [R3+0x12000], [R124.64], P0 ;  /* 0x120000007c037fae */ /* 0x0003e80008121846 */
[----:B------:R1:W-:Y:S04]  /*17b40*/  LDGSTS.E [R3+0x13000], [R116.64], P0 ;  /* 0x1300000074037fae */ /* 0x0003e80008121846 */
[----:B------:R1:W-:Y:S04]  /*17b50*/  LDGSTS.E [R3+0x14000], [R108.64], P0 ;  /* 0x140000006c037fae */ /* 0x0003e80008121846 */
[----:B--2---:R-:W2:Y:S04]  /*17b60*/  LDL.64 R114, [R1+0x180] ;  /* 0x0001800001727983 */ /* 0x004ea80000100a00 */
[----:B------:R1:W-:Y:S04]  /*17b70*/  LDGSTS.E [R3+0x15000], [R178.64], P0 ;  /* 0x15000000b2037fae */ /* 0x0003e80008121846 */
[----:B---3--:R-:W3:Y:S04]  /*17b80*/  LDL.64 R210, [R1+0x178] ;  /* 0x0001780001d27983 */ /* 0x008ee80000100a00 */
[----:B------:R1:W-:Y:S04]  /*17b90*/  LDGSTS.E [R3+0x16000], [R180.64], P0 ;  /* 0x16000000b4037fae */ /* 0x0003e80008121846 */
[----:B------:R1:W-:Y:S04]  /*17ba0*/  LDGSTS.E [R3+0x17000], [R146.64], P0 ;  /* 0x1700000092037fae */ /* 0x0003e80008121846 */
[----:B-----5:R5:W-:Y:S04]  /*17bb0*/  LDGSTS.E [R3+0x18000], [R138.64], P0 ;  /* 0x180000008a037fae */ /* 0x020be80008121846 */
[----:B------:R5:W-:Y:S04]  /*17bc0*/  LDGSTS.E [R3+0x19000], [R250.64], P0 ;  /* 0x19000000fa037fae */ /* 0x000be80008121846 */
[----:B-1----:R-:W3:Y:S04]  /*17bd0*/  LDL.64 R146, [R1+0x170] ;  /* 0x0001700001927983 */ /* 0x002ee80000100a00 */
[----:B------:R1:W-:Y:S04]  /*17be0*/  LDGSTS.E [R3+0x1a000], [R186.64], P0 ;  /* 0x1a000000ba037fae */ /* 0x0003e80008121846 */
[----:B-----5:R-:W5:Y:S04]  /*17bf0*/  LDL.64 R138, [R1+0x168] ;  /* 0x00016800018a7983 */ /* 0x020f680000100a00 */
[----:B------:R1:W-:Y:S04]  /*17c00*/  LDGSTS.E [R3+0x1b000], [R234.64], P0 ;  /* 0x1b000000ea037fae */ /* 0x0003e80008121846 */
[----:B------:R1:W-:Y:S04]  /*17c10*/  LDGSTS.E [R3+0x1c000], [R226.64], P0 ;  /* 0x1c000000e2037fae */ /* 0x0003e80008121846 */
[----:B------:R1:W-:Y:S04]  /*17c20*/  LDGSTS.E [R3+0x1d000], [R130.64], P0 ;  /* 0x1d00000082037fae */ /* 0x0003e80008121846 */
[----:B-1----:R-:W5:Y:S04]  /*17c30*/  LDL.64 R234, [R1+0x160] ;  /* 0x0001600001ea7983 */ /* 0x002f680000100a00 */
[----:B------:R-:W5:Y:S04]  /*17c40*/  LDL.64 R226, [R1+0x158] ;  /* 0x0001580001e27983 */ /* 0x000f680000100a00 */
[----:B------:R1:W-:Y:S04]  /*17c50*/  LDGSTS.E [R3+0x1e000], [R202.64], P0 ;  /* 0x1e000000ca037fae */ /* 0x0003e80008121846 */
[----:B------:R1:W-:Y:S04]  /*17c60*/  LDGSTS.E [R3+0x1f000], [R194.64], P0 ;  /* 0x1f000000c2037fae */ /* 0x0003e80008121846 */
[----:B------:R1:W-:Y:S04]  /*17c70*/  LDGSTS.E [R0+0x200], [R122.64], P0 ;  /* 0x002000007a007fae */ /* 0x0003e80008121846 */
[----:B-1----:R-:W5:Y:S04]  /*17c80*/  LDL.64 R202, [R1+0x638] ;  /* 0x0006380001ca7983 */ /* 0x002f680000100a00 */
        /* <DEDUP_REMOVED lines=12> */
[----:B----4-:R1:W-:Y:S04]  /*17d50*/  LDGSTS.E [R0+0x1200], [R218.64], P0 ;  /* 0x01200000da007fae */ /* 0x0103e80008121846 */
[----:B-1----:R-:W4:Y:S04]  /*17d60*/  LDL.64 R218, [R1+0x730] ;  /* 0x0007300001da7983 */ /* 0x002f280000100a00 */
[----:B--2---:R1:W-:Y:S04]  /*17d70*/  LDGSTS.E [R0+0x2200], [R114.64], P0 ;  /* 0x0220000072007fae */ /* 0x0043e80008121846 */
[----:B---3--:R2:W-:Y:S04]  /*17d80*/  LDGSTS.E [R0+0x3200], [R210.64], P0 ;  /* 0x03200000d2007fae */ /* 0x0085e80008121846 */
[----:B-1----:R-:W3:Y:S04]  /*17d90*/  LDL.64 R114, [R1+0x938] ;  /* 0x0009380001727983 */ /* 0x002ee80000100a00 */
[----:B--2---:R-:W2:Y:S04]  /*17da0*/  LDL.64 R210, [R1+0x978] ;  /* 0x0009780001d27983 */ /* 0x004ea80000100a00 */
[----:B------:R1:W-:Y:S04]  /*17db0*/  LDGSTS.E [R0+0x4200], [R146.64], P0 ;  /* 0x0420000092007fae */ /* 0x0003e80008121846 */
[----:B-----5:R5:W-:Y:S04]  /*17dc0*/  LDGSTS.E [R0+0x5200], [R138.64], P0 ;  /* 0x052000008a007fae */ /* 0x020be80008121846 */
[----:B-1----:R-:W2:Y:S04]  /*17dd0*/  LDL.64 R146, [R1+0x1070] ;  /* 0x0010700001927983 */ /* 0x002ea80000100a00 */
[----:B-----5:R-:W4:Y:S04]  /*17de0*/  LDL.64 R138, [R1+0x10a8] ;  /* 0x0010a800018a7983 */ /* 0x020f280000100a00 */
[----:B------:R1:W-:Y:S04]  /*17df0*/  LDGSTS.E [R0+0x6200], [R234.64], P0 ;  /* 0x06200000ea007fae */ /* 0x0003e80008121846 */
[----:B------:R1:W-:Y:S04]  /*17e00*/  LDGSTS.E [R0+0x7200], [R226.64], P0 ;  /* 0x07200000e2007fae */ /* 0x0003e80008121846 */
[----:B-1----:R-:W4:Y:S04]  /*17e10*/  LDL.64 R234, [R1+0x1128] ;  /* 0x0011280001ea7983 */ /* 0x002f280000100a00 */
[----:B------:R-:W4:Y:S04]  /*17e20*/  LDL.64 R226, [R1+0x1168] ;  /* 0x0011680001e27983 */ /* 0x000f280000100a00 */
[----:B------:R1:W-:Y:S04]  /*17e30*/  LDGSTS.E [R0+0x8200], [R202.64], P0 ;  /* 0x08200000ca007fae */ /* 0x0003e80008121846 */
[----:B------:R1:W-:Y:S04]  /*17e40*/  LDGSTS.E [R0+0x9200], [R194.64], P0 ;  /* 0x09200000c2007fae */ /* 0x0003e80008121846 */
[----:B------:R1:W-:Y:S04]  /*17e50*/  LDGSTS.E [R0+0xa200], [R130.64], P0 ;  /* 0x0a20000082007fae */ /* 0x0003e80008121846 */
[----:B-1----:R-:W4:Y:S04]  /*17e60*/  LDL.64 R202, [R1+0x11a8] ;  /* 0x0011a80001ca7983 */ /* 0x002f280000100a00 */
[----:B------:R-:W4:Y:S04]  /*17e70*/  LDL.64 R194, [R1+0x11e8] ;  /* 0x0011e80001c27983 */ /* 0x000f280000100a00 */
[----:B------:R-:W4:Y:S04]  /*17e80*/  LDL.64 R130, [R1+0x150] ;  /* 0x0001500001827983 */ /* 0x000f280000100a00 */
[----:B------:R1:W-:Y:S04]  /*17e90*/  LDGSTS.E [R0+0xb200], [R122.64], P0 ;  /* 0x0b2000007a007fae */ /* 0x0003e80008121846 */
[----:B-1----:R-:W4:Y:S04]  /*17ea0*/  LDL.64 R122, [R1+0x148] ;  /* 0x00014800017a7983 */ /* 0x002f280000100a00 */
[----:B----4-:R1:W-:Y:S04]  /*17eb0*/  LDGSTS.E [R0+0xc200], [R218.64], P0 ;  /* 0x0c200000da007fae */ /* 0x0103e80008121846 */
[----:B------:R4:W-:Y:S04]  /*17ec0*/  LDGSTS.E [R0+0xd200], [R228.64], P0 ;  /* 0x0d200000e4007fae */ /* 0x0009e80008121846 */
[----:B------:R1:W-:Y:S04]  /*17ed0*/  LDGSTS.E [R0+0xe200], [R148.64], P0 ;  /* 0x0e20000094007fae */ /* 0x0003e80008121846 */
[----:B------:R1:W-:Y:S04]  /*17ee0*/  LDGSTS.E [R0+0xf200], [R140.64], P0 ;  /* 0x0f2000008c007fae */ /* 0x0003e80008121846 */
[----:B------:R1:W-:Y:S04]  /*17ef0*/  LDGSTS.E [R0+0x10200], [R132.64], P0 ;  /* 0x1020000084007fae */ /* 0x0003e80008121846 */
[----:B------:R1:W-:Y:S04]  /*17f00*/  LDGSTS.E [R0+0x11200], [R124.64], P0 ;  /* 0x112000007c007fae */ /* 0x0003e80008121846 */
[----:B------:R2:W-:Y:S04]  /*17f10*/  LDGSTS.E [R0+0x12200], [R116.64], P0 ;  /* 0x1220000074007fae */ /* 0x0005e80008121846 */
[----:B------:R2:W-:Y:S04]  /*17f20*/  LDGSTS.E [R0+0x13200], [R108.64], P0 ;  /* 0x132000006c007fae */ /* 0x0005e80008121846 */
[----:B-1----:R-:W5:Y:S04]  /*17f30*/  LDL.64 R218, [R1+0x140] ;  /* 0x0001400001da7983 */ /* 0x002f680000100a00 */
[----:B---3--:R1:W-:Y:S04]  /*17f40*/  LDGSTS.E [R0+0x14200], [R114.64], P0 ;  /* 0x1420000072007fae */ /* 0x0083e80008121846 */
[----:B--2---:R2:W-:Y:S04]  /*17f50*/  LDGSTS.E [R0+0x15200], [R210.64], P0 ;  /* 0x15200000d2007fae */ /* 0x0045e80008121846 */
[----:B------:R3:W-:Y:S04]  /*17f60*/  LDGSTS.E [R0+0x16200], [R178.64], P0 ;  /* 0x16200000b2007fae */ /* 0x0007e80008121846 */
[----:B------:R2:W-:Y:S04]  /*17f70*/  LDGSTS.E [R0+0x17200], [R180.64], P0 ;  /* 0x17200000b4007fae */ /* 0x0005e80008121846 */
[----:B-1----:R-:W5:Y:S04]  /*17f80*/  LDL.64 R114, [R1+0x138] ;  /* 0x0001380001727983 */ /* 0x002f680000100a00 */
[----:B------:R1:W-:Y:S04]  /*17f90*/  LDGSTS.E [R0+0x18200], [R250.64], P0 ;  /* 0x18200000fa007fae */ /* 0x0003e80008121846 */
[----:B--2---:R-:W2:Y:S04]  /*17fa0*/  LDL.64 R210, [R1+0x130] ;  /* 0x0001300001d27983 */ /* 0x004ea80000100a00 */
[----:B------:R1:W-:Y:S04]  /*17fb0*/  LDGSTS.E [R0+0x19200], [R146.64], P0 ;  /* 0x1920000092007fae */ /* 0x0003e80008121846 */
[----:B----4-:R4:W-:Y:S04]  /*17fc0*/  LDGSTS.E [R0+0x1a200], [R138.64], P0 ;  /* 0x1a2000008a007fae */ /* 0x0109e80008121846 */
[----:B------:R3:W-:Y:S04]  /*17fd0*/  LDGSTS.E [R0+0x1b200], [R186.64], P0 ;  /* 0x1b200000ba007fae */ /* 0x0007e80008121846 */
[----:B------:R3:W-:Y:S04]  /*17fe0*/  LDGSTS.E [R0+0x1c200], [R234.64], P0 ;  /* 0x1c200000ea007fae */ /* 0x0007e80008121846 */
[----:B-1----:R-:W2:Y:S04]  /*17ff0*/  LDL.64 R146, [R1+0x128] ;  /* 0x0001280001927983 */ /* 0x002ea80000100a00 */
[----:B------:R1:W-:Y:S04]  /*18000*/  LDGSTS.E [R0+0x1d200], [R226.64], P0 ;  /* 0x1d200000e2007fae */ /* 0x0003e80008121846 */
[----:B----4-:R-:W4:Y:S01]  /*18010*/  LDL.64 R138, [R1+0x120] ;  /* 0x00012000018a7983 */ /* 0x010f220000100a00 */
[----:B------:R-:W-:-:S03]  /*18020*/  LOP3.LUT R109, R3, 0x20, RZ, 0x3c, !PT ;  /* 0x00000020036d7812 */ /* 0x000fc600078e3cff */
[----:B------:R-:W4:Y:S04]  /*18030*/  LDL.64 R228, [R1+0x778] ;  /* 0x0007780001e47983 */ /* 0x000f280000100a00 */
[----:B------:R1:W-:Y:S04]  /*18040*/  LDGSTS.E [R0+0x1e200], [R202.64], P0 ;  /* 0x1e200000ca007fae */ /* 0x0003e80008121846 */
[----:B------:R3:W-:Y:S04]  /*18050*/  LDGSTS.E [R0+0x1f200], [R194.64], P0 ;  /* 0x1f200000c2007fae */ /* 0x0007e80008121846 */
[----:B------:R3:W-:Y:S04]  /*18060*/  LDGSTS.E [R109+0x400], [R130.64], P0 ;  /* 0x00400000826d7fae */ /* 0x0007e80008121846 */
[----:B-1----:R-:W4:Y:S04]  /*18070*/  LDL.64 R202, [R1+0x118] ;  /* 0x0001180001ca7983 */ /* 0x002f280000100a00 */
[----:B---3--:R-:W3:Y:S04]  /*18080*/  LDL.64 R194, [R1+0x640] ;  /* 0x0006400001c27983 */ /* 0x008ee80000100a00 */
[----:B------:R-:W3:Y:S04]  /*18090*/  LDL.64 R226, [R1+0x680] ;  /* 0x0006800001e27983 */ /* 0x000ee80000100a00 */
[----:B------:R-:W3:Y:S04]  /*180a0*/  LDL.64 R130, [R1+0x6c0] ;  /* 0x0006c00001827983 */ /* 0x000ee80000100a00 */
[----:B------:R-:W3:Y:S04]  /*180b0*/  LDL.64 R148, [R1+0x7b0] ;  /* 0x0007b00001947983 */ /* 0x000ee80000100a00 */
[----:B------:R-:W3:Y:S04]  /*180c0*/  LDL.64 R140, [R1+0x7f0] ;  /* 0x0007f000018c7983 */ /* 0x000ee80000100a00 */
[----:B------:R-:W3:Y:S04]  /*180d0*/  LDL.64 R132, [R1+0x830] ;  /* 0x0008300001847983 */ /* 0x000ee80000100a00 */
[----:B------:R1:W-:Y:S04]  /*180e0*/  LDGSTS.E [R109+0x1400], [R122.64], P0 ;  /* 0x014000007a6d7fae */ /* 0x0003e80008121846 */
[----:B------:R-:W3:Y:S04]  /*180f0*/  LDL.64 R124, [R1+0x870] ;  /* 0x00087000017c7983 */ /* 0x000ee80000100a00 */
[----:B------:R-:W3:Y:S04]  /*18100*/  LDL.64 R116, [R1+0x930] ;  /* 0x0009300001747983 */ /* 0x000ee80000100a00 */
[----:B-1----:R-:W3:Y:S04]  /*18110*/  LDL.64 R122, [R1+0x8b0] ;  /* 0x0008b000017a7983 */ /* 0x002ee80000100a00 */
[----:B------:R-:W3:Y:S04]  /*18120*/  LDL.64 R178, [R1+0x970] ;  /* 0x0009700001b27983 */ /* 0x000ee80000100a00 */
[----:B------:R-:W3:Y:S04]  /*18130*/  LDL.64 R180, [R1+0x9b0] ;  /* 0x0009b00001b47983 */ /* 0x000ee80000100a00 */
[----:B------:R-:W3:Y:S04]  /*18140*/  LDL.64 R250, [R1+0x1068] ;  /* 0x0010680001fa7983 */ /* 0x000ee80000100a00 */
[----:B------:R-:W3:Y:S04]  /*18150*/  LDL.64 R186, [R1+0x10b0] ;  /* 0x0010b00001ba7983 */ /* 0x000ee80000100a00 */
[----:B------:R-:W3:Y:S04]  /*18160*/  LDL.64 R234, [R1+0x10f0] ;  /* 0x0010f00001ea7983 */ /* 0x000ee80000100a00 */
[----:B-----5:R1:W-:Y:S04]  /*18170*/  LDGSTS.E [R109+0x2400], [R218.64], P0 ;  /* 0x02400000da6d7fae */ /* 0x0203e80008121846 */
[----:B-1----:R-:W5:Y:S04]  /*18180*/  LDL.64 R218, [R1+0x8f0] ;  /* 0x0008f00001da7983 */ /* 0x002f680000100a00 */
[----:B------:R1:W-:Y:S04]  /*18190*/  LDGSTS.E [R109+0x3400], [R114.64], P0 ;  /* 0x03400000726d7fae */ /* 0x0003e80008121846 */
[----:B--2---:R2:W-:Y:S04]  /*181a0*/  LDGSTS.E [R109+0x4400], [R210.64], P0 ;  /* 0x04400000d26d7fae */ /* 0x0045e80008121846 */
[----:B-1----:R-:W5:Y:S04]  /*181b0*/  LDL.64 R114, [R1+0xfe8] ;  /* 0x000fe80001727983 */ /* 0x002f680000100a00 */
[----:B--2---:R-:W2:Y:S04]  /*181c0*/  LDL.64 R210, [R1+0x1028] ;  /* 0x0010280001d27983 */ /* 0x004ea80000100a00 */
[----:B------:R1:W-:Y:S04]  /*181d0*/  LDGSTS.E [R109+0x5400], [R146.64], P0 ;  /* 0x05400000926d7fae */ /* 0x0003e80008121846 */
[----:B----4-:R4:W-:Y:S04]  /*181e0*/  LDGSTS.E [R109+0x6400], [R138.64], P0 ;  /* 0x064000008a6d7fae */ /* 0x0109e80008121846 */
[----:B-1----:R-:W2:Y:S04]  /*181f0*/  LDL.64 R146, [R1+0x1130] ;  /* 0x0011300001927983 */ /* 0x002ea80000100a00 */
[----:B----4-:R-:W4:Y:S04]  /*18200*/  LDL.64 R138, [R1+0x1170] ;  /* 0x00117000018a7983 */ /* 0x010f280000100a00 */
[----:B------:R1:W-:Y:S04]  /*18210*/  LDGSTS.E [R109+0x7400], [R202.64], P0 ;  /* 0x07400000ca6d7fae */ /* 0x0003e80008121846 */
[----:B---3--:R3:W-:Y:S04]  /*18220*/  LDGSTS.E [R109+0x8400], [R194.64], P0 ;  /* 0x08400000c26d7fae */ /* 0x0087e80008121846 */
[----:B------:R3:W-:Y:S04]  /*18230*/  LDGSTS.E [R109+0x9400], [R226.64], P0 ;  /* 0x09400000e26d7fae */ /* 0x0007e80008121846 */
[----:B-1----:R-:W4:Y:S04]  /*18240*/  LDL.64 R202, [R1+0x11b0] ;  /* 0x0011b00001ca7983 */ /* 0x002f280000100a00 */
[----:B---3--:R-:W4:Y:S04]  /*18250*/  LDL.64 R194, [R1+0x11f0] ;  /* 0x0011f00001c27983 */ /* 0x008f280000100a00 */
[----:B------:R1:W-:Y:S04]  /*18260*/  LDGSTS.E [R109+0xa400], [R130.64], P0 ;  /* 0x0a400000826d7fae */ /* 0x0003e80008121846 */
        /* <DEDUP_REMOVED lines=8> */
[----:B------:R-:W4:Y:S04]  /*182f0*/  LDL.64 R226, [R1+0x110] ;  /* 0x0001100001e27983 */ /* 0x000f280000100a00 */
[----:B-1----:R-:W4:Y:S04]  /*18300*/  LDL.64 R130, [R1+0xf8] ;  /* 0x0000f80001827983 */ /* 0x002f280000100a00 */
[----:B------:R-:W4:Y:S04]  /*18310*/  LDL.64 R122, [R1+0xf0] ;  /* 0x0000f000017a7983 */ /* 0x000f280000100a00 */
[----:B------:R-:W4:Y:S04]  /*18320*/  LDL.64 R212, [R1+0x688] ;  /* 0x0006880001d47983 */ /* 0x000f280000100a00 */
[----:B------:R-:W4:Y:S04]  /*18330*/  LDL.64 R220, [R1+0x6c8] ;  /* 0x0006c80001dc7983 */ /* 0x000f280000100a00 */
[----:B------:R-:W4:Y:S04]  /*18340*/  LDL.64 R228, [R1+0x708] ;  /* 0x0007080001e47983 */ /* 0x000f280000100a00 */
[----:B------:R-:W4:Y:S04]  /*18350*/  LDL.64 R148, [R1+0x748] ;  /* 0x0007480001947983 */ /* 0x000f280000100a00 */
[----:B------:R-:W4:Y:S04]  /*18360*/  LDL.64 R140, [R1+0x780] ;  /* 0x00078000018c7983 */ /* 0x000f280000100a00 */
[----:B------:R-:W4:Y:S04]  /*18370*/  LDL.64 R132, [R1+0x7c0] ;  /* 0x0007c00001847983 */ /* 0x000f280000100a00 */
[----:B------:R-:W4:Y:S04]  /*18380*/  LDL.64 R124, [R1+0x880] ;  /* 0x00088000017c7983 */ /* 0x000f280000100a00 */
[----:B-----5:R1:W-:Y:S04]  /*18390*/  LDGSTS.E [R109+0x13400], [R218.64], P0 ;  /* 0x13400000da6d7fae */ /* 0x0203e80008121846 */
[----:B------:R5:W-:Y:S04]  /*183a0*/  LDGSTS.E [R109+0x14400], [R116.64], P0 ;  /* 0x14400000746d7fae */ /* 0x000be80008121846 */
[----:B------:R2:W-:Y:S04]  /*183b0*/  LDGSTS.E [R109+0x15400], [R178.64], P0 ;  /* 0x15400000b26d7fae */ /* 0x0005e80008121846 */
[----:B------:R5:W-:Y:S04]  /*183c0*/  LDGSTS.E [R109+0x16400], [R180.64], P0 ;  /* 0x16400000b46d7fae */ /* 0x000be80008121846 */
[----:B-1----:R-:W3:Y:S04]  /*183d0*/  LDL.64 R218, [R1+0x68] ;  /* 0x0000680001da7983 */ /* 0x002ee80000100a00 */
[----:B------:R1:W-:Y:S04]  /*183e0*/  LDGSTS.E [R109+0x17400], [R114.64], P0 ;  /* 0x17400000726d7fae */ /* 0x0003e80008121846 */
[----:B-----5:R-:W5:Y:S04]  /*183f0*/  LDL.64 R180, [R1+0x800] ;  /* 0x0008000001b47983 */ /* 0x020f680000100a00 */
[----:B--2---:R2:W-:Y:S04]  /*18400*/  LDGSTS.E [R109+0x18400], [R210.64], P0 ;  /* 0x18400000d26d7fae */ /* 0x0045e80008121846 */
[----:B------:R1:W-:Y:S04]  /*18410*/  LDGSTS.E [R109+0x19400], [R250.64], P0 ;  /* 0x19400000fa6d7fae */ /* 0x0003e80008121846 */
[----:B------:R2:W-:Y:S04]  /*18420*/  LDGSTS.E [R109+0x1a400], [R186.64], P0 ;  /* 0x1a400000ba6d7fae */ /* 0x0005e80008121846 */
[----:B------:R2:W-:Y:S04]  /*18430*/  LDGSTS.E [R109+0x1b400], [R234.64], P0 ;  /* 0x1b400000ea6d7fae */ /* 0x0005e80008121846 */
[----:B-1----:R-:W5:Y:S04]  /*18440*/  LDL.64 R114, [R1+0x60] ;  /* 0x0000600001727983 */ /* 0x002f680000100a00 */
[----:B------:R1:W-:Y:S04]  /*18450*/  LDGSTS.E [R109+0x1c400], [R146.64], P0 ;  /* 0x1c400000926d7fae */ /* 0x0003e80008121846 */
[----:B--2---:R-:W2:Y:S04]  /*18460*/  LDL.64 R210, [R1+0x48] ;  /* 0x0000480001d27983 */ /* 0x004ea80000100a00 */
[----:B----4-:R1:W-:Y:S04]  /*18470*/  LDGSTS.E [R109+0x1d400], [R138.64], P0 ;  /* 0x1d4000008a6d7fae */ /* 0x0103e80008121846 */
[----:B------:R-:W4:Y:S04]  /*18480*/  LDL.64 R250, [R1+0x840] ;  /* 0x0008400001fa7983 */ /* 0x000f280000100a00 */
[----:B------:R-:W4:Y:S04]  /*18490*/  LDL.64 R116, [R1+0x8c0] ;  /* 0x0008c00001747983 */ /* 0x000f280000100a00 */
[----:B------:R-:W4:Y:S04]  /*184a0*/  LDL.64 R186, [R1+0x940] ;  /* 0x0009400001ba7983 */ /* 0x000f280000100a00 */
[----:B------:R-:W4:Y:S04]  /*184b0*/  LDL.64 R234, [R1+0x980] ;  /* 0x0009800001ea7983 */ /* 0x000f280000100a00 */
[----:B------:R1:W-:Y:S04]  /*184c0*/  LDGSTS.E [R109+0x1e400], [R202.64], P0 ;  /* 0x1e400000ca6d7fae */ /* 0x0003e80008121846 */
[----:B------:R1:W-:Y:S04]  /*184d0*/  LDGSTS.E [R109+0x1f400], [R194.64], P0 ;  /* 0x1f400000c26d7fae */ /* 0x0003e80008121846 */
[----:B------:R-:W4:Y:S04]  /*184e0*/  LDL.64 R178, [R1+0xfb8] ;  /* 0x000fb80001b27983 */ /* 0x000f280000100a00 */
[----:B-1----:R-:W4:Y:S04]  /*184f0*/  LDL.64 R202, [R1+0x40] ;  /* 0x0000400001ca7983 */ /* 0x002f280000100a00 */
[----:B------:R-:W4:Y:S04]  /*18500*/  LDL.64 R194, [R1+0x28] ;  /* 0x0000280001c27983 */ /* 0x000f280000100a00 */
[----:B------:R-:W4:Y:S04]  /*18510*/  LDL.64 R108, [R1+0x900] ;  /* 0x00090000016c7983 */ /* 0x000f280000100a00 */
[----:B------:R-:W4:Y:S01]  /*18520*/  LDL.64 R146, [R1+0xff8] ;  /* 0x000ff80001927983 */ /* 0x000f220000100a00 */
[----:B------:R-:W-:-:S03]  /*18530*/  LOP3.LUT R0, R3, 0x30, RZ, 0x3c, !PT ;  /* 0x0000003003007812 */ /* 0x000fc600078e3cff */
[----:B------:R-:W4:Y:S04]  /*18540*/  LDL.64 R138, [R1+0x1038] ;  /* 0x00103800018a7983 */ /* 0x000f280000100a00 */
[----:B------:R1:W-:Y:S04]  /*18550*/  LDGSTS.E [R0+0x600], [R226.64], P0 ;  /* 0x00600000e2007fae */ /* 0x0003e80008121846 */
[----:B------:R1:W-:Y:S04]  /*18560*/  LDGSTS.E [R0+0x1600], [R130.64], P0 ;  /* 0x0160000082007fae */ /* 0x0003e80008121846 */
[----:B------:R1:W-:Y:S04]  /*18570*/  LDGSTS.E [R0+0x2600], [R122.64], P0 ;  /* 0x026000007a007fae */ /* 0x0003e80008121846 */
[----:B-1----:R-:W4:Y:S04]  /*18580*/  LDL.64 R226, [R1+0x1078] ;  /* 0x0010780001e27983 */ /* 0x002f280000100a00 */
[----:B------:R-:W4:Y:S04]  /*18590*/  LDL.64 R130, [R1+0x10b8] ;  /* 0x0010b80001827983 */ /* 0x000f280000100a00 */
[----:B------:R-:W4:Y:S04]  /*185a0*/  LDL.64 R122, [R1+0x10f8] ;  /* 0x0010f800017a7983 */ /* 0x000f280000100a00 */
[----:B---3--:R1:W-:Y:S04]  /*185b0*/  LDGSTS.E [R0+0x3600], [R218.64], P0 ;  /* 0x03600000da007fae */ /* 0x0083e80008121846 */
[----:B-1----:R-:W3:Y:S04]  /*185c0*/  LDL.64 R218, [R1+0x1138] ;  /* 0x0011380001da7983 */ /* 0x002ee80000100a00 */
[----:B-----5:R1:W-:Y:S04]  /*185d0*/  LDGSTS.E [R0+0x4600], [R114.64], P0 ;  /* 0x0460000072007fae */ /* 0x0203e80008121846 */
[----:B--2---:R2:W-:Y:S04]  /*185e0*/  LDGSTS.E [R0+0x5600], [R210.64], P0 ;  /* 0x05600000d2007fae */ /* 0x0045e80008121846 */
[----:B-1----:R-:W5:Y:S04]  /*185f0*/  LDL.64 R114, [R1+0x1178] ;  /* 0x0011780001727983 */ /* 0x002f680000100a00 */
[----:B--2---:R-:W2:Y:S04]  /*18600*/  LDL.64 R210, [R1+0x11b8] ;  /* 0x0011b80001d27983 */ /* 0x004ea80000100a00 */
[----:B----4-:R1:W-:Y:S04]  /*18610*/  LDGSTS.E [R0+0x6600], [R202.64], P0 ;  /* 0x06600000ca007fae */ /* 0x0103e80008121846 */
[----:B------:R4:W-:Y:S04]  /*18620*/  LDGSTS.E [R0+0x7600], [R194.64], P0 ;  /* 0x07600000c2007fae */ /* 0x0009e80008121846 */
[----:B------:R2:W-:Y:S04]  /*18630*/  LDGSTS.E [R0+0x8600], [R204.64], P0 ;  /* 0x08600000cc007fae */ /* 0x0005e80008121846 */
[----:B-1----:R-:W2:Y:S04]  /*18640*/  LDL.64 R202, [R1+0x11f8] ;  /* 0x0011f80001ca7983 */ /* 0x002ea80000100a00 */
[----:B----4-:R-:W4:Y:S04]  /*18650*/  LDL.64 R194, [R1+0x20] ;  /* 0x0000200001c27983 */ /* 0x010f280000100a00 */
        /* <DEDUP_REMOVED lines=9> */
[----:B-1----:R-:W4:Y:S04]  /*186f0*/  LDL.64 R180, [R1+0x18] ;  /* 0x0000180001b47983 */ /* 0x002f280000100a00 */
[----:B------:R-:W4:Y:S04]  /*18700*/  LDL.64 R250, [R1+0x10] ;  /* 0x0000100001fa7983 */ /* 0x000f280000100a00 */
[----:B------:R1:W-:Y:S04]  /*18710*/  LDGSTS.E [R0+0x12600], [R116.64], P0 ;  /* 0x1260000074007fae */ /* 0x0003e80008121846 */
[----:B------:R1:W-:Y:S04]  /*18720*/  LDGSTS.E [R0+0x13600], [R108.64], P0 ;  /* 0x136000006c007fae */ /* 0x0003e80008121846 */
[----:B------:R1:W-:Y:S04]  /*18730*/  LDGSTS.E [R0+0x14600], [R186.64], P0 ;  /* 0x14600000ba007fae */ /* 0x0003e80008121846 */
[----:B------:R1:W-:Y:S04]  /*18740*/  LDGSTS.E [R0+0x15600], [R234.64], P0 ;  /* 0x15600000ea007fae */ /* 0x0003e80008121846 */
[----:B------:R1:W-:Y:S04]  /*18750*/  LDGSTS.E [R0+0x16600], [R178.64], P0 ;  /* 0x16600000b2007fae */ /* 0x0003e80008121846 */
[----:B-1----:R-:W4:Y:S04]  /*18760*/  LDL.64 R186, [R1+0x650] ;  /* 0x0006500001ba7983 */ /* 0x002f280000100a00 */
[----:B------:R-:W4:Y:S04]  /*18770*/  LDL.64 R234, [R1+0x690] ;  /* 0x0006900001ea7983 */ /* 0x000f280000100a00 */
[----:B------:R1:W-:Y:S01]  /*18780*/  LDGSTS.E [R0+0x17600], [R146.64], P0 ;  /* 0x1760000092007fae */ /* 0x0003e20008121846 */
[----:B------:R-:W-:-:S03]  /*18790*/  LOP3.LUT R109, R3, 0x40, RZ, 0x3c, !PT ;  /* 0x00000040036d7812 */ /* 0x000fc600078e3cff */
[----:B------:R1:W-:Y:S04]  /*187a0*/  LDGSTS.E [R0+0x18600], [R138.64], P0 ;  /* 0x186000008a007fae */ /* 0x0003e80008121846 */
[----:B------:R1:W-:Y:S04]  /*187b0*/  LDGSTS.E [R0+0x19600], [R226.64], P0 ;  /* 0x19600000e2007fae */ /* 0x0003e80008121846 */
[----:B-1----:R-:W4:Y:S04]  /*187c0*/  LDL.64 R146, [R1+0x6d0] ;  /* 0x0006d00001927983 */ /* 0x002f280000100a00 */
[----:B------:R-:W4:Y:S04]  /*187d0*/  LDL.64 R138, [R1+0x710] ;  /* 0x00071000018a7983 */ /* 0x000f280000100a00 */
[----:B------:R1:W-:Y:S04]  /*187e0*/  LDGSTS.E [R0+0x1a600], [R130.64], P0 ;  /* 0x1a60000082007fae */ /* 0x0003e80008121846 */
[----:B------:R-:W4:Y:S04]  /*187f0*/  LDL.64 R226, [R1+0x750] ;  /* 0x0007500001e27983 */ /* 0x000f280000100a00 */
[----:B------:R1:W-:Y:S04]  /*18800*/  LDGSTS.E [R0+0x1b600], [R122.64], P0 ;  /* 0x1b6000007a007fae */ /* 0x0003e80008121846 */
        /* <DEDUP_REMOVED lines=27> */
[----:B------:R1:W-:Y:S04]  /*189c0*/  LDGSTS.E [R109+0x8800], [R186.64], P0 ;  /* 0x08800000ba6d7fae */ /* 0x0003e80008121846 */
[----:B------:R-:W4:Y:S04]  /*189d0*/  LDL.64 R250, [R1+0x1140] ;  /* 0x0011400001fa7983 */ /* 0x000f280000100a00 */
        /* <DEDUP_REMOVED lines=12> */
[----:B-1----:R-:W4:Y:S04]  /*18aa0*/  LDL.64 R122, [R1+0x718] ;  /* 0x00071800017a7983 */ /* 0x002f280000100a00 */
        /* <DEDUP_REMOVED lines=8> */
[----:B------:R2:W-:Y:S04]  /*18b30*/  LDGSTS.E [R109+0x14800], [R228.64], P0 ;  /* 0x14800000e46d7fae */ /* 0x0005e80008121846 */
[----:B-1----:R-:W2:Y:S04]  /*18b40*/  LDL.64 R202, [R1+0x818] ;  /* 0x0008180001ca7983 */ /* 0x002ea80000100a00 */
[----:B----4-:R-:W4:Y:S04]  /*18b50*/  LDL.64 R194, [R1+0x858] ;  /* 0x0008580001c27983 */ /* 0x010f280000100a00 */
[----:B------:R1:W-:Y:S04]  /*18b60*/  LDGSTS.E [R109+0x15800], [R148.64], P0 ;  /* 0x15800000946d7fae */ /* 0x0003e80008121846 */
[----:B------:R1:W-:Y:S04]  /*18b70*/  LDGSTS.E [R109+0x16800], [R140.64], P0 ;  /* 0x168000008c6d7fae */ /* 0x0003e80008121846 */
[----:B------:R1:W-:Y:S01]  /*18b80*/  LDGSTS.E [R109+0x17800], [R132.64], P0 ;  /* 0x17800000846d7fae */ /* 0x0003e20008121846 */
[----:B------:R-:W-:-:S03]  /*18b90*/  LOP3.LUT R0, R3, 0x50, RZ, 0x3c, !PT ;  /* 0x0000005003007812 */ /* 0x000fc600078e3cff */
        /* <DEDUP_REMOVED lines=20> */
[----:B------:R1:W-:Y:S04]  /*18ce0*/  STL [R1+0x230], RZ ;  /* 0x000230ff01007387 */ /* 0x0003e80000100800 */
        /* <DEDUP_REMOVED lines=16> */
[----:B---3--:R1:W-:Y:S04]  /*18df0*/  LDGSTS.E [R0+0xca00], [R218.64], P0 ;  /* 0x0ca00000da007fae */ /* 0x0083e80008121846 */
[----:B-----5:R1:W-:Y:S04]  /*18e00*/  LDGSTS.E [R0+0xda00], [R114.64], P0 ;  /* 0x0da0000072007fae */ /* 0x0203e80008121846 */
[----:B--2---:R1:W-:Y:S04]  /*18e10*/  LDGSTS.E [R0+0xea00], [R210.64], P0 ;  /* 0x0ea00000d2007fae */ /* 0x0043e80008121846 */
[----:B------:R2:W-:Y:S04]  /*18e20*/  STL [R1+0x104], RZ ;  /* 0x000104ff01007387 */ /* 0x0005e80000100800 */
[----:B------:R1:W-:Y:S04]  /*18e30*/  LDGSTS.E [R0+0xfa00], [R202.64], P0 ;  /* 0x0fa00000ca007fae */ /* 0x0003e80008121846 */
        /* <DEDUP_REMOVED lines=49> */
[----:B------:R2:W-:Y:S01]  /*19150*/  STL [R1+0xdc], RZ ;  /* 0x0000dcff01007387 */ /* 0x0005e20000100800 */
[----:B-1----:R-:W-:-:S03]  /*19160*/  LOP3.LUT R0, R3, 0x70, RZ, 0x3c, !PT ;  /* 0x0000007003007812 */ /* 0x002fc600078e3cff */
        /* <DEDUP_REMOVED lines=56> */
[----:B-1----:R-:W-:-:S03]  /*194f0*/  IMAD.MOV.U32 R61, RZ, RZ, 0x7f ;  /* 0x0000007fff3d7424 */ /* 0x002fc600078e00ff */
        /* <DEDUP_REMOVED lines=9> */
[----:B------:R1:W-:Y:S01]  /*19590*/  STL [R1], RZ ;  /* 0x000000ff01007387 */ /* 0x0003e20000100800 */
[----:B------:R-:W-:-:S03]  /*195a0*/  IADD3 R61, R61, c[0x0][0x180], RZ ;  /* 0x000060003d3d7a10 */ /* 0x000fc60007ffe0ff */
[----:B------:R1:W-:Y:S04]  /*195b0*/  LDGSTS.E [R0+0x19e00], [R40.64], P0 ;  /* 0x19e0000028007fae */ /* 0x0003e80008121846 */
[----:B------:R1:W-:Y:S04]  /*195c0*/  STL [R1+0x4], RZ ;  /* 0x000004ff01007387 */ /* 0x0003e80000100800 */
[----:B------:R1:W-:Y:S04]  /*195d0*/  LDGSTS.E [R0+0x1ae00], [R38.64], P0 ;  /* 0x1ae0000026007fae */ /* 0x0003e80008121846 */
[----:B------:R1:W-:Y:S04]  /*195e0*/  STL [R1+0x8], RZ ;  /* 0x000008ff01007387 */ /* 0x0003e80000100800 */
[----:B------:R1:W-:Y:S04]  /*195f0*/  LDGSTS.E [R0+0x1be00], [R36.64], P0 ;  /* 0x1be0000024007fae */ /* 0x0003e80008121846 */
[----:B------:R1:W-:Y:S04]  /*19600*/  STL [R1+0xc], RZ ;  /* 0x00000cff01007387 */ /* 0x0003e80000100800 */
[----:B------:R1:W-:Y:S04]  /*19610*/  LDGSTS.E [R0+0x1ce00], [R30.64], P0 ;  /* 0x1ce000001e007fae */ /* 0x0003e80008121846 */
[----:B------:R1:W-:Y:S04]  /*19620*/  LDGSTS.E [R0+0x1de00], [R28.64], P0 ;  /* 0x1de000001c007fae */ /* 0x0003e80008121846 */
[----:B------:R1:W-:Y:S04]  /*19630*/  LDGSTS.E [R0+0x1ee00], [R12.64], P0 ;  /* 0x1ee000000c007fae */ /* 0x0003e80008121846 */
[----:B------:R1:W-:Y:S01]  /*19640*/  LDGSTS.E [R0+0x1fe00], [R10.64], P0 ;  /* 0x1fe000000a007fae */ /* 0x0003e20008121846 */
[----:B------:R-:W-:-:S03]  /*19650*/  ISETP.GE.AND P0, PT, R61, 0x80, PT ;  /* 0x000000803d00780c */ /* 0x000fc60003f06270 */
[----:B------:R-:W0:Y:S01]  /*19660*/  LDGDEPBAR ;  /* 0x00000000000079af */ /* 0x000e220000000000 */
[----:B------:R-:W-:Y:S01]  /*19670*/  CS2R R116, SRZ ;  /* 0x0000000000747805 */ /* 0x000fe2000001ff00 */
        /* <DEDUP_REMOVED lines=12> */
[----:B--2---:R-:W-:Y:S01]  /*19740*/  CS2R R142, SRZ ;  /* 0x00000000008e7805 */ /* 0x004fe2000001ff00 */
        /* <DEDUP_REMOVED lines=16> */
[----:B-----5:R-:W-:Y:S01]  /*19850*/  CS2R R176, SRZ ;  /* 0x0000000000b07805 */ /* 0x020fe2000001ff00 */
[----:B------:R-:W-:Y:S01]  /*19860*/  CS2R R178, SRZ ;  /* 0x0000000000b27805 */ /* 0x000fe2000001ff00 */
[----:B------:R-:W-:Y:S01]  /*19870*/  CS2R R180, SRZ ;  /* 0x0000000000b47805 */ /* 0x000fe2000001ff00 */
[----:B----4-:R-:W-:Y:S01]  /*19880*/  CS2R R182, SRZ ;  /* 0x0000000000b67805 */ /* 0x010fe2000001ff00 */
        /* <DEDUP_REMOVED lines=9> */
[----:B-1----:R-:W-:Y:S01]  /*19920*/  CS2R R10, SRZ ;  /* 0x00000000000a7805 */ /* 0x002fe2000001ff00 */
        /* <DEDUP_REMOVED lines=34> */
[----:B---3--:R-:W-:Y:S01]  /*19b50*/  CS2R R100, SRZ ;  /* 0x0000000000647805 */ /* 0x008fe2000001ff00 */
        /* <DEDUP_REMOVED lines=17> */
[----:B------:R-:W-:Y:S05]  /*19c70*/  @!P0 BRA `(.L_x_0) ;  /* 0x0002d8a000008947 */ /* 0x000fea0003800000 */
[----:B------:R-:W2:Y:S04]  /*19c80*/  LDL.LU.64 R98, [R1+0x628] ;  /* 0x0006280001627983 */ /* 0x000ea80000300a00 */
[----:B------:R-:W3:Y:S04]  /*19c90*/  LDL.LU.64 R60, [R1+0x518] ;  /* 0x00051800013c7983 */ /* 0x000ee80000300a00 */
[----:B------:R-:W4:Y:S04]  /*19ca0*/  LDL.LU.64 R248, [R1+0x418] ;  /* 0x0004180001f87983 */ /* 0x000f280000300a00 */
[----:B------:R-:W5:Y:S04]  /*19cb0*/  LDL.LU.64 R250, [R1+0x310] ;  /* 0x0003100001fa7983 */ /* 0x000f680000300a00 */
[----:B------:R-:W2:Y:S04]  /*19cc0*/  LDL.LU.64 R58, [R1+0x610] ;  /* 0x00061000013a7983 */ /* 0x000ea80000300a00 */
[----:B------:R-:W2:Y:S04]  /*19cd0*/  LDL.LU.64 R28, [R1+0x510] ;  /* 0x00051000011c7983 */ /* 0x000ea80000300a00 */
[----:B------:R-:W2:Y:S04]  /*19ce0*/  LDL.LU.64 R30, [R1+0x410] ;  /* 0x00041000011e7983 */ /* 0x000ea80000300a00 */
[----:B------:R-:W2:Y:S04]  /*19cf0*/  LDL.LU.64 R52, [R1+0x308] ;  /* 0x0003080001347983 */ /* 0x000ea80000300a00 */
[----:B------:R-:W1:Y:S04]  /*19d00*/  S2R R96, SR_TID.X ;  /* 0x0000000000607919 */ /* 0x000e680000002100 */
[----:B------:R-:W2:Y:S01]  /*19d10*/  LDL.LU.64 R54, [R1+0x608] ;  /* 0x0006080001367983 */ /* 0x000ea20000300a00 */
[----:B------:R-:W-:-:S03]  /*19d20*/  IMAD.MOV.U32 R97, RZ, RZ, 0x7f ;  /* 0x0000007fff617424 */ /* 0x000fc600078e00ff */
[----:B------:R-:W2:Y:S02]  /*19d30*/  LDL.LU.64 R62, [R1+0x508] ;  /* 0x00050800013e7983 */ /* 0x000ea40000300a00 */
[----:B------:R-:W-:-:S04]  /*19d40*/  IADD3 R97, R97, c[0x0][0x180], RZ ;  /* 0x0000600061617a10 */ /* 0x000fc80007ffe0ff */
[----:B------:R-:W-:-:S04]  /*19d50*/  SHF.R.S32.HI R4, RZ, 0x1f, R97 ;  /* 0x0000001fff047819 */ /* 0x000fc80000011461 */
[----:B------:R-:W-:Y:S01]  /*19d60*/  LEA.HI R4, R4, R97, RZ, 0x7 ;  /* 0x0000006104047211 */ /* 0x000fe200078f38ff */
[C---:B-1----:R-:W-:Y:S01]  /*19d70*/  IMAD.SHL.U32 R0, R96.reuse, 0x80, RZ ;  /* 0x0000008060007824 */ /* 0x042fe200078e00ff */
[C---:B------:R-:W-:Y:S01]  /*19d80*/  LOP3.LUT R2, R96.reuse, 0x7, RZ, 0xc0, !PT ;  /* 0x0000000760027812 */ /* 0x040fe200078ec0ff */
[C---:B------:R-:W-:Y:S01]  /*19d90*/  IMAD.SHL.U32 R5, R96.reuse, 0x2, RZ ;  /* 0x0000000260057824 */ /* 0x040fe200078e00ff */
[C---:B------:R-:W-:Y:S02]  /*19da0*/  LOP3.LUT R7, R96.reuse, 0x3, RZ, 0xc0, !PT ;  /* 0x0000000360077812 */ /* 0x040fe400078ec0ff */
[----:B------:R-:W-:Y:S02]  /*19db0*/  LOP3.LUT R6, R96, 0x1c, RZ, 0xc0, !PT ;  /* 0x0000001c60067812 */ /* 0x000fe400078ec0ff */
[----:B------:R-:W2:Y:S01]  /*19dc0*/  LDL.LU.64 R96, [R1+0x408] ;  /* 0x0004080001607983 */ /* 0x000ea20000300a00 */
[----:B------:R-:W-:Y:S01]  /*19dd0*/  IMAD.SHL.U32 R252, R2, 0x10, RZ ;  /* 0x0000001002fc7824 */ /* 0x000fe200078e00ff */
[----:B------:R-:W-:-:S02]  /*19de0*/  LOP3.LUT R0, R0, 0x3000, RZ, 0xc0, !PT ;  /* 0x0000300000007812 */ /* 0x000fc400078ec0ff */
[----:B------:R-:W-:Y:S04]  /*19df0*/  STL [R1+0xfa8], R16 ;  /* 0x000fa81001007387 */ /* 0x000fe80000100800 */
[----:B------:R-:W-:Y:S04]  /*19e00*/  STL [R1+0xfa0], R17 ;  /* 0x000fa01101007387 */ /* 0x000fe80000100800 */
[----:B------:R-:W2:Y:S01]  /*19e10*/  LDL.LU.64 R56, [R1+0x300] ;  /* 0x0003000001387983 */ /* 0x000ea20000300a00 */
[----:B------:R-:W-:Y:S01]  /*19e20*/  LOP3.LUT R252, R252, 0x30, R5, 0x78, !PT ;  /* 0x00000030fcfc7812 */ /* 0x000fe200078e7805 */
[----:B------:R-:W-:-:S04]  /*19e30*/  IMAD R2, R2, 0x200, R0 ;  /* 0x0000020002027824 */ /* 0x000fc800078e0200 */
[----:B------:R-:W-:Y:S01]  /*19e40*/  IMAD.IADD R252, R2, 0x1, R252 ;  /* 0x0000000102fc7824 */ /* 0x000fe200078e02fc */
[----:B---3--:R1:W-:Y:S01]  /*19e50*/  STL [R1+0xfa4], R60 ;  /* 0x000fa43c01007387 */ /* 0x0083e20000100800 */
[----:B------:R-:W-:-:S03]  /*19e60*/  IMAD.MOV.U32 R2, RZ, RZ, R61 ;  /* 0x000000ffff027224 */ /* 0x000fc600078e003d */
[----:B-1----:R-:W3:Y:S04]  /*19e70*/  LDL.LU.64 R60, [R1+0x600] ;  /* 0x00060000013c7983 */ /* 0x002ee80000300a00 */
[----:B------:R1:W-:Y:S04]  /*19e80*/  STL [R1+0xf98], R2 ;  /* 0x000f980201007387 */ /* 0x0003e80000100800 */
[----:B----4-:R4:W-:Y:S01]  /*19e90*/  STL [R1+0xf9c], R248 ;  /* 0x000f9cf801007387 */ /* 0x0109e20000100800 */
[----:B-1----:R-:W-:-:S03]  /*19ea0*/  IMAD.MOV.U32 R2, RZ, RZ, R249 ;  /* 0x000000ffff027224 */ /* 0x002fc600078e00f9 */
[----:B-----5:R-:W-:Y:S04]  /*19eb0*/  STL [R1+0xf94], R250 ;  /* 0x000f94fa01007387 */ /* 0x020fe80000100800 */
[----:B------:R1:W-:Y:S04]  /*19ec0*/  STL [R1+0xf90], R2 ;  /* 0x000f900201007387 */ /* 0x0003e80000100800 */
[----:B----4-:R-:W4:Y:S01]  /*19ed0*/  LDL.LU.64 R248, [R1+0x500] ;  /* 0x0005000001f87983 */ /* 0x010f220000300a00 */
[----:B-1----:R-:W-:-:S03]  /*19ee0*/  IMAD.MOV.U32 R2, RZ, RZ, R251 ;  /* 0x000000ffff027224 */ /* 0x002fc600078e00fb */
[----:B--2---:R-:W-:Y:S04]  /*19ef0*/  STL [R1+0xf8c], R58 ;  /* 0x000f8c3a01007387 */ /* 0x004fe80000100800 */
[----:B------:R1:W-:Y:S04]  /*19f00*/  STL [R1+0xf88], R2 ;  /* 0x000f880201007387 */ /* 0x0003e80000100800 */
[----:B------:R-:W2:Y:S01]  /*19f10*/  LDL.LU.64 R250, [R1+0x400] ;  /* 0x0004000001fa7983 */ /* 0x000ea20000300a00 */
[----:B-1----:R-:W-:-:S03]  /*19f20*/  IMAD.MOV.U32 R2, RZ, RZ, R59 ;  /* 0x000000ffff027224 */ /* 0x002fc600078e003b */
[----:B------:R-:W-:Y:S04]  /*19f30*/  STL [R1+0xf84], R28 ;  /* 0x000f841c01007387 */ /* 0x000fe80000100800 */
[----:B------:R1:W-:Y:S04]  /*19f40*/  STL [R1+0xf80], R2 ;  /* 0x000f800201007387 */ /* 0x0003e80000100800 */
[----:B------:R-:W2:Y:S01]  /*19f50*/  LDL.LU.64 R58, [R1+0x2f8] ;  /* 0x0002f800013a7983 */ /* 0x000ea20000300a00 */
[----:B-1----:R-:W-:-:S03]  /*19f60*/  MOV R2, R29 ;  /* 0x0000001d00027202 */ /* 0x002fc60000000f00 */
[----:B------:R-:W-:Y:S04]  /*19f70*/  STL [R1+0xf7c], R30 ;  /* 0x000f7c1e01007387 */ /* 0x000fe80000100800 */
[----:B------:R1:W-:Y:S04]  /*19f80*/  STL [R1+0xf78], R2 ;  /* 0x000f780201007387 */ /* 0x0003e80000100800 */
[----:B------:R-:W2:Y:S01]  /*19f90*/  LDL.LU.64 R28, [R1+0x5f8] ;  /* 0x0005f800011c7983 */ /* 0x000ea20000300a00 */
[----:B-1----:R-:W-:-:S03]  /*19fa0*/  IMAD.MOV.U32 R2, RZ, RZ, R31 ;  /* 0x000000ffff027224 */ /* 0x002fc600078e001f */
        /* <DEDUP_REMOVED lines=19> */
[----:B-1----:R-:W-:-:S05]  /*1a0e0*/  IMAD.MOV.U32 R2, RZ, RZ, R57 ;  /* 0x000000ffff027224 */ /* 0x002fca00078e0039 */
[----:B------:R1:W-:Y:S04]  /*1a0f0*/  STL [R1+0xf48], R2 ;  /* 0x000f480201007387 */ /* 0x0003e80000100800 */
[----:B---3--:R3:W-:Y:S01]  /*1a100*/  STL [R1+0xf4c], R60 ;  /* 0x000f4c3c01007387 */ /* 0x0087e20000100800 */
[----:B-1----:R-:W-:-:S03]  /*1a110*/  IMAD.MOV.U32 R2, RZ, RZ, R61 ;  /* 0x000000ffff027224 */ /* 0x002fc600078e003d */
[----:B------:R-:W5:Y:S04]  /*1a120*/  LDL.LU.64 R56, [R1+0x3f0] ;  /* 0x0003f00001387983 */ /* 0x000f680000300a00 */
[----:B---3--:R-:W3:Y:S04]  /*1a130*/  LDL.LU.64 R60, [R1+0x2e8] ;  /* 0x0002e800013c7983 */ /* 0x008ee80000300a00 */
[----:B------:R1:W-:Y:S04]  /*1a140*/  STL [R1+0xf40], R2 ;  /* 0x000f400201007387 */ /* 0x0003e80000100800 */
[----:B----4-:R4:W-:Y:S01]  /*1a150*/  STL [R1+0xf44], R248 ;  /* 0x000f44f801007387 */ /* 0x0109e20000100800 */
[----:B-1----:R-:W-:-:S03]  /*1a160*/  IMAD.MOV.U32 R2, RZ, RZ, R249 ;  /* 0x000000ffff027224 */ /* 0x002fc600078e00f9 */
[----:B----4-:R-:W4:Y:S04]  /*1a170*/  LDL.LU.64 R248, [R1+0x5e8] ;  /* 0x0005e80001f87983 */ /* 0x010f280000300a00 */
[----:B------:R1:W-:Y:S04]  /*1a180*/  STL [R1+0xf38], R2 ;  /* 0x000f380201007387 */ /* 0x0003e80000100800 */
[----:B--2---:R2:W-:Y:S01]  /*1a190*/  STL [R1+0xf3c], R250 ;  /* 0x000f3cfa01007387 */ /* 0x0045e20000100800 */
[----:B-1----:R-:W-:-:S03]  /*1a1a0*/  IMAD.MOV.U32 R2, RZ, RZ, R251 ;  /* 0x000000ffff027224 */ /* 0x002fc600078e00fb */
[----:B--2---:R-:W2:Y:S04]  /*1a1b0*/  LDL.LU.64 R250, [R1+0x4e8] ;  /* 0x0004e80001fa7983 */ /* 0x004ea80000300a00 */
[----:B------:R1:W-:Y:S04]  /*1a1c0*/  STL [R1+0xf30], R2 ;  /* 0x000f300201007387 */ /* 0x0003e80000100800 */
[----:B------:R1:W-:Y:S02]  /*1a1d0*/  STL [R1+0xf34], R58 ;  /* 0x000f343a01007387 */ /* 0x0003e40000100800 */
[----:B-1----:R-:W-:-:S02]  /*1a1e0*/  IMAD.MOV.U32 R2, RZ, RZ, R59 ;  /* 0x000000ffff027224 */ /* 0x002fc400078e003b */
[----:B------:R-:W2:Y:S04]  /*1a1f0*/  LDL.LU.64 R58, [R1+0x3e8] ;  /* 0x0003e800013a7983 */ /* 0x000ea80000300a00 */
        /* <DEDUP_REMOVED lines=24> */
[----:B------:R5:W-:Y:S02]  /*1a380*/  STL [R1+0xef8], R2 ;  /* 0x000ef80201007387 */ /* 0x000be40000100800 */
[----:B-----5:R-:W-:Y:S02]  /*1a390*/  IMAD.MOV.U32 R2, RZ, RZ, R57 ;  /* 0x000000ffff027224 */ /* 0x020fe400078e0039 */
[----:B------:R1:W-:Y:S04]  /*1a3a0*/  STL [R1+0xefc], R56 ;  /* 0x000efc3801007387 */ /* 0x0003e80000100800 */
[----:B---3--:R-:W-:Y:S04]  /*1a3b0*/  STL [R1+0xef4], R60 ;  /* 0x000ef43c01007387 */ /* 0x008fe80000100800 */
[----:B------:R3:W-:Y:S04]  /*1a3c0*/  STL [R1+0xef0], R2 ;  /* 0x000ef00201007387 */ /* 0x0007e80000100800 */
[----:B-1----:R-:W5:Y:S01]  /*1a3d0*/  LDL.LU.64 R56, [R1+0x4d8] ;  /* 0x0004d80001387983 */ /* 0x002f620000300a00 */
[----:B---3--:R-:W-:-:S03]  /*1a3e0*/  IMAD.MOV.U32 R2, RZ, RZ, R61 ;  /* 0x000000ffff027224 */ /* 0x008fc600078e003d */
[----:B----4-:R-:W-:Y:S04]  /*1a3f0*/  STL [R1+0xeec], R248 ;  /* 0x000eecf801007387 */ /* 0x010fe80000100800 */
[----:B------:R1:W-:Y:S04]  /*1a400*/  STL [R1+0xee8], R2 ;  /* 0x000ee80201007387 */ /* 0x0003e80000100800 */
[----:B------:R-:W3:Y:S01]  /*1a410*/  LDL.LU.64 R60, [R1+0x3d8] ;  /* 0x0003d800013c7983 */ /* 0x000ee20000300a00 */
[----:B-1----:R-:W-:-:S03]  /*1a420*/  IMAD.MOV.U32 R2, RZ, RZ, R249 ;  /* 0x000000ffff027224 */ /* 0x002fc600078e00f9 */
[----:B--2---:R-:W-:Y:S04]  /*1a430*/  STL [R1+0xee4], R250 ;  /* 0x000ee4fa01007387 */ /* 0x004fe80000100800 */
[----:B------:R1:W-:Y:S04]  /*1a440*/  STL [R1+0xee0], R2 ;  /* 0x000ee00201007387 */ /* 0x0003e80000100800 */
[----:B------:R-:W2:Y:S01]  /*1a450*/  LDL.LU.64 R248, [R1+0x2d0] ;  /* 0x0002d00001f87983 */ /* 0x000ea20000300a00 */
[----:B-1----:R-:W-:-:S03]  /*1a460*/  IMAD.MOV.U32 R2, RZ, RZ, R251 ;  /* 0x000000ffff027224 */ /* 0x002fc600078e00fb */
[----:B------:R-:W-:Y:S04]  /*1a470*/  STL [R1+0xedc], R58 ;  /* 0x000edc3a01007387 */ /* 0x000fe80000100800 */
[----:B------:R1:W-:Y:S04]  /*1a480*/  STL [R1+0xed8], R2 ;  /* 0x000ed80201007387 */ /* 0x0003e80000100800 */
[----:B------:R-:W4:Y:S01]  /*1a490*/  LDL.LU.64 R250, [R1+0x5d0] ;  /* 0x0005d00001fa7983 */ /* 0x000f220000300a00 */
        /* <DEDUP_REMOVED lines=20> */
[----:B-1----:R-:W-:-:S05]  /*1a5e0*/  IMAD.MOV.U32 R2, RZ, RZ, R63 ;  /* 0x000000ffff027224 */ /* 0x002fca00078e003f */
[----:B------:R1:W-:Y:S04]  /*1a5f0*/  STL [R1+0xea8], R2 ;  /* 0x000ea80201007387 */ /* 0x0003e80000100800 */
[----:B------:R1:W-:Y:S04]  /*1a600*/  STL [R1+0xeac], R96 ;  /* 0x000eac6001007387 */ /* 0x0003e80000100800 */
[----:B------:R-:W4:Y:S01]  /*1a610*/  LDL.LU.64 R62, [R1+0x3c8] ;  /* 0x0003c800013e7983 */ /* 0x000f220000300a00 */
[----:B-1----:R-:W-:-:S03]  /*1a620*/  IMAD.MOV.U32 R2, RZ, RZ, R97 ;  /* 0x000000ffff027224 */ /* 0x002fc600078e0061 */
[----:B------:R-:W4:Y:S04]  /*1a630*/  LDL.LU.64 R96, [R1+0x2c0] ;  /* 0x0002c00001607983 */ /* 0x000f280000300a00 */
[----:B------:R1:W-:Y:S04]  /*1a640*/  STL [R1+0xea0], R2 ;  /* 0x000ea00201007387 */ /* 0x0003e80000100800 */
[----:B-----5:R5:W-:Y:S01]  /*1a650*/  STL [R1+0xea4], R56 ;  /* 0x000ea43801007387 */ /* 0x020be20000100800 */
[----:B-1----:R-:W-:-:S03]  /*1a660*/  MOV R2, R57 ;  /* 0x0000003900027202 */ /* 0x002fc60000000f00 */
[----:B-----5:R-:W5:Y:S04]  /*1a670*/  LDL.LU.64 R56, [R1+0x5c0] ;  /* 0x0005c00001387983 */ /* 0x020f680000300a00 */
[----:B------:R1:W-:Y:S04]  /*1a680*/  STL [R1+0xe98], R2 ;  /* 0x000e980201007387 */ /* 0x0003e80000100800 */
[----:B---3--:R3:W-:Y:S01]  /*1a690*/  STL [R1+0xe9c], R60 ;  /* 0x000e9c3c01007387 */ /* 0x0087e20000100800 */
[----:B-1----:R-:W-:-:S03]  /*1a6a0*/  IMAD.MOV.U32 R2, RZ, RZ, R61 ;  /* 0x000000ffff027224 */ /* 0x002fc600078e003d */
[----:B---3--:R-:W3:Y:S04]  /*1a6b0*/  LDL.LU.64 R60, [R1+0x4c0] ;  /* 0x0004c000013c7983 */ /* 0x008ee80000300a00 */
[----:B------:R1:W-:Y:S04]  /*1a6c0*/  STL [R1+0xe90], R2 ;  /* 0x000e900201007387 */ /* 0x0003e80000100800 */
[----:B--2---:R2:W-:Y:S01]  /*1a6d0*/  STL [R1+0xe94], R248 ;  /* 0x000e94f801007387 */ /* 0x0045e20000100800 */
[----:B-1----:R-:W-:-:S03]  /*1a6e0*/  IMAD.MOV.U32 R2, RZ, RZ, R249 ;  /* 0x000000ffff027224 */ /* 0x002fc600078e00f9 */
[----:B--2---:R-:W2:Y:S04]  /*1a6f0*/  LDL.LU.64 R248, [R1+0x3c0] ;  /* 0x0003c00001f87983 */ /* 0x004ea80000300a00 */
[----:B------:R1:W-:Y:S04]  /*1a700*/  STL [R1+0xe88], R2 ;  /* 0x000e880201007387 */ /* 0x0003e80000100800 */
[----:B----4-:R4:W-:Y:S01]  /*1a710*/  STL [R1+0xe8c], R250 ;  /* 0x000e8cfa01007387 */ /* 0x0109e20000100800 */
[----:B-1----:R-:W-:-:S03]  /*1a720*/  IMAD.MOV.U32 R2, RZ, RZ, R251 ;  /* 0x000000ffff027224 */ /* 0x002fc600078e00fb */
[----:B----4-:R-:W4:Y:S04]  /*1a730*/  LDL.LU.64 R250, [R1+0x2b8] ;  /* 0x0002b80001fa7983 */ /* 0x010f280000300a00 */
[----:B------:R1:W-:Y:S04]  /*1a740*/  STL [R1+0xe80], R2 ;  /* 0x000e800201007387 */ /* 0x0003e80000100800 */
[----:B------:R1:W-:Y:S02]  /*1a750*/  STL [R1+0xe84], R58 ;  /* 0x000e843a01007387 */ /* 0x0003e40000100800 */
[----:B-1----:R-:W-:-:S02]  /*1a760*/  IMAD.MOV.U32 R2, RZ, RZ, R59 ;  /* 0x000000ffff027224 */ /* 0x002fc400078e003b */
[----:B------:R-:W4:Y:S04]  /*1a770*/  LDL.LU.64 R58, [R1+0x5b8] ;  /* 0x0005b800013a7983 */ /* 0x000f280000300a00 */
        /* <DEDUP_REMOVED lines=19> */
[----:B------:R-:W-:Y:S04]  /*1a8b0*/  STL [R1+0xe54], R96 ;  /* 0x000e546001007387 */ /* 0x000fe80000100800 */
[----:B------:R1:W-:Y:S04]  /*1a8c0*/  STL [R1+0xe50], R2 ;  /* 0x000e500201007387 */ /* 0x0003e80000100800 */
[----:B------:R-:W4:Y:S01]  /*1a8d0*/  LDL.LU.64 R62, [R1+0x4b0] ;  /* 0x0004b000013e7983 */ /* 0x000f220000300a00 */
[----:B-1----:R-:W-:-:S03]  /*1a8e0*/  IMAD.MOV.U32 R2, RZ, RZ, R97 ;  /* 0x000000ffff027224 */ /* 0x002fc600078e0061 */
[----:B-----5:R-:W-:Y:S04]  /*1a8f0*/  STL [R1+0xe4c], R56 ;  /* 0x000e4c3801007387 */ /* 0x020fe80000100800 */
[----:B------:R1:W-:Y:S04]  /*1a900*/  STL [R1+0xe48], R2 ;  /* 0x000e480201007387 */ /* 0x0003e80000100800 */
[----:B------:R-:W5:Y:S01]  /*1a910*/  LDL.LU.64 R96, [R1+0x3b0] ;  /* 0x0003b00001607983 */ /* 0x000f620000300a00 */
[----:B-1----:R-:W-:-:S03]  /*1a920*/  IMAD.MOV.U32 R2, RZ, RZ, R57 ;  /* 0x000000ffff027224 */ /* 0x002fc600078e0039 */
[----:B---3--:R-:W-:Y:S04]  /*1a930*/  STL [R1+0xe44], R60 ;  /* 0x000e443c01007387 */ /* 0x008fe80000100800 */
[----:B------:R1:W-:Y:S04]  /*1a940*/  STL [R1+0xe40], R2 ;  /* 0x000e400201007387 */ /* 0x0003e80000100800 */
[----:B------:R-:W3:Y:S01]  /*1a950*/  LDL.LU.64 R56, [R1+0x2a8] ;  /* 0x0002a80001387983 */ /* 0x000ee20000300a00 */
[----:B-1----:R-:W-:-:S03]  /*1a960*/  IMAD.MOV.U32 R2, RZ, RZ, R61 ;  /* 0x000000ffff027224 */ /* 0x002fc600078e003d */
[----:B--2---:R-:W-:Y:S04]  /*1a970*/  STL [R1+0xe3c], R248 ;  /* 0x000e3cf801007387 */ /* 0x004fe80000100800 */
[----:B------:R1:W-:Y:S04]  /*1a980*/  STL [R1+0xe38], R2 ;  /* 0x000e380201007387 */ /* 0x0003e80000100800 */
[----:B------:R-:W2:Y:S01]  /*1a990*/  LDL.LU.64 R60, [R1+0x5a8] ;  /* 0x0005a800013c7983 */ /* 0x000ea20000300a00 */
[----:B-1----:R-:W-:-:S03]  /*1a9a0*/  IMAD.MOV.U32 R2, RZ, RZ, R249 ;  /* 0x000000ffff027224 */ /* 0x002fc600078e00f9 */
[----:B----4-:R-:W-:Y:S04]  /*1a9b0*/  STL [R1+0xe34], R250 ;  /* 0x000e34fa01007387 */ /* 0x010fe80000100800 */
        /* <DEDUP_REMOVED lines=21> */
[----:B------:R-:W4:Y:S01]  /*1ab10*/  LDL.64 R52, [R1+0x3a0] ;  /* 0x0003a00001347983 */ /* 0x000f220000100a00 */
[----:B-1----:R-:W-:-:S03]  /*1ab20*/  IMAD.MOV.U32 R2, RZ, RZ, R55 ;  /* 0x000000ffff027224 */ /* 0x002fc600078e0037 */
[----:B------:R-:W4:Y:S04]  /*1ab30*/  LDL.LU.64 R54, [R1+0x298] ;  /* 0x0002980001367983 */ /* 0x000f280000300a00 */
[----:B------:R1:W-:Y:S04]  /*1ab40*/  STL [R1+0xe00], R2 ;  /* 0x000e000201007387 */ /* 0x0003e80000100800 */
[----:B------:R1:W-:Y:S02]  /*1ab50*/  STL [R1+0xe04], R62 ;  /* 0x000e043e01007387 */ /* 0x0003e40000100800 */
[----:B-1----:R-:W-:-:S02]  /*1ab60*/  IMAD.MOV.U32 R2, RZ, RZ, R63 ;  /* 0x000000ffff027224 */ /* 0x002fc400078e003f */
[----:B------:R-:W4:Y:S04]  /*1ab70*/  LDL.LU.64 R62, [R1+0x598] ;  /* 0x00059800013e7983 */ /* 0x000f280000300a00 */
[----:B------:R1:W-:Y:S04]  /*1ab80*/  STL [R1+0xdf8], R2 ;  /* 0x000df80201007387 */ /* 0x0003e80000100800 */
[----:B-----5:R5:W-:Y:S01]  /*1ab90*/  STL [R1+0xdfc], R96 ;  /* 0x000dfc6001007387 */ /* 0x020be20000100800 */
[----:B-1----:R-:W-:-:S03]  /*1aba0*/  IMAD.MOV.U32 R2, RZ, RZ, R97 ;  /* 0x000000ffff027224 */ /* 0x002fc600078e0061 */
[----:B-----5:R-:W5:Y:S04]  /*1abb0*/  LDL.LU.64 R96, [R1+0x498] ;  /* 0x0004980001607983 */ /* 0x020f680000300a00 */
[----:B------:R1:W-:Y:S04]  /*1abc0*/  STL [R1+0xdf0], R2 ;  /* 0x000df00201007387 */ /* 0x0003e80000100800 */
[----:B---3--:R3:W-:Y:S01]  /*1abd0*/  STL [R1+0xdf4], R56 ;  /* 0x000df43801007387 */ /* 0x0087e20000100800 */
[----:B-1----:R-:W-:-:S03]  /*1abe0*/  IMAD.MOV.U32 R2, RZ, RZ, R57 ;  /* 0x000000ffff027224 */ /* 0x002fc600078e0039 */
[----:B---3--:R-:W3:Y:S04]  /*1abf0*/  LDL.64 R56, [R1+0x398] ;  /* 0x0003980001387983 */ /* 0x008ee80000100a00 */
        /* <DEDUP_REMOVED lines=22> */
[----:B-1----:R-:W-:-:S02]  /*1ad60*/  MOV R2, R31 ;  /* 0x0000001f00027202 */ /* 0x002fc40000000f00 */
        /* <DEDUP_REMOVED lines=111> */
[----:B-1----:R-:W-:-:S03]  /*1b460*/  MOV R2, R61 ;  /* 0x0000003d00027202 */ /* 0x002fc60000000f00 */
        /* <DEDUP_REMOVED lines=30> */
[----:B---3--:R-:W-:Y:S04]  /*1b650*/  STL [R1+0xca4], R62 ;  /* 0x000ca43e01007387 */ /* 0x008fe80000100800 */
[----:B------:R-:W3:Y:S01]  /*1b660*/  LDL.LU.64 R60, [R1+0x540] ;  /* 0x00054000013c7983 */ /* 0x000ee20000300a00 */
[----:B-1----:R-:W-:-:S05]  /*1b670*/  IMAD.MOV.U32 R2, RZ, RZ, R63 ;  /* 0x000000ffff027224 */ /* 0x002fca00078e003f */
[----:B------:R1:W-:Y:S04]  /*1b680*/  STL [R1+0xc98], R2 ;  /* 0x000c980201007387 */ /* 0x0003e80000100800 */
[----:B--2---:R2:W-:Y:S01]  /*1b690*/  STL [R1+0xc9c], R96 ;  /* 0x000c9c6001007387 */ /* 0x0045e20000100800 */
[----:B-1----:R-:W-:-:S03]  /*1b6a0*/  IMAD.MOV.U32 R2, RZ, RZ, R97 ;  /* 0x000000ffff027224 */ /* 0x002fc600078e0061 */
[----:B--2---:R-:W2:Y:S04]  /*1b6b0*/  LDL.LU.64 R96, [R1+0x440] ;  /* 0x0004400001607983 */ /* 0x004ea80000300a00 */
[----:B------:R1:W-:Y:S04]  /*1b6c0*/  STL [R1+0xc90], R2 ;  /* 0x000c900201007387 */ /* 0x0003e80000100800 */
[----:B----4-:R4:W-:Y:S04]  /*1b6d0*/  STL [R1+0xc94], R56 ;  /* 0x000c943801007387 */ /* 0x0109e80000100800 */
[----:B------:R-:W2:Y:S01]  /*1b6e0*/  LDL.LU.64 R62, [R1+0x338] ;  /* 0x00033800013e7983 */ /* 0x000ea20000300a00 */
[----:B-1----:R-:W-:-:S05]  /*1b6f0*/  IMAD.MOV.U32 R2, RZ, RZ, R57 ;  /* 0x000000ffff027224 */ /* 0x002fca00078e0039 */
[----:B------:R1:W-:Y:S04]  /*1b700*/  STL [R1+0xc88], R2 ;  /* 0x000c880201007387 */ /* 0x0003e80000100800 */
[----:B------:R-:W-:Y:S04]  /*1b710*/  STL [R1+0xc8c], R66 ;  /* 0x000c8c4201007387 */ /* 0x000fe80000100800 */
[----:B----4-:R-:W4:Y:S01]  /*1b720*/  LDL.LU.64 R56, [R1+0x1f8] ;  /* 0x0001f80001387983 */ /* 0x010f220000300a00 */
[----:B-1----:R-:W-:-:S03]  /*1b730*/  IMAD.MOV.U32 R2, RZ, RZ, R67 ;  /* 0x000000ffff027224 */ /* 0x002fc600078e0043 */
[----:B------:R-:W-:Y:S04]  /*1b740*/  STL [R1+0xc84], R248 ;  /* 0x000c84f801007387 */ /* 0x000fe80000100800 */
[----:B------:R1:W-:Y:S02]  /*1b750*/  STL [R1+0xc80], R2 ;  /* 0x000c800201007387 */ /* 0x0003e40000100800 */
[----:B-1----:R-:W-:Y:S02]  /*1b760*/  IMAD.MOV.U32 R2, RZ, RZ, R249 ;  /* 0x000000ffff027224 */ /* 0x002fe400078e00f9 */
        /* <DEDUP_REMOVED lines=15> */
[----:B------:R-:W4:Y:S04]  /*1b860*/  LDL.LU.64 R30, [R1+0x1f0] ;  /* 0x0001f000011e7983 */ /* 0x000f280000300a00 */
[----:B------:R1:W-:Y:S04]  /*1b870*/  STL [R1+0xc58], R2 ;  /* 0x000c580201007387 */ /* 0x0003e80000100800 */
        /* <DEDUP_REMOVED lines=12> */
[----:B------:R1:W-:Y:S02]  /*1b940*/  STL [R1+0xc40], R2 ;  /* 0x000c400201007387 */ /* 0x0003e40000100800 */
[----:B-1----:R-:W-:Y:S02]  /*1b950*/  IMAD.MOV.U32 R2, RZ, RZ, R97 ;  /* 0x000000ffff027224 */ /* 0x002fe400078e0061 */
[----:B------:R-:W2:Y:S04]  /*1b960*/  LDL.LU.64 R96, [R1+0x1e8] ;  /* 0x0001e80001607983 */ /* 0x000ea80000300a00 */
[----:B------:R1:W-:Y:S04]  /*1b970*/  STL [R1+0xc38], R2 ;  /* 0x000c380201007387 */ /* 0x0003e80000100800 */
[----:B------:R-:W-:Y:S01]  /*1b980*/  STL [R1+0xc3c], R62 ;  /* 0x000c3c3e01007387 */ /* 0x000fe20000100800 */
[----:B-1----:R-:W-:-:S03]  /*1b990*/  IMAD.MOV.U32 R2, RZ, RZ, R63 ;  /* 0x000000ffff027224 */ /* 0x002fc600078e003f */
[----:B----4-:R-:W-:Y:S04]  /*1b9a0*/  STL [R1+0xc34], R56 ;  /* 0x000c343801007387 */ /* 0x010fe80000100800 */
[----:B------:R1:W-:Y:S04]  /*1b9b0*/  STL [R1+0xc30], R2 ;  /* 0x000c300201007387 */ /* 0x0003e80000100800 */
[----:B------:R-:W4:Y:S04]  /*1b9c0*/  LDL.LU.64 R64, [R1+0x528] ;  /* 0x0005280001407983 */ /* 0x000f280000300a00 */
        /* <DEDUP_REMOVED lines=26> */
[----:B-1----:R-:W-:-:S05]  /*1bb70*/  MOV R2, R53 ;  /* 0x0000003500027202 */ /* 0x002fca0000000f00 */
[----:B------:R1:W-:Y:S04]  /*1bb80*/  STL [R1+0xbf8], R2 ;  /* 0x000bf80201007387 */ /* 0x0003e80000100800 */
[----:B---3--:R3:W-:Y:S04]  /*1bb90*/  STL [R1+0xbfc], R54 ;  /* 0x000bfc3601007387 */ /* 0x0087e80000100800 */
[----:B------:R-:W5:Y:S01]  /*1bba0*/  LDL.LU.64 R58, [R1+0x190] ;  /* 0x00019000013a7983 */ /* 0x000f620000300a00 */
[----:B-1----:R-:W-:-:S03]  /*1bbb0*/  IMAD.MOV.U32 R2, RZ, RZ, R55 ;  /* 0x000000ffff027224 */ /* 0x002fc600078e0037 */
[----:B------:R-:W5:Y:S04]  /*1bbc0*/  LDL.LU.64 R52, [R1+0x150] ;  /* 0x0001500001347983 */ /* 0x000f680000300a00 */
[----:B------:R1:W-:Y:S04]  /*1bbd0*/  STL [R1+0xbf0], R2 ;  /* 0x000bf00201007387 */ /* 0x0003e80000100800 */
[----:B--2---:R2:W-:Y:S04]  /*1bbe0*/  STL [R1+0xbf4], R96 ;  /* 0x000bf46001007387 */ /* 0x0045e80000100800 */
[----:B---3--:R-:W3:Y:S01]  /*1bbf0*/  LDL.LU.64 R54, [R1+0x110] ;  /* 0x0001100001367983 */ /* 0x008ee20000300a00 */
[----:B-1----:R-:W-:-:S03]  /*1bc00*/  IMAD.MOV.U32 R2, RZ, RZ, R97 ;  /* 0x000000ffff027224 */ /* 0x002fc600078e0061 */
[----:B--2---:R-:W2:Y:S04]  /*1bc10*/  LDL.LU.64 R96, [R1+0x20] ;  /* 0x0000200001607983 */ /* 0x004ea80000300a00 */
[----:B------:R4:W-:Y:S02]  /*1bc20*/  STL [R1+0xbe8], R2 ;  /* 0x000be80201007387 */ /* 0x0009e40000100800 */
[----:B----4-:R-:W-:Y:S02]  /*1bc30*/  IMAD.MOV.U32 R2, RZ, RZ, R65 ;  /* 0x000000ffff027224 */ /* 0x010fe400078e0041 */
[----:B------:R-:W-:Y:S04]  /*1bc40*/  STL [R1+0xbec], R64 ;  /* 0x000bec4001007387 */ /* 0x000fe80000100800 */
[----:B------:R-:W-:Y:S04]  /*1bc50*/  STL [R1+0xbe4], R66 ;  /* 0x000be44201007387 */ /* 0x000fe80000100800 */
[----:B------:R1:W-:Y:S02]  /*1bc60*/  STL [R1+0xbe0], R2 ;  /* 0x000be00201007387 */ /* 0x0003e40000100800 */
[----:B-1----:R-:W-:-:S02]  /*1bc70*/  IMAD.MOV.U32 R2, RZ, RZ, R67 ;  /* 0x000000ffff027224 */ /* 0x002fc400078e0043 */
[----:B------:R-:W-:Y:S04]  /*1bc80*/  STL [R1+0xbdc], R60 ;  /* 0x000bdc3c01007387 */ /* 0x000fe80000100800 */
[----:B------:R1:W-:Y:S04]  /*1bc90*/  STL [R1+0xbd8], R2 ;  /* 0x000bd80201007387 */ /* 0x0003e80000100800 */
[----:B------:R-:W-:Y:S01]  /*1bca0*/  STL [R1+0xbd4], R62 ;  /* 0x000bd43e01007387 */ /* 0x000fe20000100800 */
[----:B-1----:R-:W-:-:S05]  /*1bcb0*/  IMAD.MOV.U32 R2, RZ, RZ, R61 ;  /* 0x000000ffff027224 */ /* 0x002fca00078e003d */
[----:B------:R1:W-:Y:S04]  /*1bcc0*/  STL [R1+0xbd0], R2 ;  /* 0x000bd00201007387 */ /* 0x0003e80000100800 */
[----:B------:R-:W-:Y:S01]  /*1bcd0*/  STL [R1+0xbcc], R248 ;  /* 0x000bccf801007387 */ /* 0x000fe20000100800 */
[----:B-1----:R-:W-:-:S05]  /*1bce0*/  IMAD.MOV.U32 R2, RZ, RZ, R63 ;  /* 0x000000ffff027224 */ /* 0x002fca00078e003f */
[----:B------:R1:W-:Y:S04]  /*1bcf0*/  STL [R1+0xbc8], R2 ;  /* 0x000bc80201007387 */ /* 0x0003e80000100800 */
[----:B------:R-:W-:Y:S01]  /*1bd00*/  STL [R1+0xbc4], R250 ;  /* 0x000bc4fa01007387 */ /* 0x000fe20000100800 */
[----:B-1----:R-:W-:-:S05]  /*1bd10*/  IMAD.MOV.U32 R2, RZ, RZ, R249 ;  /* 0x000000ffff027224 */ /* 0x002fca00078e00f9 */
        /* <DEDUP_REMOVED lines=13> */
[----:B------:R5:W-:Y:S02]  /*1bdf0*/  STL [R1+0xba8], R2 ;  /* 0x000ba80201007387 */ /* 0x000be40000100800 */
[----:B-----5:R-:W-:Y:S02]  /*1be00*/  IMAD.MOV.U32 R2, RZ, RZ, R57 ;  /* 0x000000ffff027224 */ /* 0x020fe400078e0039 */
[----:B------:R-:W-:Y:S04]  /*1be10*/  STL [R1+0xbac], R56 ;  /* 0x000bac3801007387 */ /* 0x000fe80000100800 */
[----:B------:R-:W-:Y:S04]  /*1be20*/  STL [R1+0xba4], R58 ;  /* 0x000ba43a01007387 */ /* 0x000fe80000100800 */
[----:B------:R1:W-:Y:S04]  /*1be30*/  STL [R1+0xba0], R2 ;  /* 0x000ba00201007387 */ /* 0x0003e80000100800 */
[----:B------:R-:W-:Y:S01]  /*1be40*/  STL [R1+0xb9c], R52 ;  /* 0x000b9c3401007387 */ /* 0x000fe20000100800 */
[----:B-1----:R-:W-:-:S05]  /*1be50*/  IMAD.MOV.U32 R2, RZ, RZ, R59 ;  /* 0x000000ffff027224 */ /* 0x002fca00078e003b */
[----:B------:R1:W-:Y:S02]  /*1be60*/  STL [R1+0xb98], R2 ;  /* 0x000b980201007387 */ /* 0x0003e40000100800 */
[----:B-1----:R-:W-:Y:S02]  /*1be70*/  IMAD.MOV.U32 R2, RZ, RZ, R53 ;  /* 0x000000ffff027224 */ /* 0x002fe400078e0035 */
[----:B---3--:R-:W-:Y:S04]  /*1be80*/  STL [R1+0xb94], R54 ;  /* 0x000b943601007387 */ /* 0x008fe80000100800 */
[----:B------:R1:W-:Y:S04]  /*1be90*/  STL [R1+0xb90], R2 ;  /* 0x000b900201007387 */ /* 0x0003e80000100800 */
[----:B--2---:R-:W-:Y:S01]  /*1bea0*/  STL [R1+0xb8c], R96 ;  /* 0x000b8c6001007387 */ /* 0x004fe20000100800 */
[----:B-1----:R-:W-:-:S05]  /*1beb0*/  IMAD.MOV.U32 R2, RZ, RZ, R55 ;  /* 0x000000ffff027224 */ /* 0x002fca00078e0037 */
[----:B------:R1:W-:Y:S04]  /*1bec0*/  STL [R1+0xb88], R2 ;  /* 0x000b880201007387 */ /* 0x0003e80000100800 */
[----:B------:R-:W2:Y:S01]  /*1bed0*/  LDL.LU.64 R56, [R1+0x1c0] ;  /* 0x0001c00001387983 */ /* 0x000ea20000300a00 */
[----:B-1----:R-:W-:-:S05]  /*1bee0*/  IMAD.MOV.U32 R2, RZ, RZ, R97 ;  /* 0x000000ffff027224 */ /* 0x002fca00078e0061 */
[----:B------:R4:W-:Y:S04]  /*1bef0*/  STL [R1+0xb80], R2 ;  /* 0x000b800201007387 */ /* 0x0009e80000100800 */
[----:B------:R-:W-:Y:S04]  /*1bf00*/  STL [R1+0xb84], R236 ;  /* 0x000b84ec01007387 */ /* 0x000fe80000100800 */
[----:B------:R-:W-:Y:S04]  /*1bf10*/  STL [R1+0xb78], R237 ;  /* 0x000b78ed01007387 */ /* 0x000fe80000100800 */
[----:B------:R-:W3:Y:S04]  /*1bf20*/  LDL.LU.64 R58, [R1+0x180] ;  /* 0x00018000013a7983 */ /* 0x000ee80000300a00 */
[----:B------:R-:W-:Y:S04]  /*1bf30*/  STL [R1+0xb7c], R80 ;  /* 0x000b7c5001007387 */ /* 0x000fe80000100800 */
[----:B------:R-:W5:Y:S04]  /*1bf40*/  LDL.LU.64 R52, [R1+0x140] ;  /* 0x0001400001347983 */ /* 0x000f680000300a00 */
[----:B------:R-:W-:Y:S04]  /*1bf50*/  STL [R1+0xb70], R81 ;  /* 0x000b705101007387 */ /* 0x000fe80000100800 */
[----:B------:R-:W5:Y:S01]  /*1bf60*/  LDL.LU.64 R54, [R1+0xf0] ;  /* 0x0000f00001367983 */ /* 0x000f620000300a00 */
[----:B------:R-:W-:-:S02]  /*1bf70*/  IMAD.MOV.U32 R96, RZ, RZ, R98 ;  /* 0x000000ffff607224 */ /* 0x000fc400078e0062 */
[----:B------:R-:W-:Y:S01]  /*1bf80*/  IMAD.MOV.U32 R97, RZ, RZ, R99 ;  /* 0x000000ffff617224 */ /* 0x000fe200078e0063 */
[----:B------:R-:W-:Y:S04]  /*1bf90*/  STL [R1+0xb74], R34 ;  /* 0x000b742201007387 */ /* 0x000fe80000100800 */
[----:B------:R-:W5:Y:S04]  /*1bfa0*/  LDL.LU.64 R98, [R1+0x10] ;  /* 0x0000100001627983 */ /* 0x000f680000300a00 */
[----:B------:R-:W-:Y:S01]  /*1bfb0*/  STL [R1+0xb68], R35 ;  /* 0x000b682301007387 */ /* 0x000fe20000100800 */
[----:B----4-:R-:W-:-:S03]  /*1bfc0*/  IMAD.MOV.U32 R2, RZ, RZ, R63 ;  /* 0x000000ffff027224 */ /* 0x010fc600078e003f */
[----:B------:R-:W-:Y:S04]  /*1bfd0*/  STL [R1+0xb6c], R62 ;  /* 0x000b6c3e01007387 */ /* 0x000fe80000100800 */
        /* <DEDUP_REMOVED lines=14> */
[----:B------:R-:W-:Y:S04]  /*1c0c0*/  STL [R1+0xb44], R94 ;  /* 0x000b445e01007387 */ /* 0x000fe80000100800 */
[----:B------:R-:W4:Y:S04]  /*1c0d0*/  LDL.LU.64 R250, [R1+0x178] ;  /* 0x0001780001fa7983 */ /* 0x000f280000300a00 */
[----:B------:R-:W-:Y:S04]  /*1c0e0*/  STL [R1+0xb38], R95 ;  /* 0x000b385f01007387 */ /* 0x000fe80000100800 */
[----:B------:R-:W4:Y:S04]  /*1c0f0*/  LDL.LU.64 R28, [R1+0x138] ;  /* 0x00013800011c7983 */ /* 0x000f280000300a00 */
[----:B------:R-:W-:Y:S04]  /*1c100*/  STL [R1+0xb3c], R78 ;  /* 0x000b3c4e01007387 */ /* 0x000fe80000100800 */
[----:B------:R-:W4:Y:S04]  /*1c110*/  LDL.LU.64 R30, [R1+0x68] ;  /* 0x00006800011e7983 */ /* 0x000f280000300a00 */
[----:B------:R-:W-:Y:S04]  /*1c120*/  STL [R1+0xb30], R79 ;  /* 0x000b304f01007387 */ /* 0x000fe80000100800 */
[----:B------:R-:W-:Y:S04]  /*1c130*/  STL [R1+0xb34], R32 ;  /* 0x000b342001007387 */ /* 0x000fe80000100800 */
[----:B------:R-:W-:Y:S01]  /*1c140*/  STL [R1+0xb28], R33 ;  /* 0x000b282101007387 */ /* 0x000fe20000100800 */
[----:B--2---:R-:W-:-:S03]  /*1c150*/  IMAD.MOV.U32 R2, RZ, RZ, R57 ;  /* 0x000000ffff027224 */ /* 0x004fc600078e0039 */
[----:B------:R-:W-:Y:S04]  /*1c160*/  STL [R1+0xb2c], R56 ;  /* 0x000b2c3801007387 */ /* 0x000fe80000100800 */
[----:B---3--:R-:W-:Y:S04]  /*1c170*/  STL [R1+0xb24], R58 ;  /* 0x000b243a01007387 */ /* 0x008fe80000100800 */
[----:B------:R1:W-:Y:S04]  /*1c180*/  STL [R1+0xb20], R2 ;  /* 0x000b200201007387 */ /* 0x0003e80000100800 */
[----:B-----5:R-:W-:Y:S01]  /*1c190*/  STL [R1+0xb1c], R52 ;  /* 0x000b1c3401007387 */ /* 0x020fe20000100800 */
        /* <DEDUP_REMOVED lines=8> */
[----:B------:R-:W2:Y:S01]  /*1c220*/  LDL.LU.64 R58, [R1+0x1b0] ;  /* 0x0001b000013a7983 */ /* 0x000ea20000300a00 */
[----:B-1----:R-:W-:-:S05]  /*1c230*/  IMAD.MOV.U32 R2, RZ, RZ, R99 ;  /* 0x000000ffff027224 */ /* 0x002fca00078e0063 */
[----:B------:R4:W-:Y:S04]  /*1c240*/  STL [R1+0xb00], R2 ;  /* 0x000b000201007387 */ /* 0x0009e80000100800 */
[----:B------:R-:W-:Y:S04]  /*1c250*/  STL [R1+0xb04], R92 ;  /* 0x000b045c01007387 */ /* 0x000fe80000100800 */
[----:B------:R-:W3:Y:S04]  /*1c260*/  LDL.LU.64 R52, [R1+0x170] ;  /* 0x0001700001347983 */ /* 0x000ee80000300a00 */
[----:B------:R-:W-:Y:S04]  /*1c270*/  STL [R1+0xaf8], R93 ;  /* 0x000af85d01007387 */ /* 0x000fe80000100800 */
[----:B------:R-:W5:Y:S04]  /*1c280*/  LDL.LU.64 R54, [R1+0x130] ;  /* 0x0001300001367983 */ /* 0x000f680000300a00 */
[----:B------:R-:W-:Y:S04]  /*1c290*/  STL [R1+0xafc], R76 ;  /* 0x000afc4c01007387 */ /* 0x000fe80000100800 */
[----:B------:R-:W5:Y:S04]  /*1c2a0*/  LDL.LU.64 R98, [R1+0x60] ;  /* 0x0000600001627983 */ /* 0x000f680000300a00 */
[----:B------:R-:W-:Y:S04]  /*1c2b0*/  STL [R1+0xaf0], R77 ;  /* 0x000af04d01007387 */ /* 0x000fe80000100800 */
[----:B------:R-:W-:Y:S04]  /*1c2c0*/  STL [R1+0xaf4], R26 ;  /* 0x000af41a01007387 */ /* 0x000fe80000100800 */
[----:B------:R-:W-:Y:S01]  /*1c2d0*/  STL [R1+0xae8], R27 ;  /* 0x000ae81b01007387 */ /* 0x000fe20000100800 */
[----:B----4-:R-:W-:-:S03]  /*1c2e0*/  MOV R2, R249 ;  /* 0x000000f900027202 */ /* 0x010fc60000000f00 */
        /* <DEDUP_REMOVED lines=12> */
[----:B------:R-:W4:Y:S04]  /*1c3b0*/  LDL.LU.64 R248, [R1+0x1a8] ;  /* 0x0001a80001f87983 */ /* 0x000f280000300a00 */
[----:B------:R-:W-:Y:S04]  /*1c3c0*/  STL [R1+0xac0], R247 ;  /* 0x000ac0f701007387 */ /* 0x000fe80000100800 */
        /* <DEDUP_REMOVED lines=22> */
[----:B------:R-:W-:Y:S04]  /*1c530*/  STL [R1+0xa80], R245 ;  /* 0x000a80f501007387 */ /* 0x000fe80000100800 */
[----:B------:R-:W2:Y:S04]  /*1c540*/  LDL.LU.64 R58, [R1+0x1a0] ;  /* 0x0001a000013a7983 */ /* 0x000ea80000300a00 */
        /* <DEDUP_REMOVED lines=23> */
[----:B------:R-:W4:Y:S04]  /*1c6c0*/  LDL.LU.64 R248, [R1+0x198] ;  /* 0x0001980001f87983 */ /* 0x000f280000300a00 */
[----:B------:R-:W-:Y:S04]  /*1c6d0*/  STL [R1+0xa44], R86 ;  /* 0x000a445601007387 */ /* 0x000fe80000100800 */
[----:B------:R-:W-:Y:S04]  /*1c6e0*/  STL [R1+0xa38], R87 ;  /* 0x000a385701007387 */ /* 0x000fe80000100800 */
[----:B------:R-:W4:Y:S04]  /*1c6f0*/  LDL.LU.64 R250, [R1+0x158] ;  /* 0x0001580001fa7983 */ /* 0x000f280000300a00 */
[----:B------:R-:W-:Y:S04]  /*1c700*/  STL [R1+0xa3c], R70 ;  /* 0x000a3c4601007387 */ /* 0x000fe80000100800 */
[----:B------:R-:W-:Y:S04]  /*1c710*/  STL [R1+0xa30], R71 ;  /* 0x000a304701007387 */ /* 0x000fe80000100800 */
[----:B------:R-:W4:Y:S04]  /*1c720*/  LDL.LU.64 R28, [R1+0x118] ;  /* 0x00011800011c7983 */ /* 0x000f280000300a00 */
[----:B------:R-:W-:Y:S04]  /*1c730*/  STL [R1+0xa34], R20 ;  /* 0x000a341401007387 */ /* 0x000fe80000100800 */
[----:B------:R-:W-:Y:S04]  /*1c740*/  STL [R1+0xa28], R21 ;  /* 0x000a281501007387 */ /* 0x000fe80000100800 */
[----:B------:R-:W4:Y:S01]  /*1c750*/  LDL.LU.64 R30, [R1+0x28] ;  /* 0x00002800011e7983 */ /* 0x000f220000300a00 */
        /* <DEDUP_REMOVED lines=9> */
[----:B------:R1:W-:Y:S02]  /*1c7f0*/  STL [R1+0xa10], R2 ;  /* 0x000a100201007387 */ /* 0x0003e40000100800 */
[----:B-1----:R-:W-:Y:S02]  /*1c800*/  IMAD.MOV.U32 R2, RZ, RZ, R99 ;  /* 0x000000ffff027224 */ /* 0x002fe400078e0063 */
[----:B------:R-:W2:Y:S04]  /*1c810*/  LDL.LU.64 R98, [R1+0x620] ;  /* 0x0006200001627983 */ /* 0x000ea80000300a00 */
[----:B------:R1:W-:Y:S01]  /*1c820*/  STL [R1+0xa08], R2 ;  /* 0x000a080201007387 */ /* 0x0003e20000100800 */
[----:B------:R-:W-:-:S03]  /*1c830*/  IMAD.MOV.U32 R58, RZ, RZ, R96 ;  /* 0x000000ffff3a7224 */ /* 0x000fc600078e0060 */
[----:B------:R-:W-:Y:S01]  /*1c840*/  STL [R1+0xa0c], R240 ;  /* 0x000a0cf001007387 */ /* 0x000fe20000100800 */
[----:B------:R-:W-:-:S03]  /*1c850*/  IMAD.MOV.U32 R59, RZ, RZ, R97 ;  /* 0x000000ffff3b7224 */ /* 0x000fc600078e0061 */
[----:B------:R-:W-:Y:S04]  /*1c860*/  STL [R1+0xa00], R241 ;  /* 0x000a00f101007387 */ /* 0x000fe80000100800 */
[----:B------:R-:W-:Y:S04]  /*1c870*/  STL [R1+0xa04], R84 ;  /* 0x000a045401007387 */ /* 0x000fe80000100800 */
[----:B------:R-:W-:Y:S04]  /*1c880*/  STL [R1+0x9f8], R85 ;  /* 0x0009f85501007387 */ /* 0x000fe80000100800 */
[----:B------:R-:W3:Y:S04]  /*1c890*/  LDL.LU.64 R96, [R1+0x630] ;  /* 0x0006300001607983 */ /* 0x000ee80000300a00 */
[----:B------:R-:W-:Y:S04]  /*1c8a0*/  STL [R1+0x9fc], R68 ;  /* 0x0009fc4401007387 */ /* 0x000fe80000100800 */
[----:B------:R-:W-:Y:S04]  /*1c8b0*/  STL [R1+0x9f0], R69 ;  /* 0x0009f04501007387 */ /* 0x000fe80000100800 */
[----:B------:R-:W5:Y:S04]  /*1c8c0*/  LDL.LU.64 R52, [R1+0x638] ;  /* 0x0006380001347983 */ /* 0x000f680000300a00 */
[----:B------:R-:W-:Y:S04]  /*1c8d0*/  STL [R1+0x9f4], R18 ;  /* 0x0009f41201007387 */ /* 0x000fe80000100800 */
[----:B------:R-:W-:Y:S04]  /*1c8e0*/  STL [R1+0x9e8], R19 ;  /* 0x0009e81301007387 */ /* 0x000fe80000100800 */
[----:B------:R-:W5:Y:S04]  /*1c8f0*/  LDL.LU.64 R54, [R1+0x640] ;  /* 0x0006400001367983 */ /* 0x000f680000300a00 */
[----:B----4-:R4:W-:Y:S01]  /*1c900*/  STL [R1+0x9ec], R248 ;  /* 0x0009ecf801007387 */ /* 0x0109e20000100800 */
[----:B-1----:R-:W-:-:S03]  /*1c910*/  IMAD.MOV.U32 R2, RZ, RZ, R249 ;  /* 0x000000ffff027224 */ /* 0x002fc600078e00f9 */
[----:B----4-:R-:W4:Y:S04]  /*1c920*/  LDL.LU.64 R248, [R1+0x648] ;  /* 0x0006480001f87983 */ /* 0x010f280000300a00 */
[----:B------:R1:W-:Y:S04]  /*1c930*/  STL [R1+0x9e0], R2 ;  /* 0x0009e00201007387 */ /* 0x0003e80000100800 */
[----:B------:R-:W-:Y:S04]  /*1c940*/  STL [R1+0x9e4], R250 ;  /* 0x0009e4fa01007387 */ /* 0x000fe80000100800 */
[----:B------:R-:W4:Y:S01]  /*1c950*/  LDL.LU.64 R62, [R1+0x650] ;  /* 0x00065000013e7983 */ /* 0x000f220000300a00 */
[----:B-1----:R-:W-:-:S05]  /*1c960*/  IMAD.MOV.U32 R2, RZ, RZ, R251 ;  /* 0x000000ffff027224 */ /* 0x002fca00078e00fb */
[----:B------:R1:W-:Y:S04]  /*1c970*/  STL [R1+0x9d8], R2 ;  /* 0x0009d80201007387 */ /* 0x0003e80000100800 */
[----:B------:R-:W-:Y:S04]  /*1c980*/  STL [R1+0x9dc], R28 ;  /* 0x0009dc1c01007387 */ /* 0x000fe80000100800 */
[----:B------:R-:W4:Y:S01]  /*1c990*/  LDL.LU.64 R56, [R1+0x658] ;  /* 0x0006580001387983 */ /* 0x000f220000300a00 */
[----:B-1----:R-:W-:-:S05]  /*1c9a0*/  IMAD.MOV.U32 R2, RZ, RZ, R29 ;  /* 0x000000ffff027224 */ /* 0x002fca00078e001d */
[----:B------:R1:W-:Y:S04]  /*1c9b0*/  STL [R1+0x9d0], R2 ;  /* 0x0009d00201007387 */ /* 0x0003e80000100800 */
[----:B------:R1:W-:Y:S04]  /*1c9c0*/  STL [R1+0x9d4], R30 ;  /* 0x0009d41e01007387 */ /* 0x0003e80000100800 */
[----:B------:R-:W4:Y:S01]  /*1c9d0*/  LDL.LU.64 R250, [R1+0x660] ;  /* 0x0006600001fa7983 */ /* 0x000f220000300a00 */
[----:B-1----:R-:W-:-:S05]  /*1c9e0*/  IMAD.MOV.U32 R2, RZ, RZ, R31 ;  /* 0x000000ffff027224 */ /* 0x002fca00078e001f */
[----:B------:R1:W-:Y:S04]  /*1c9f0*/  STL [R1+0x9c8], R2 ;  /* 0x0009c80201007387 */ /* 0x0003e80000100800 */
[----:B------:R-:W-:Y:S04]  /*1ca00*/  STL [R1+0x9cc], R238 ;  /* 0x0009ccee01007387 */ /* 0x000fe80000100800 */
[----:B------:R-:W-:Y:S04]  /*1ca10*/  STL [R1+0x9c0], R239 ;  /* 0x0009c0ef01007387 */ /* 0x000fe80000100800 */
[----:B------:R-:W4:Y:S04]  /*1ca20*/  LDL.LU.64 R28, [R1+0x668] ;  /* 0x00066800011c7983 */ /* 0x000f280000300a00 */
[----:B------:R-:W-:Y:S04]  /*1ca30*/  STL [R1+0x9c4], R82 ;  /* 0x0009c45201007387 */ /* 0x000fe80000100800 */
[----:B------:R-:W-:Y:S04]  /*1ca40*/  STL [R1+0x3a8], R83 ;  /* 0x0003a85301007387 */ /* 0x000fe80000100800 */
[----:B------:R-:W4:Y:S04]  /*1ca50*/  LDL.LU.64 R30, [R1+0x670] ;  /* 0x00067000011e7983 */ /* 0x000f280000300a00 */
[----:B--2---:R2:W-:Y:S01]  /*1ca60*/  STL [R1+0x3b0], R98 ;  /* 0x0003b06201007387 */ /* 0x0045e20000100800 */
[----:B-1----:R-:W-:-:S03]  /*1ca70*/  IMAD.MOV.U32 R2, RZ, RZ, R99 ;  /* 0x000000ffff027224 */ /* 0x002fc600078e0063 */
[----:B--2---:R-:W2:Y:S04]  /*1ca80*/  LDL.LU.64 R98, [R1+0x678] ;  /* 0x0006780001627983 */ /* 0x004ea80000300a00 */
[----:B------:R1:W-:Y:S04]  /*1ca90*/  STL [R1+0x3ac], R2 ;  /* 0x0003ac0201007387 */ /* 0x0003e80000100800 */
[----:B------:R3:W-:Y:S01]  /*1caa0*/  STL [R1+0x3b8], R58 ;  /* 0x0003b83a01007387 */ /* 0x0007e20000100800 */
[----:B-1----:R-:W-:-:S03]  /*1cab0*/  IMAD.MOV.U32 R2, RZ, RZ, R59 ;  /* 0x000000ffff027224 */ /* 0x002fc600078e003b */
[----:B---3--:R-:W3:Y:S04]  /*1cac0*/  LDL.LU.64 R58, [R1+0x680] ;  /* 0x00068000013a7983 */ /* 0x008ee80000300a00 */
[----:B------:R1:W-:Y:S04]  /*1cad0*/  STL [R1+0x3b4], R2 ;  /* 0x0003b40201007387 */ /* 0x0003e80000100800 */
[----:B------:R5:W-:Y:S01]  /*1cae0*/  STL [R1+0x3c0], R96 ;  /* 0x0003c06001007387 */ /* 0x000be20000100800 */
[----:B-1----:R-:W-:-:S03]  /*1caf0*/  IMAD.MOV.U32 R2, RZ, RZ, R97 ;  /* 0x000000ffff027224 */ /* 0x002fc600078e0061 */
[----:B-----5:R-:W5:Y:S04]  /*1cb00*/  LDL.LU.64 R96, [R1+0x688] ;  /* 0x0006880001607983 */ /* 0x020f680000300a00 */
[----:B------:R1:W-:Y:S04]  /*1cb10*/  STL [R1+0x3bc], R2 ;  /* 0x0003bc0201007387 */ /* 0x0003e80000100800 */
[----:B------:R1:W-:Y:S02]  /*1cb20*/  STL [R1+0x3c8], R52 ;  /* 0x0003c83401007387 */ /* 0x0003e40000100800 */
[----:B-1----:R-:W-:-:S02]  /*1cb30*/  IMAD.MOV.U32 R2, RZ, RZ, R53 ;  /* 0x000000ffff027224 */ /* 0x002fc400078e0035 */
[----:B------:R-:W5:Y:S04]  /*1cb40*/  LDL.LU.64 R52, [R1+0x690] ;  /* 0x0006900001347983 */ /* 0x000f680000300a00 */
[----:B------:R1:W-:Y:S04]  /*1cb50*/  STL [R1+0x3c4], R2 ;  /* 0x0003c40201007387 */ /* 0x0003e80000100800 */
[----:B------:R1:W-:Y:S02]  /*1cb60*/  STL [R1+0x3d0], R54 ;  /* 0x0003d03601007387 */ /* 0x0003e40000100800 */
[----:B-1----:R-:W-:-:S02]  /*1cb70*/  IMAD.MOV.U32 R2, RZ, RZ, R55 ;  /* 0x000000ffff027224 */ /* 0x002fc400078e0037 */
[----:B------:R-:W5:Y:S04]  /*1cb80*/  LDL.LU.64 R54, [R1+0x698] ;  /* 0x0006980001367983 */ /* 0x000f680000300a00 */
[----:B------:R1:W-:Y:S04]  /*1cb90*/  STL [R1+0x3cc], R2 ;  /* 0x0003cc0201007387 */ /* 0x0003e80000100800 */
[----:B----4-:R4:W-:Y:S01]  /*1cba0*/  STL [R1+0x3d8], R248 ;  /* 0x0003d8f801007387 */ /* 0x0109e20000100800 */
[----:B-1----:R-:W-:-:S03]  /*1cbb0*/  IMAD.MOV.U32 R2, RZ, RZ, R249 ;  /* 0x000000ffff027224 */ /* 0x002fc600078e00f9 */
[----:B----4-:R-:W4:Y:S04]  /*1cbc0*/  LDL.LU.64 R248, [R1+0x6a0] ;  /* 0x0006a00001f87983 */ /* 0x010f280000300a00 */
[----:B------:R1:W-:Y:S04]  /*1cbd0*/  STL [R1+0x3d4], R2 ;  /* 0x0003d40201007387 */ /* 0x0003e80000100800 */
[----:B------:R1:W-:Y:S02]  /*1cbe0*/  STL [R1+0x3e0], R62 ;  /* 0x0003e03e01007387 */ /* 0x0003e40000100800 */
[----:B-1----:R-:W-:-:S02]  /*1cbf0*/  MOV R2, R63 ;  /* 0x0000003f00027202 */ /* 0x002fc40000000f00 */
        /* <DEDUP_REMOVED lines=18> */
[----:B--2---:R2:W-:Y:S01]  /*1cd20*/  STL [R1+0x408], R98 ;  /* 0x0004086201007387 */ /* 0x0045e20000100800 */
[----:B-1----:R-:W-:-:S03]  /*1cd30*/  IMAD.MOV.U32 R2, RZ, RZ, R99 ;  /* 0x000000ffff027224 */ /* 0x002fc600078e0063 */
[----:B--2---:R-:W2:Y:S04]  /*1cd40*/  LDL.LU.64 R98, [R1+0x6d0] ;  /* 0x0006d00001627983 */ /* 0x004ea80000300a00 */
[----:B------:R1:W-:Y:S04]  /*1cd50*/  STL [R1+0x404], R2 ;  /* 0x0004040201007387 */ /* 0x0003e80000100800 */
[----:B---3--:R3:W-:Y:S01]  /*1cd60*/  STL [R1+0x410], R58 ;  /* 0x0004103a01007387 */ /* 0x0087e20000100800 */
[----:B-1----:R-:W-:-:S03]  /*1cd70*/  IMAD.MOV.U32 R2, RZ, RZ, R59 ;  /* 0x000000ffff027224 */ /* 0x002fc600078e003b */
[----:B---3--:R-:W3:Y:S04]  /*1cd80*/  LDL.LU.64 R58, [R1+0x6d8] ;  /* 0x0006d800013a7983 */ /* 0x008ee80000300a00 */
[----:B------:R1:W-:Y:S04]  /*1cd90*/  STL [R1+0x40c], R2 ;  /* 0x00040c0201007387 */ /* 0x0003e80000100800 */
[----:B-----5:R5:W-:Y:S01]  /*1cda0*/  STL [R1+0x418], R96 ;  /* 0x0004186001007387 */ /* 0x020be20000100800 */
        /* <DEDUP_REMOVED lines=84> */
[----:B-1----:R-:W-:-:S03]  /*1d2f0*/  MOV R2, R59 ;  /* 0x0000003b00027202 */ /* 0x002fc60000000f00 */
        /* <DEDUP_REMOVED lines=223> */
[----:B-1----:R-:W-:-:S03]  /*1e0f0*/  MOV R2, R97 ;  /* 0x0000006100027202 */ /* 0x002fc60000000f00 */
        /* <DEDUP_REMOVED lines=64> */
[----:B------:R-:W4:Y:S04]  /*1e500*/  LDL.64 R56, [R1+0xfb8] ;  /* 0x000fb80001387983 */ /* 0x000f280000100a00 */
        /* <DEDUP_REMOVED lines=85> */
[----:B------:R-:W-:Y:S04]  /*1ea60*/  STL [R1+0x7b4], R56 ;  /* 0x0007b43801007387 */ /* 0x000fe80000100800 */
[----:B------:R-:W4:Y:S01]  /*1ea70*/  LDL.LU.64 R60, [R1+0x1070] ;  /* 0x00107000013c7983 */ /* 0x000f220000300a00 */
[----:B-1----:R-:W-:-:S05]  /*1ea80*/  IMAD.MOV.U32 R2, RZ, RZ, R57 ;  /* 0x000000ffff027224 */ /* 0x002fca00078e0039 */
[----:B------:R1:W-:Y:S04]  /*1ea90*/  STL [R1+0x7b0], R2 ;  /* 0x0007b00201007387 */ /* 0x0003e80000100800 */
        /* <DEDUP_REMOVED lines=16> */
[----:B---3--:R-:W-:Y:S04]  /*1eba0*/  STL [R1+0x7dc], R58 ;  /* 0x0007dc3a01007387 */ /* 0x008fe80000100800 */
[----:B------:R-:W3:Y:S01]  /*1ebb0*/  LDL.LU.64 R56, [R1+0x1090] ;  /* 0x0010900001387983 */ /* 0x000ee20000300a00 */
[----:B-1----:R-:W-:-:S05]  /*1ebc0*/  IMAD.MOV.U32 R2, RZ, RZ, R59 ;  /* 0x000000ffff027224 */ /* 0x002fca00078e003b */
[----:B------:R5:W-:Y:S02]  /*1ebd0*/  STL [R1+0x7d8], R2 ;  /* 0x0007d80201007387 */ /* 0x000be40000100800 */
[----:B-----5:R-:W-:Y:S02]  /*1ebe0*/  IMAD.MOV.U32 R2, RZ, RZ, R97 ;  /* 0x000000ffff027224 */ /* 0x020fe400078e0061 */
[----:B------:R1:W-:Y:S04]  /*1ebf0*/  STL [R1+0x7e4], R96 ;  /* 0x0007e46001007387 */ /* 0x0003e80000100800 */
[----:B-1----:R-:W5:Y:S04]  /*1ec00*/  LDL.LU.64 R96, [R1+0x10a0] ;  /* 0x0010a00001607983 */ /* 0x002f680000300a00 */
[----:B------:R1:W-:Y:S04]  /*1ec10*/  STL [R1+0x7e0], R2 ;  /* 0x0007e00201007387 */ /* 0x0003e80000100800 */
[----:B------:R1:W-:Y:S04]  /*1ec20*/  STL [R1+0x7ec], R52 ;  /* 0x0007ec3401007387 */ /* 0x0003e80000100800 */
[----:B------:R-:W5:Y:S01]  /*1ec30*/  LDL.LU.64 R58, [R1+0x10d0] ;  /* 0x0010d000013a7983 */ /* 0x000f620000300a00 */
[----:B-1----:R-:W-:-:S03]  /*1ec40*/  IMAD.MOV.U32 R2, RZ, RZ, R53 ;  /* 0x000000ffff027224 */ /* 0x002fc600078e0035 */
[----:B------:R-:W-:Y:S04]  /*1ec50*/  STL [R1+0x7f4], R54 ;  /* 0x0007f43601007387 */ /* 0x000fe80000100800 */
[----:B------:R1:W-:Y:S04]  /*1ec60*/  STL [R1+0x7e8], R2 ;  /* 0x0007e80201007387 */ /* 0x0003e80000100800 */
[----:B------:R-:W5:Y:S01]  /*1ec70*/  LDL.LU.64 R52, [R1+0x10a8] ;  /* 0x0010a80001347983 */ /* 0x000f620000300a00 */
        /* <DEDUP_REMOVED lines=36> */
[----:B------:R-:W-:Y:S04]  /*1eec0*/  STL [R1+0x844], R58 ;  /* 0x0008443a01007387 */ /* 0x000fe80000100800 */
[----:B------:R1:W-:Y:S04]  /*1eed0*/  STL [R1+0x838], R2 ;  /* 0x0008380201007387 */ /* 0x0003e80000100800 */
[----:B-----5:R-:W5:Y:S01]  /*1eee0*/  LDL.LU.64 R96, [R1+0x10f0] ;  /* 0x0010f00001607983 */ /* 0x020f620000300a00 */
[----:B-1----:R-:W-:-:S03]  /*1eef0*/  MOV R2, R59 ;  /* 0x0000003b00027202 */ /* 0x002fc60000000f00 */
        /* <DEDUP_REMOVED lines=14> */
[----:B------:R-:W4:Y:S04]  /*1efe0*/  LDL.LU.64 R248, [R1+0x1110] ;  /* 0x0011100001f87983 */ /* 0x000f280000300a00 */
        /* <DEDUP_REMOVED lines=14> */
[----:B--2---:R-:W-:Y:S04]  /*1f0d0*/  STL [R1+0x884], R98 ;  /* 0x0008846201007387 */ /* 0x004fe80000100800 */
[----:B------:R1:W-:Y:S04]  /*1f0e0*/  STL [R1+0x878], R2 ;  /* 0x0008780201007387 */ /* 0x0003e80000100800 */
[----:B------:R-:W2:Y:S01]  /*1f0f0*/  LDL.LU.64 R30, [R1+0x1138] ;  /* 0x00113800011e7983 */ /* 0x000ea20000300a00 */
[----:B-1----:R-:W-:-:S03]  /*1f100*/  IMAD.MOV.U32 R2, RZ, RZ, R99 ;  /* 0x000000ffff027224 */ /* 0x002fc600078e0063 */
[----:B---3--:R-:W-:Y:S04]  /*1f110*/  STL [R1+0x88c], R56 ;  /* 0x00088c3801007387 */ /* 0x008fe80000100800 */
[----:B------:R1:W-:Y:S04]  /*1f120*/  STL [R1+0x880], R2 ;  /* 0x0008800201007387 */ /* 0x0003e80000100800 */
[----:B------:R-:W3:Y:S01]  /*1f130*/  LDL.LU.64 R98, [R1+0x1140] ;  /* 0x0011400001627983 */ /* 0x000ee20000300a00 */
[----:B-1----:R-:W-:-:S03]  /*1f140*/  IMAD.MOV.U32 R2, RZ, RZ, R57 ;  /* 0x000000ffff027224 */ /* 0x002fc600078e0039 */
[----:B------:R-:W3:Y:S04]  /*1f150*/  LDL.LU.64 R56, [R1+0x1148] ;  /* 0x0011480001387983 */ /* 0x000ee80000300a00 */
        /* <DEDUP_REMOVED lines=34> */
[----:B--2---:R-:W-:Y:S04]  /*1f380*/  STL [R1+0x8dc], R30 ;  /* 0x0008dc1e01007387 */ /* 0x004fe80000100800 */
[----:B------:R1:W-:Y:S02]  /*1f390*/  STL [R1+0x8d0], R2 ;  /* 0x0008d00201007387 */ /* 0x0003e40000100800 */
[----:B-1----:R-:W-:Y:S02]  /*1f3a0*/  IMAD.MOV.U32 R2, RZ, RZ, R31 ;  /* 0x000000ffff027224 */ /* 0x002fe400078e001f */
[----:B------:R-:W2:Y:S04]  /*1f3b0*/  LDL.LU.64 R30, [R1+0x1188] ;  /* 0x00118800011e7983 */ /* 0x000ea80000300a00 */
[----:B------:R1:W-:Y:S04]  /*1f3c0*/  STL [R1+0x8d8], R2 ;  /* 0x0008d80201007387 */ /* 0x0003e80000100800 */
[----:B---3--:R3:W-:Y:S01]  /*1f3d0*/  STL [R1+0x8e4], R98 ;  /* 0x0008e46201007387 */ /* 0x0087e20000100800 */
[----:B-1----:R-:W-:-:S03]  /*1f3e0*/  IMAD.MOV.U32 R2, RZ, RZ, R99 ;  /* 0x000000ffff027224 */ /* 0x002fc600078e0063 */
[----:B------:R-:W-:Y:S04]  /*1f3f0*/  STL [R1+0x8ec], R56 ;  /* 0x0008ec3801007387 */ /* 0x000fe80000100800 */
[----:B------:R1:W-:Y:S04]  /*1f400*/  STL [R1+0x8e0], R2 ;  /* 0x0008e00201007387 */ /* 0x0003e80000100800 */
[----:B---3--:R-:W3:Y:S01]  /*1f410*/  LDL.LU.64 R98, [R1+0x1190] ;  /* 0x0011900001627983 */ /* 0x008ee20000300a00 */
[----:B-1----:R-:W-:-:S03]  /*1f420*/  IMAD.MOV.U32 R2, RZ, RZ, R57 ;  /* 0x000000ffff027224 */ /* 0x002fc600078e0039 */
[----:B-----5:R-:W-:Y:S04]  /*1f430*/  STL [R1+0x8f4], R96 ;  /* 0x0008f46001007387 */ /* 0x020fe80000100800 */
[----:B------:R1:W-:Y:S02]  /*1f440*/  STL [R1+0x8e8], R2 ;  /* 0x0008e80201007387 */ /* 0x0003e40000100800 */
[----:B-1----:R-:W-:Y:S02]  /*1f450*/  IMAD.MOV.U32 R2, RZ, RZ, R97 ;  /* 0x000000ffff027224 */ /* 0x002fe400078e0061 */
[----:B------:R-:W5:Y:S04]  /*1f460*/  LDL.LU.64 R96, [R1+0x1198] ;  /* 0x0011980001607983 */ /* 0x000f680000300a00 */
[----:B------:R1:W-:Y:S04]  /*1f470*/  STL [R1+0x8f0], R2 ;  /* 0x0008f00201007387 */ /* 0x0003e80000100800 */
[----:B------:R-:W-:Y:S04]  /*1f480*/  STL [R1+0x8fc], R58 ;  /* 0x0008fc3a01007387 */ /* 0x000fe80000100800 */
[----:B------:R-:W5:Y:S01]  /*1f490*/  LDL.LU.64 R100, [R1+0x11e0] ;  /* 0x0011e00001647983 */ /* 0x000f620000300a00 */
[----:B-1----:R-:W-:-:S05]  /*1f4a0*/  IMAD.MOV.U32 R2, RZ, RZ, R59 ;  /* 0x000000ffff027224 */ /* 0x002fca00078e003b */
[----:B------:R1:W-:Y:S04]  /*1f4b0*/  STL [R1+0x8f8], R2 ;  /* 0x0008f80201007387 */ /* 0x0003e80000100800 */
[----:B----4-:R-:W-:Y:S01]  /*1f4c0*/  STL [R1+0x904], R52 ;  /* 0x0009043401007387 */ /* 0x010fe20000100800 */
[----:B-1----:R-:W-:-:S03]  /*1f4d0*/  IMAD.MOV.U32 R2, RZ, RZ, R53 ;  /* 0x000000ffff027224 */ /* 0x002fc600078e0035 */
[----:B------:R-:W4:Y:S04]  /*1f4e0*/  LDL.LU.64 R102, [R1+0x11a8] ;  /* 0x0011a80001667983 */ /* 0x000f280000300a00 */
[----:B------:R1:W-:Y:S04]  /*1f4f0*/  STL [R1+0x900], R2 ;  /* 0x0009000201007387 */ /* 0x0003e80000100800 */
[----:B------:R-:W-:Y:S04]  /*1f500*/  STL [R1+0x90c], R54 ;  /* 0x00090c3601007387 */ /* 0x000fe80000100800 */
[----:B------:R-:W4:Y:S01]  /*1f510*/  LDL.LU.64 R64, [R1+0x11b0] ;  /* 0x0011b00001407983 */ /* 0x000f220000300a00 */
        /* <DEDUP_REMOVED lines=15> */
[----:B-1----:R-:W-:-:S03]  /*1f610*/  MOV R2, R29 ;  /* 0x0000001d00027202 */ /* 0x002fc60000000f00 */
[----:B------:R-:W4:Y:S04]  /*1f620*/  LDL.LU.64 R54, [R1+0x11e8] ;  /* 0x0011e80001367983 */ /* 0x000f280000300a00 */
[----:B------:R1:W-:Y:S04]  /*1f630*/  STL [R1+0x920], R2 ;  /* 0x0009200201007387 */ /* 0x0003e80000100800 */
[----:B--2---:R-:W-:Y:S04]  /*1f640*/  STL [R1+0x92c], R30 ;  /* 0x00092c1e01007387 */ /* 0x004fe80000100800 */
[----:B------:R-:W2:Y:S01]  /*1f650*/  LDL.LU.64 R248, [R1+0x11f0] ;  /* 0x0011f00001f87983 */ /* 0x000ea20000300a00 */
[----:B-1----:R-:W-:-:S03]  /*1f660*/  IMAD.MOV.U32 R2, RZ, RZ, R31 ;  /* 0x000000ffff027224 */ /* 0x002fc600078e001f */
[----:B------:R-:W2:Y:S04]  /*1f670*/  LDL.LU.64 R250, [R1+0x11f8] ;  /* 0x0011f80001fa7983 */ /* 0x000ea80000300a00 */
[----:B------:R1:W-:Y:S04]  /*1f680*/  STL [R1+0x928], R2 ;  /* 0x0009280201007387 */ /* 0x0003e80000100800 */
[----:B---3--:R-:W-:Y:S04]  /*1f690*/  STL [R1+0x934], R98 ;  /* 0x0009346201007387 */ /* 0x008fe80000100800 */
[----:B------:R-:W3:Y:S01]  /*1f6a0*/  LDL.LU.64 R28, [R1+0x1200] ;  /* 0x00120000011c7983 */ /* 0x000ee20000300a00 */
[----:B-1----:R-:W-:-:S03]  /*1f6b0*/  IMAD.MOV.U32 R2, RZ, RZ, R99 ;  /* 0x000000ffff027224 */ /* 0x002fc600078e0063 */
[----:B------:R-:W3:Y:S04]  /*1f6c0*/  LDL.LU.64 R30, [R1+0x1208] ;  /* 0x00120800011e7983 */ /* 0x000ee80000300a00 */
[----:B------:R1:W-:Y:S04]  /*1f6d0*/  STL [R1+0x930], R2 ;  /* 0x0009300201007387 */ /* 0x0003e80000100800 */
[----:B-----5:R5:W-:Y:S01]  /*1f6e0*/  STL [R1+0x93c], R96 ;  /* 0x00093c6001007387 */ /* 0x020be20000100800 */
[----:B-1----:R-:W-:-:S03]  /*1f6f0*/  IMAD.MOV.U32 R2, RZ, RZ, R97 ;  /* 0x000000ffff027224 */ /* 0x002fc600078e0061 */
[----:B------:R-:W3:Y:S04]  /*1f700*/  LDL.LU.64 R98, [R1+0x1210] ;  /* 0x0012100001627983 */ /* 0x000ee80000300a00 */
[----:B------:R-:W-:Y:S04]  /*1f710*/  STL [R1+0x944], R100 ;  /* 0x0009446401007387 */ /* 0x000fe80000100800 */
[----:B------:R1:W-:Y:S04]  /*1f720*/  STL [R1+0x938], R2 ;  /* 0x0009380201007387 */ /* 0x0003e80000100800 */
[----:B-----5:R-:W5:Y:S01]  /*1f730*/  LDL.LU.64 R96, [R1+0x1218] ;  /* 0x0012180001607983 */ /* 0x020f620000300a00 */
[----:B-1----:R-:W-:-:S03]  /*1f740*/  IMAD.MOV.U32 R2, RZ, RZ, R101 ;  /* 0x000000ffff027224 */ /* 0x002fc600078e0065 */
[----:B----4-:R-:W-:Y:S04]  /*1f750*/  STL [R1+0x94c], R102 ;  /* 0x00094c6601007387 */ /* 0x010fe80000100800 */
[----:B------:R1:W-:Y:S02]  /*1f760*/  STL [R1+0x940], R2 ;  /* 0x0009400201007387 */ /* 0x0003e40000100800 */
[----:B-1----:R-:W-:Y:S02]  /*1f770*/  IMAD.MOV.U32 R2, RZ, RZ, R103 ;  /* 0x000000ffff027224 */ /* 0x002fe400078e0067 */
        /* <DEDUP_REMOVED lines=24> */
[----:B--2---:R-:W-:Y:S04]  /*1f900*/  STL [R1+0x994], R248 ;  /* 0x000994f801007387 */ /* 0x004fe80000100800 */
[----:B------:R1:W-:Y:S04]  /*1f910*/  STL [R1+0x988], R2 ;  /* 0x0009880201007387 */ /* 0x0003e80000100800 */
[----:B------:R-:W-:Y:S01]  /*1f920*/  STL [R1+0x99c], R250 ;  /* 0x00099cfa01007387 */ /* 0x000fe20000100800 */
[----:B-1----:R-:W-:-:S05]  /*1f930*/  IMAD.MOV.U32 R2, RZ, RZ, R249 ;  /* 0x000000ffff027224 */ /* 0x002fca00078e00f9 */
[----:B------:R1:W-:Y:S04]  /*1f940*/  STL [R1+0x990], R2 ;  /* 0x0009900201007387 */ /* 0x0003e80000100800 */
[----:B---3--:R-:W-:Y:S01]  /*1f950*/  STL [R1+0x9a4], R28 ;  /* 0x0009a41c01007387 */ /* 0x008fe20000100800 */
        /* <DEDUP_REMOVED lines=8> */
[----:B-1----:R-:W-:-:S05]  /*1f9e0*/  IMAD.MOV.U32 R2, RZ, RZ, R99 ;  /* 0x000000ffff027224 */ /* 0x002fca00078e0063 */
[----:B------:R1:W-:Y:S04]  /*1f9f0*/  STL [R1+0x9b0], R2 ;  /* 0x0009b00201007387 */ /* 0x0003e80000100800 */
[----:B-----5:R-:W-:Y:S01]  /*1fa00*/  STL [R1+0x9bc], R96 ;  /* 0x0009bc6001007387 */ /* 0x020fe20000100800 */
[----:B-1----:R-:W-:-:S05]  /*1fa10*/  IMAD.MOV.U32 R2, RZ, RZ, R97 ;  /* 0x000000ffff027224 */ /* 0x002fca00078e0061 */
[----:B------:R1:W-:Y:S04]  /*1fa20*/  STL [R1+0x9b8], R2 ;  /* 0x0009b80201007387 */ /* 0x0003e80000100800 */
        /* <DEDUP_REMOVED lines=49> */
[----:B------:R2:W-:Y:S01]  /*1fd40*/  STL [R1+0x70], RZ ;  /* 0x000070ff01007387 */ /* 0x0005e20000100800 */
[----:B------:R-:W-:-:S03]  /*1fd50*/  IMAD R0, R7, 0x220, R6 ;  /* 0x0000022007007824 */ /* 0x000fc600078e0206 */
[----:B------:R2:W-:Y:S04]  /*1fd60*/  STL [R1+0x74], RZ ;  /* 0x000074ff01007387 */ /* 0x0005e80000100800 */
[----:B------:R2:W-:Y:S01]  /*1fd70*/  STL [R1+0x78], RZ ;  /* 0x000078ff01007387 */ /* 0x0005e20000100800 */
[----:B------:R-:W-:-:S03]  /*1fd80*/  SHF.R.S32.HI R16, RZ, 0x7, R4 ;  /* 0x00000007ff107819 */ /* 0x000fc60000011404 */
[----:B------:R2:W-:Y:S04]  /*1fd90*/  STL [R1+0x7c], RZ ;  /* 0x00007cff01007387 */ /* 0x0005e80000100800 */
[----:B------:R2:W-:Y:S04]  /*1fda0*/  STL [R1+0x50], RZ ;  /* 0x000050ff01007387 */ /* 0x0005e80000100800 */
[----:B------:R2:W-:Y:S01]  /*1fdb0*/  STL [R1+0x54], RZ ;  /* 0x000054ff01007387 */ /* 0x0005e20000100800 */
[----:B------:R-:W-:-:S03]  /*1fdc0*/  LOP3.LUT R17, R0, 0x20, RZ, 0x3c, !PT ;  /* 0x0000002000117812 */ /* 0x000fc600078e3cff */
[----:B------:R2:W-:Y:S01]  /*1fdd0*/  STL [R1+0x58], RZ ;  /* 0x000058ff01007387 */ /* 0x0005e20000100800 */
[----:B------:R-:W-:-:S03]  /*1fde0*/  IADD3 R17, R16, -0x1, RZ ;  /* 0xffffffff10117810 */ /* 0x000fc60007ffe0ff */
[----:B------:R2:W-:Y:S01]  /*1fdf0*/  STL [R1+0x5c], RZ ;  /* 0x00005cff01007387 */ /* 0x0005e20000100800 */
[----:B------:R-:W-:-:S03]  /*1fe00*/  LOP3.LUT R16, R252, 0x40, RZ, 0x3c, !PT ;  /* 0x00000040fc107812 */ /* 0x000fc600078e3cff */
[----:B------:R2:W-:Y:S04]  /*1fe10*/  STL [R1+0x30], RZ ;  /* 0x000030ff01007387 */ /* 0x0005e80000100800 */
[----:B------:R2:W-:Y:S04]  /*1fe20*/  STL [R1+0x34], RZ ;  /* 0x000034ff01007387 */ /* 0x0005e80000100800 */
[----:B------:R2:W-:Y:S04]  /*1fe30*/  STL [R1+0x38], RZ ;  /* 0x000038ff01007387 */ /* 0x0005e80000100800 */
[----:B------:R2:W-:Y:S04]  /*1fe40*/  STL [R1+0x3c], RZ ;  /* 0x00003cff01007387 */ /* 0x0005e80000100800 */
[----:B------:R2:W-:Y:S04]  /*1fe50*/  STL [R1], RZ ;  /* 0x000000ff01007387 */ /* 0x0005e80000100800 */
[----:B------:R2:W-:Y:S04]  /*1fe60*/  STL [R1+0x4], RZ ;  /* 0x000004ff01007387 */ /* 0x0005e80000100800 */
[----:B------:R2:W-:Y:S04]  /*1fe70*/  STL [R1+0x8], RZ ;  /* 0x000008ff01007387 */ /* 0x0005e80000100800 */
[----:B------:R2:W-:Y:S04]  /*1fe80*/  STL [R1+0xc], RZ ;  /* 0x00000cff01007387 */ /* 0x0005e80000100800 */
[----:B------:R2:W-:Y:S01]  /*1fe90*/  STL [R1+0xfb8], R16 ;  /* 0x000fb81001007387 */ /* 0x0005e20000100800 */
[----:B------:R-:W-:Y:S01]  /*1fea0*/  IMAD.MOV.U32 R99, RZ, RZ, c[0x0][0x188] ;  /* 0x00006200ff637624 */ /* 0x000fe200078e00ff */
[----:B------:R-:W-:-:S03]  /*1feb0*/  ULDC UR4, c[0x0][0x18c] ;  /* 0x0000630000047ab9 */ /* 0x000fc60000000800 */
[----:B------:R-:W-:Y:S01]  /*1fec0*/  IMAD.SHL.U32 R5, R99, 0x80, RZ ;  /* 0x0000008063057824 */ /* 0x000fe200078e00ff */
[----:B------:R-:W-:-:S04]  /*1fed0*/  USHF.L.U32 UR4, UR4, 0x7, URZ ;  /* 0x0000000704047899 */ /* 0x000fc8000800063f */
[----:B-1----:R-:W-:Y:S01]  /*1fee0*/  SHF.R.S32.HI R2, RZ, 0x1f, R5 ;  /* 0x0000001fff027819 */ /* 0x002fe20000011405 */
[----:B------:R-:W-:Y:S01]  /*1fef0*/  USHF.R.S32.HI UR5, URZ, 0x1f, UR4 ;  /* 0x0000001f3f057899 */ /* 0x000fe20008011404 */
[----:B------:R-:W-:Y:S01]  /*1ff00*/  CS2R R116, SRZ ;  /* 0x0000000000747805 */ /* 0x000fe2000001ff00 */
[----:B------:R-:W-:Y:S01]  /*1ff10*/  CS2R R118, SRZ ;  /* 0x0000000000767805 */ /* 0x000fe2000001ff00 */
[----:B------:R-:W-:Y:S01]  /*1ff20*/  SHF.L.U64.HI R2, R5, 0x2, R2 ;  /* 0x0000000205027819 */ /* 0x000fe20000010202 */
        /* <DEDUP_REMOVED lines=94> */
[----:B------:R-:W-:-:S02]  /*20510*/  LOP3.LUT R19, R0, 0x40, RZ, 0x3c, !PT ;  /* 0x0000004000137812 */ /* 0x000fc400078e3cff */
[----:B------:R-:W-:Y:S01]  /*20520*/  LOP3.LUT R18, R0, 0x60, RZ, 0x3c, !PT ;  /* 0x0000006000127812 */ /* 0x000fe200078e3cff */
[----:B------:R-:W-:Y:S02]  /*20530*/  USHF.L.U32 UR8, UR4, 0x2, URZ ;  /* 0x0000000204087899 */ /* 0x000fe4000800063f */
[----:B--2---:R-:W-:Y:S02]  /*20540*/  USHF.L.U64.HI UR5, UR4, 0x2, UR5 ;  /* 0x0000000204057899 */ /* 0x004fe40008010205 */
.L_x_1:
[----:B------:R-:W2:Y:S01]  /*20550*/  LDL.LU.64 R240, [R1+0x230] ;  /* 0x0002300001f07983 */ /* 0x000ea20000300a00 */
[----:B------:R-:W-:-:S04]  /*20560*/  DEPBAR.LE SB0, 0x0 ;  /* 0x000080000000791a */ /* 0x000fc80000000000 */
[----:B------:R-:W2:Y:S01]  /*20570*/  LDL.LU.64 R242, [R1+0x238] ;  /* 0x0002380001f27983 */ /* 0x000ea20000300a00 */
[C---:B------:R-:W-:Y:S02]  /*20580*/  LOP3.LUT R16, R0.reuse, 0x20, RZ, 0x3c, !PT ;  /* 0x0000002000107812 */ /* 0x040fe400078e3cff */
[C---:B------:R-:W-:Y:S01]  /*20590*/  LOP3.LUT R3, R0.reuse, 0x60, RZ, 0x3c, !PT ;  /* 0x0000006000037812 */ /* 0x040fe200078e3cff */
[----:B------:R-:W-:Y:S04]  /*205a0*/  STL [R1+0x2144], R250 ;  /* 0x002144fa01007387 */ /* 0x000fe80000100800 */
[----:B------:R-:W-:Y:S04]  /*205b0*/  STL [R1+0x2140], R251 ;  /* 0x002140fb01007387 */ /* 0x000fe80000100800 */
[----:B------:R-:W-:Y:S04]  /*205c0*/  STL [R1+0x213c], R28 ;  /* 0x00213c1c01007387 */ /* 0x000fe80000100800 */
[----:B------:R-:W-:Y:S04]  /*205d0*/  STL [R1+0x2138], R29 ;  /* 0x0021381d01007387 */ /* 0x000fe80000100800 */
[----:B------:R-:W-:Y:S04]  /*205e0*/  STL [R1+0x2134], R30 ;  /* 0x0021341e01007387 */ /* 0x000fe80000100800 */
[----:B------:R-:W-:Y:S04]  /*205f0*/  STL [R1+0x2130], R31 ;  /* 0x0021301f01007387 */ /* 0x000fe80000100800 */
[----:B------:R-:W-:Y:S04]  /*20600*/  STL [R1+0x212c], R96 ;  /* 0x00212c6001007387 */ /* 0x000fe80000100800 */
[----:B------:R1:W-:Y:S04]  /*20610*/  STL [R1+0x2128], R97 ;  /* 0x0021286101007387 */ /* 0x0003e80000100800 */
[----:B------:R-:W-:Y:S04]  /*20620*/  STL [R1+0x2124], R98 ;  /* 0x0021246201007387 */ /* 0x000fe80000100800 */
[----:B------:R3:W-:Y:S04]  /*20630*/  STL [R1+0x2120], R99 ;  /* 0x0021206301007387 */ /* 0x0007e80000100800 */
[----:B------:R4:W-:Y:S04]  /*20640*/  STL [R1+0x163c], R2 ;  /* 0x00163c0201007387 */ /* 0x0009e80000100800 */
[----:B-1----:R-:W2:Y:S04]  /*20650*/  LDL.LU.64 R96, [R1+0x220] ;  /* 0x0002200001607983 */ /* 0x002ea80000300a00 */
[----:B---3--:R-:W3:Y:S01]  /*20660*/  LDL.LU.64 R98, [R1+0x228] ;  /* 0x0002280001627983 */ /* 0x008ee20000300a00 */
[----:B----4-:R-:W-:-:S03]  /*20670*/  LOP3.LUT R2, R0, 0x40, RZ, 0x3c, !PT ;  /* 0x0000004000027812 */ /* 0x010fc600078e3cff */
[----:B------:R-:W4:Y:S04]  /*20680*/  LDL.LU.64 R236, [R1+0x210] ;  /* 0x0002100001ec7983 */ /* 0x000f280000300a00 */
[----:B------:R-:W4:Y:S04]  /*20690*/  LDL.LU.64 R238, [R1+0x218] ;  /* 0x0002180001ee7983 */ /* 0x000f280000300a00 */
[----:B------:R-:W3:Y:S04]  /*206a0*/  LDL.LU.64 R92, [R1+0x200] ;  /* 0x00020000015c7983 */ /* 0x000ee80000300a00 */
[----:B------:R-:W3:Y:S04]  /*206b0*/  LDL.LU.64 R94, [R1+0x208] ;  /* 0x00020800015e7983 */ /* 0x000ee80000300a00 */
[----:B------:R-:W-:Y:S06]  /*206c0*/  BAR.SYNC.DEFER_BLOCKING 0x0 ;  /* 0x0000000000007b1d */ /* 0x000fec0000010000 */
[----:B------:R-:W-:Y:S04]  /*206d0*/  LDS R84, [R0+0x20000] ;  /* 0x0200000000547984 */ /* 0x000fe80000000800 */
[----:B------:R-:W-:Y:S04]  /*206e0*/  LDS R86, [R0+0x20800] ;  /* 0x0208000000567984 */ /* 0x000fe80000000800 */
[----:B------:R-:W-:Y:S04]  /*206f0*/  LDS R85, [R16+0x20000] ;  /* 0x0200000010557984 */ /* 0x000fe80000000800 */
[----:B------:R-:W-:Y:S04]  /*20700*/  LDS R87, [R16+0x20800] ;  /* 0x0208000010577984 */ /* 0x000fe80000000800 */
[----:B-----5:R-:W1:Y:S04]  /*20710*/  LDSM.16.M88.4 R72, [R252] ;  /* 0x00000000fc48783b */ /* 0x020e680000000200 */
[----:B------:R-:W-:Y:S04]  /*20720*/  LDSM.16.M88.4 R76, [R252+0xc000] ;  /* 0x00c00000fc4c783b */ /* 0x000fe80000000200 */
[----:B------:R-:W-:Y:S04]  /*20730*/  LDSM.16.M88.4 R68, [R252+0x4000] ;  /* 0x00400000fc44783b */ /* 0x000fe80000000200 */
[----:B------:R-:W1:Y:S04]  /*20740*/  LDSM.16.M88.4 R32, [R252+0x10000] ;  /* 0x01000000fc20783b */ /* 0x000e680000000200 */
[----:B------:R-:W1:Y:S04]  /*20750*/  LDSM.16.M88.4 R24, [R252+0x14000] ;  /* 0x01400000fc18783b */ /* 0x000e680000000200 */
[----:B------:R-:W1:Y:S04]  /*20760*/  LDSM.16.M88.4 R20, [R252+0x18000] ;  /* 0x01800000fc14783b */ /* 0x000e680000000200 */
[----:B------:R-:W1:Y:S04]  /*20770*/  LDSM.16.M88.4 R16, [R252+0x1c000] ;  /* 0x01c00000fc10783b */ /* 0x000e680000000200 */
[----:B------:R-:W4:Y:S04]  /*20780*/  LDSM.16.M88.4 R80, [R252+0x8000] ;  /* 0x00800000fc50783b */ /* 0x000f280000000200 */
[----:B------:R-:W-:Y:S04]  /*20790*/  LDS R88, [R2+0x20000] ;  /* 0x0200000002587984 */ /* 0x000fe80000000800 */
[----:B------:R-:W-:Y:S04]  /*207a0*/  LDS R90, [R2+0x20800] ;  /* 0x02080000025a7984 */ /* 0x000fe80000000800 */
[----:B------:R-:W-:Y:S04]  /*207b0*/  LDS R89, [R3+0x20000] ;  /* 0x0200000003597984 */ /* 0x000fe80000000800 */
[----:B------:R-:W2:Y:S04]  /*207c0*/  LDS R91, [R3+0x20800] ;  /* 0x02080000035b7984 */ /* 0x000ea80000000800 */
[----:B-1----:R1:W-:Y:S04]  /*207d0*/  STL [R1+0x211c], R74 ;  /* 0x00211c4a01007387 */ /* 0x0023e80000100800 */
[----:B------:R1:W-:Y:S04]  /*207e0*/  STL [R1+0x2118], R75 ;  /* 0x0021184b01007387 */ /* 0x0003e80000100800 */
[----:B------:R-:W-:Y:S04]  /*207f0*/  STL [R1+0x2100], R34 ;  /* 0x0021002201007387 */ /* 0x000fe80000100800 */
[----:B------:R-:W-:Y:S04]  /*20800*/  STL [R1+0x20fc], R35 ;  /* 0x0020fc2301007387 */ /* 0x000fe80000100800 */
[----:B------:R-:W-:Y:S04]  /*20810*/  STL [R1+0x20f4], R26 ;  /* 0x0020f41a01007387 */ /* 0x000fe80000100800 */
[----:B------:R-:W-:Y:S01]  /*20820*/  STL [R1+0x20f0], R27 ;  /* 0x0020f01b01007387 */ /* 0x000fe20000100800 */
[C---:B------:R-:W-:Y:S03]  /*20830*/  HMMA.1688.F32.TF32 R120, R84.reuse, R24, R120 ;  /* 0x000000185478723c */ /* 0x040fe60000081078 */
[----:B------:R-:W-:Y:S04]  /*20840*/  STL [R1+0x20ec], R22 ;  /* 0x0020ec1601007387 */ /* 0x000fe80000100800 */
[----:B------:R-:W-:Y:S04]  /*20850*/  STL [R1+0x20e8], R23 ;  /* 0x0020e81701007387 */ /* 0x000fe80000100800 */
[----:B------:R-:W-:Y:S04]  /*20860*/  STL [R1+0x2104], R18 ;  /* 0x0021041201007387 */ /* 0x000fe80000100800 */
[----:B------:R-:W-:Y:S04]  /*20870*/  STL [R1+0x20f8], R19 ;  /* 0x0020f81301007387 */ /* 0x000fe80000100800 */
[----:B------:R-:W-:Y:S01]  /*20880*/  STL [R1+0x1e60], R252 ;  /* 0x001e60fc01007387 */ /* 0x000fe20000100800 */
[C---:B--2---:R-:W-:Y:S11]  /*20890*/  HMMA.1688.F32.TF32 R240, R84.reuse, R72, R240 ;  /* 0x0000004854f0723c */ /* 0x044ff600000810f0 */
[----:B------:R-:W-:Y:S11]  /*208a0*/  @!UPT UIADD3 URZ, URZ, URZ, URZ ;  /* 0x0000003f3f3ff290 */ /* 0x000ff6000fffe03f */
[----:B------:R-:W-:Y:S02]  /*208b0*/  @!UPT UIADD3 URZ, URZ, URZ, URZ ;  /* 0x0000003f3f3ff290 */ /* 0x000fe4000fffe03f */
[----:B------:R-:W-:Y:S02]  /*208c0*/  IMAD.MOV.U32 R250, RZ, RZ, R240 ;  /* 0x000000fffffa7224 */ /* 0x000fe400078e00f0 */
[----:B------:R-:W-:Y:S02]  /*208d0*/  IMAD.MOV.U32 R251, RZ, RZ, R241 ;  /* 0x000000fffffb7224 */ /* 0x000fe400078e00f1 */
[----:B------:R-:W-:Y:S02]  /*208e0*/  IMAD.MOV.U32 R28, RZ, RZ, R242 ;  /* 0x000000ffff1c7224 */ /* 0x000fe400078e00f2 */
[----:B------:R-:W-:Y:S01]  /*208f0*/  IMAD.MOV.U32 R29, RZ, RZ, R243 ;  /* 0x000000ffff1d7224 */ /* 0x000fe200078e00f3 */
[C---:B---3--:R-:W-:Y:S08]  /*20900*/  HMMA.1688.F32.TF32 R92, R84.reuse, R76, R92 ;  /* 0x0000004c545c723c */ /* 0x048ff0000008105c */
[C---:B------:R-:W-:Y:S11]  /*20910*/  HMMA.1688.F32.TF32 R240, R84.reuse, R68, R96 ;  /* 0x0000004454f0723c */ /* 0x040ff60000081060 */
[----:B------:R-:W-:Y:S05]  /*20920*/  @!UPT UIADD3 URZ, URZ, URZ, URZ ;  /* 0x0000003f3f3ff290 */ /* 0x000fea000fffe03f */
[----:B------:R-:W-:Y:S02]  /*20930*/  IMAD.MOV.U32 R98, RZ, RZ, R92 ;  /* 0x000000ffff627224 */ /* 0x000fe400078e005c */
[----:B------:R-:W-:Y:S02]  /*20940*/  IMAD.MOV.U32 R99, RZ, RZ, R93 ;  /* 0x000000ffff637224 */ /* 0x000fe400078e005d */
[----:B-1----:R-:W-:Y:S02]  /*20950*/  IMAD.MOV.U32 R74, RZ, RZ, R94 ;  /* 0x000000ffff4a7224 */ /* 0x002fe400078e005e */
[----:B------:R-:W-:Y:S02]  /*20960*/  IMAD.MOV.U32 R75, RZ, RZ, R95 ;  /* 0x000000ffff4b7224 */ /* 0x000fe400078e005f */
[----:B------:R-:W-:Y:S01]  /*20970*/  HMMA.1688.F32.TF32 R92, R84, R32, R116 ;  /* 0x00000020545c723c */ /* 0x000fe20000081074 */
[----:B------:R-:W-:Y:S01]  /*20980*/  IMAD.MOV.U32 R30, RZ, RZ, R240 ;  /* 0x000000ffff1e7224 */ /* 0x000fe200078e00f0 */
[----:B------:R-:W-:Y:S01]  /*20990*/  MOV R96, R242 ;  /* 0x000000f200607202 */ /* 0x000fe20000000f00 */
[----:B------:R-:W-:-:S02]  /*209a0*/  IMAD.MOV.U32 R31, RZ, RZ, R241 ;  /* 0x000000ffff1f7224 */ /* 0x000fc400078e00f1 */
[----:B------:R-:W-:-:S03]  /*209b0*/  IMAD.MOV.U32 R97, RZ, RZ, R243 ;  /* 0x000000ffff617224 */ /* 0x000fc600078e00f3 */
[C---:B------:R-:W-:Y:S01]  /*209c0*/  HMMA.1688.F32.TF32 R116, R84.reuse, R20, R124 ;  /* 0x000000145474723c */ /* 0x040fe2000008107c */
[----:B------:R-:W-:Y:S04]  /*209d0*/  LDS R124, [R2+0x20100] ;  /* 0x02010000027c7984 */ /* 0x000fe80000000800 */
[----:B------:R-:W-:Y:S03]  /*209e0*/  LDS R126, [R2+0x20900] ;  /* 0x02090000027e7984 */ /* 0x000fe60000000800 */
[C---:B----4-:R-:W-:Y:S01]  /*209f0*/  HMMA.1688.F32.TF32 R240, R84.reuse, R80, R236 ;  /* 0x0000005054f0723c */ /* 0x050fe200000810ec */
[----:B------:R-:W-:Y:S04]  /*20a00*/  LDS R125, [R3+0x20100] ;  /* 0x02010000037d7984 */ /* 0x000fe80000000800 */
[----:B------:R-:W-:Y:S04]  /*20a10*/  LDS R127, [R3+0x20900] ;  /* 0x02090000037f7984 */ /* 0x000fe80000000800 */
[----:B------:R-:W-:Y:S04]  /*20a20*/  STL.64 [R1+0x1b0], R92 ;  /* 0x0001b05c01007387 */ /* 0x000fe80000100a00 */
[----:B------:R1:W-:Y:S02]  /*20a30*/  STL.64 [R1+0x1b8], R94 ;  /* 0x0001b85e01007387 */ /* 0x0003e40000100a00 */
[----:B-1----:R-:W-:Y:S08]  /*20a40*/  HMMA.1688.F32.TF32 R92, R84, R16, R128 ;  /* 0x00000010545c723c */ /* 0x002ff00000081080 */
[C---:B------:R-:W-:Y:S01]  /*20a50*/  HMMA.1688.F32.TF32 R84, R88.reuse, R72, R132 ;  /* 0x000000485854723c */ /* 0x040fe20000081084 */
[----:B------:R-:W-:Y:S04]  /*20a60*/  STL.64 [R1+0x1a0], R120 ;  /* 0x0001a07801007387 */ /* 0x000fe80000100a00 */
[----:B------:R-:W-:Y:S04]  /*20a70*/  STL.64 [R1+0x1a8], R122 ;  /* 0x0001a87a01007387 */ /* 0x000fe80000100a00 */
[----:B------:R-:W-:Y:S04]  /*20a80*/  STL.64 [R1+0x190], R116 ;  /* 0x0001907401007387 */ /* 0x000fe80000100a00 */
[----:B------:R1:W-:Y:S04]  /*20a90*/  STL.64 [R1+0x198], R118 ;  /* 0x0001987601007387 */ /* 0x0003e80000100a00 */
[----:B------:R-:W-:Y:S04]  /*20aa0*/  STL.64 [R1+0x180], R92 ;  /* 0x0001805c01007387 */ /* 0x000fe80000100a00 */
[----:B------:R2:W-:Y:S01]  /*20ab0*/  STL.64 [R1+0x188], R94 ;  /* 0x0001885e01007387 */ /* 0x0005e20000100a00 */
[C---:B-1----:R-:W-:Y:S03]  /*20ac0*/  HMMA.1688.F32.TF32 R116, R88.reuse, R68, R136 ;  /* 0x000000445874723c */ /* 0x042fe60000081088 */
[----:B------:R-:W-:Y:S04]  /*20ad0*/  STL.64 [R1+0x170], R84 ;  /* 0x0001705401007387 */ /* 0x000fe80000100a00 */
[----:B------:R1:W-:Y:S01]  /*20ae0*/  STL.64 [R1+0x178], R86 ;  /* 0x0001785601007387 */ /* 0x0003e20000100a00 */
[----:B--2---:R-:W-:Y:S01]  /*20af0*/  HMMA.1688.F32.TF32 R92, R88, R80, R140 ;  /* 0x00000050585c723c */ /* 0x004fe2000008108c */
[----:B------:R-:W-:-:S02]  /*20b00*/  LOP3.LUT R135, R0, 0x20, RZ, 0x3c, !PT ;  /* 0x0000002000877812 */ /* 0x000fc400078e3cff */
[----:B------:R-:W-:Y:S04]  /*20b10*/  LDS R120, [R2+0x20080] ;  /* 0x0200800002787984 */ /* 0x000fe80000000800 */
[----:B------:R-:W-:Y:S01]  /*20b20*/  LDS R122, [R2+0x20880] ;  /* 0x02088000027a7984 */ /* 0x000fe20000000800 */
[C---:B-1----:R-:W-:Y:S03]  /*20b30*/  HMMA.1688.F32.TF32 R84, R88.reuse, R76, R144 ;  /* 0x0000004c5854723c */ /* 0x042fe60000081090 */
[----:B------:R-:W-:Y:S04]  /*20b40*/  LDS R121, [R3+0x20080] ;  /* 0x0200800003797984 */ /* 0x000fe80000000800 */
[----:B------:R-:W1:Y:S04]  /*20b50*/  LDS R123, [R3+0x20880] ;  /* 0x02088000037b7984 */ /* 0x000e680000000800 */
[----:B------:R-:W-:Y:S04]  /*20b60*/  STL.64 [R1+0x160], R116 ;  /* 0x0001607401007387 */ /* 0x000fe80000100a00 */
[----:B------:R2:W-:Y:S04]  /*20b70*/  STL.64 [R1+0x168], R118 ;  /* 0x0001687601007387 */ /* 0x0005e80000100a00 */
[----:B------:R-:W-:Y:S04]  /*20b80*/  STL.64 [R1+0x150], R92 ;  /* 0x0001505c01007387 */ /* 0x000fe80000100a00 */
[----:B------:R3:W-:Y:S01]  /*20b90*/  STL.64 [R1+0x158], R94 ;  /* 0x0001585e01007387 */ /* 0x0007e20000100a00 */
[C---:B--2---:R-:W-:Y:S03]  /*20ba0*/  HMMA.1688.F32.TF32 R116, R88.reuse, R32, R148 ;  /* 0x000000205874723c */ /* 0x044fe60000081094 */
[----:B------:R-:W-:Y:S04]  /*20bb0*/  STL.64 [R1+0x140], R84 ;  /* 0x0001405401007387 */ /* 0x000fe80000100a00 */
[----:B------:R2:W-:Y:S01]  /*20bc0*/  STL.64 [R1+0x148], R86 ;  /* 0x0001485601007387 */ /* 0x0005e20000100a00 */
[C---:B---3--:R-:W-:Y:S08]  /*20bd0*/  HMMA.1688.F32.TF32 R92, R88.reuse, R24, R152 ;  /* 0x00000018585c723c */ /* 0x048ff00000081098 */
[----:B--2---:R-:W-:Y:S07]  /*20be0*/  HMMA.1688.F32.TF32 R84, R88, R20, R156 ;  /* 0x000000145854723c */ /* 0x004fee000008109c */
[----:B------:R-:W-:Y:S04]  /*20bf0*/  STL.64 [R1+0x130], R116 ;  /* 0x0001307401007387 */ /* 0x000fe80000100a00 */
[----:B------:R-:W-:Y:S11]  /*20c00*/  STL.64 [R1+0x138], R118 ;  /* 0x0001387601007387 */ /* 0x000ff60000100a00 */
[----:B------:R-:W-:Y:S01]  /*20c10*/  @!UPT UIADD3 URZ, URZ, URZ, URZ ;  /* 0x0000003f3f3ff290 */ /* 0x000fe2000fffe03f */
[----:B------:R-:W-:Y:S01]  /*20c20*/  STL.64 [R1+0x110], R84 ;  /* 0x0001105401007387 */ /* 0x000fe20000100a00 */
[----:B------:R-:W-:-:S03]  /*20c30*/  IMAD.MOV.U32 R18, RZ, RZ, R87 ;  /* 0x000000ffff127224 */ /* 0x000fc600078e0057 */
[----:B------:R-:W-:Y:S04]  /*20c40*/  STL.64 [R1+0x120], R92 ;  /* 0x0001205c01007387 */ /* 0x000fe80000100a00 */
[----:B------:R-:W-:Y:S04]  /*20c50*/  STL.64 [R1+0x128], R94 ;  /* 0x0001285e01007387 */ /* 0x000fe80000100a00 */
[----:B------:R-:W-:Y:S04]  /*20c60*/  STL [R1+0x118], R86 ;  /* 0x0001185601007387 */ /* 0x000fe80000100800 */
[----:B------:R-:W-:Y:S04]  /*20c70*/  LDS R84, [R0+0x20080] ;  /* 0x0200800000547984 */ /* 0x000fe80000000800 */
[----:B------:R-:W-:Y:S04]  /*20c80*/  LDS R86, [R0+0x20880] ;  /* 0x0208800000567984 */ /* 0x000fe80000000800 */
[----:B------:R-:W-:Y:S04]  /*20c90*/  LDS R85, [R135+0x20080] ;  /* 0x0200800087557984 */ /* 0x000fe80000000800 */
[----:B------:R-:W2:Y:S01]  /*20ca0*/  LDS R87, [R135+0x20880] ;  /* 0x0208800087577984 */ /* 0x000ea20000000800 */
[----:B------:R-:W-:Y:S03]  /*20cb0*/  HMMA.1688.F32.TF32 R88, R88, R16, R160 ;  /* 0x000000105858723c */ /* 0x000fe600000810a0 */
[----:B------:R-:W-:Y:S01]  /*20cc0*/  STL [R1+0x2108], R18 ;  /* 0x0021081201007387 */ /* 0x000fe20000100800 */
[----:B------:R-:W-:-:S02]  /*20cd0*/  IMAD.MOV.U32 R239, RZ, RZ, R240 ;  /* 0x000000ffffef7224 */ /* 0x000fc400078e00f0 */
[----:B------:R-:W-:Y:S01]  /*20ce0*/  IMAD.MOV.U32 R238, RZ, RZ, R241 ;  /* 0x000000ffffee7224 */ /* 0x000fe200078e00f1 */
[----:B------:R-:W-:Y:S01]  /*20cf0*/  LDS R160, [R0+0x20180] ;  /* 0x0201800000a07984 */ /* 0x000fe20000000800 */
[----:B------:R-:W-:Y:S02]  /*20d00*/  IMAD.MOV.U32 R237, RZ, RZ, R242 ;  /* 0x000000ffffed7224 */ /* 0x000fe400078e00f2 */
[----:B------:R-:W-:Y:S01]  /*20d10*/  IMAD.MOV.U32 R236, RZ, RZ, R243 ;  /* 0x000000ffffec7224 */ /* 0x000fe200078e00f3 */
[C---:B-1----:R-:W-:Y:S01]  /*20d20*/  HMMA.1688.F32.TF32 R228, R120.reuse, R72, R228 ;  /* 0x0000004878e4723c */ /* 0x042fe200000810e4 */
[----:B------:R-:W-:Y:S04]  /*20d30*/  LDS R162, [R0+0x20980] ;  /* 0x0209800000a27984 */ /* 0x000fe80000000800 */
[----:B------:R-:W-:Y:S03]  /*20d40*/  LDS R161, [R135+0x20180] ;  /* 0x0201800087a17984 */ /* 0x000fe60000000800 */
[-C--:B------:R-:W-:Y:S01]  /*20d50*/  HMMA.1688.F32.TF32 R8, R120, R68.reuse, R8 ;  /* 0x000000447808723c */ /* 0x080fe20000081008 */
[----:B------:R-:W-:Y:S04]  /*20d60*/  LDS R163, [R135+0x20980] ;  /* 0x0209800087a37984 */ /* 0x000fe80000000800 */
[----:B------:R-:W-:Y:S04]  /*20d70*/  STL.64 [R1+0xf0], R88 ;  /* 0x0000f05801007387 */ /* 0x000fe80000100a00 */
[----:B------:R2:W-:Y:S02]  /*20d80*/  STL.64 [R1+0xf8], R90 ;  /* 0x0000f85a01007387 */ /* 0x0005e40000100a00 */
[C---:B--2---:R-:W-:Y:S08]  /*20d90*/  HMMA.1688.F32.TF32 R88, R84.reuse, R68, R168 ;  /* 0x000000445458723c */ /* 0x044ff000000810a8 */
[C---:B------:R-:W-:Y:S11]  /*20da0*/  HMMA.1688.F32.TF32 R92, R84.reuse, R72, R164 ;  /* 0x00000048545c723c */ /* 0x040ff600000810a4 */
[----:B------:R-:W-:Y:S05]  /*20db0*/  @!UPT UIADD3 URZ, URZ, URZ, URZ ;  /* 0x0000003f3f3ff290 */ /* 0x000fea000fffe03f */
[----:B------:R-:W-:Y:S02]  /*20dc0*/  IMAD.MOV.U32 R34, RZ, RZ, R88 ;  /* 0x000000ffff227224 */ /* 0x000fe400078e0058 */
[----:B------:R-:W-:Y:S02]  /*20dd0*/  IMAD.MOV.U32 R35, RZ, RZ, R89 ;  /* 0x000000ffff237224 */ /* 0x000fe400078e0059 */
[----:B------:R-:W-:Y:S02]  /*20de0*/  IMAD.MOV.U32 R19, RZ, RZ, R90 ;  /* 0x000000ffff137224 */ /* 0x000fe400078e005a */
[----:B------:R-:W-:Y:S02]  /*20df0*/  IMAD.MOV.U32 R26, RZ, RZ, R91 ;  /* 0x000000ffff1a7224 */ /* 0x000fe400078e005b */
[----:B------:R-:W-:Y:S01]  /*20e00*/  HMMA.1688.F32.TF32 R88, R84, R80, R172 ;  /* 0x000000505458723c */ /* 0x000fe200000810ac */
[----:B------:R-:W-:Y:S02]  /*20e10*/  IMAD.MOV.U32 R23, RZ, RZ, R94 ;  /* 0x000000ffff177224 */ /* 0x000fe400078e005e */
[----:B------:R-:W-:-:S02]  /*20e20*/  IMAD.MOV.U32 R22, RZ, RZ, R93 ;  /* 0x000000ffff167224 */ /* 0x000fc400078e005d */
[----:B------:R-:W-:Y:S01]  /*20e30*/  IMAD.MOV.U32 R27, RZ, RZ, R92 ;  /* 0x000000ffff1b7224 */ /* 0x000fe200078e005c */
[----:B------:R1:W-:Y:S04]  /*20e40*/  STL [R1+0x2114], R23 ;  /* 0x0021141701007387 */ /* 0x0003e80000100800 */
[----:B------:R2:W-:Y:S04]  /*20e50*/  STL [R1+0x2110], R22 ;  /* 0x0021101601007387 */ /* 0x0005e80000100800 */
[----:B------:R3:W-:Y:S01]  /*20e60*/  STL [R1+0x210c], R27 ;  /* 0x00210c1b01007387 */ /* 0x0007e20000100800 */
[----:B------:R-:W-:Y:S03]  /*20e70*/  HMMA.1688.F32.TF32 R244, R84, R32, R180 ;  /* 0x0000002054f4723c */ /* 0x000fe600000810b4 */
[----:B------:R-:W4:Y:S04]  /*20e80*/  LDL.LU.64 R136, [R1+0x100] ;  /* 0x0001000001887983 */ /* 0x000f280000300a00 */
[----:B------:R-:W4:Y:S02]  /*20e90*/  LDL.LU.64 R138, [R1+0x108] ;  /* 0x00010800018a7983 */ /* 0x000f240000300a00 */
[----:B-1----:R-:W-:-:S02]  /*20ea0*/  IMAD.MOV.U32 R23, RZ, RZ, R88 ;  /* 0x000000ffff177224 */ /* 0x002fc400078e0058 */
[----:B--2---:R-:W-:Y:S01]  /*20eb0*/  IMAD.MOV.U32 R22, RZ, RZ, R89 ;  /* 0x000000ffff167224 */ /* 0x004fe200078e0059 */
[----:B------:R-:W-:Y:S01]  /*20ec0*/  HMMA.1688.F32.TF32 R240, R84, R24, R184 ;  /* 0x0000001854f0723c */ /* 0x000fe200000810b8 */
[----:B---3--:R-:W-:Y:S01]  /*20ed0*/  IMAD.MOV.U32 R27, RZ, RZ, R90 ;  /* 0x000000ffff1b7224 */ /* 0x008fe200078e005a */
[----:B------:R-:W-:Y:S01]  /*20ee0*/  LDS R180, [R2+0x21000] ;  /* 0x0210000002b47984 */ /* 0x000fe20000000800 */
[----:B------:R-:W-:-:S05]  /*20ef0*/  IMAD.MOV.U32 R18, RZ, RZ, R91 ;  /* 0x000000ffff127224 */ /* 0x000fca00078e005b */
[C---:B------:R-:W-:Y:S08]  /*20f00*/  HMMA.1688.F32.TF32 R188, R84.reuse, R20, R188 ;  /* 0x0000001454bc723c */ /* 0x040ff000000810bc */
[----:B------:R-:W-:Y:S08]  /*20f10*/  HMMA.1688.F32.TF32 R224, R84, R16, R224 ;  /* 0x0000001054e0723c */ /* 0x000ff000000810e0 */
[----:B------:R-:W-:Y:S01]  /*20f20*/  HMMA.1688.F32.TF32 R12, R120, R80, R12 ;  /* 0x00000050780c723c */ /* 0x000fe2000008100c */
[----:B------:R-:W-:Y:S01]  /*20f30*/  IMAD.MOV.U32 R252, RZ, RZ, R95 ;  /* 0x000000fffffc7224 */ /* 0x000fe200078e005f */
[----:B------:R-:W-:Y:S04]  /*20f40*/  LDS R182, [R2+0x21800] ;  /* 0x0218000002b67984 */ /* 0x000fe80000000800 */
[----:B------:R-:W-:Y:S02]  /*20f50*/  LDS R181, [R3+0x21000] ;  /* 0x0210000003b57984 */ /* 0x000fe40000000800 */
[-C--:B------:R-:W-:Y:S02]  /*20f60*/  HMMA.1688.F32.TF32 R88, R84, R76.reuse, R176 ;  /* 0x0000004c5458723c */ /* 0x080fe400000810b0 */
[----:B------:R-:W-:Y:S04]  /*20f70*/  LDS R183, [R3+0x21800] ;  /* 0x0218000003b77984 */ /* 0x000fe80000000800 */
[----:B------:R-:W-:Y:S02]  /*20f80*/  LDS R184, [R0+0x21080] ;  /* 0x0210800000b87984 */ /* 0x000fe40000000800 */
[----:B------:R-:W-:Y:S02]  /*20f90*/  HMMA.1688.F32.TF32 R84, R120, R76, R36 ;  /* 0x0000004c7854723c */ /* 0x000fe40000081024 */
[----:B------:R-:W-:Y:S04]  /*20fa0*/  LDS R36, [R0+0x20100] ;  /* 0x0201000000247984 */ /* 0x000fe80000000800 */
[----:B------:R-:W-:Y:S04]  /*20fb0*/  LDS R38, [R0+0x20900] ;  /* 0x0209000000267984 */ /* 0x000fe80000000800 */
[----:B------:R-:W-:Y:S04]  /*20fc0*/  LDS R37, [R135+0x20100] ;  /* 0x0201000087257984 */ /* 0x000fe80000000800 */
[----:B------:R-:W1:Y:S04]  /*20fd0*/  LDS R39, [R135+0x20900] ;  /* 0x0209000087277984 */ /* 0x000e680000000800 */
[----:B------:R-:W-:Y:S04]  /*20fe0*/  STL.64 [R1+0x10], R88 ;  /* 0x0000105801007387 */ /* 0x000fe80000100a00 */
[----:B------:R-:W-:Y:S04]  /*20ff0*/  STL.64 [R1+0x18], R90 ;  /* 0x0000185a01007387 */ /* 0x000fe80000100a00 */
[----:B------:R-:W2:Y:S04]  /*21000*/  LDL.LU.64 R140, [R1+0xe0] ;  /* 0x0000e000018c7983 */ /* 0x000ea80000300a00 */
[----:B------:R-:W2:Y:S04]  /*21010*/  LDL.LU.64 R142, [R1+0xe8] ;  /* 0x0000e800018e7983 */ /* 0x000ea80000300a00 */
[----:B------:R-:W3:Y:S04]  /*21020*/  LDL.LU.64 R144, [R1+0xd0] ;  /* 0x0000d00001907983 */ /* 0x000ee80000300a00 */
        /* <DEDUP_REMOVED lines=26> */
[----:B------:R1:W-:Y:S04]  /*211d0*/  STL.64 [R1+0x20c8], R12 ;  /* 0x0020c80c01007387 */ /* 0x0003e80000100a00 */
[----:B------:R-:W-:Y:S04]  /*211e0*/  STL.64 [R1+0x20e0], R86 ;  /* 0x0020e05601007387 */ /* 0x000fe80000100a00 */
[----:B------:R-:W-:Y:S04]  /*211f0*/  STL.64 [R1+0x20d8], R84 ;  /* 0x0020d85401007387 */ /* 0x000fe80000100a00 */
[----:B-1----:R-:W3:Y:S04]  /*21200*/  LDL.LU.64 R12, [R1+0x50] ;  /* 0x00005000010c7983 */ /* 0x002ee80000300a00 */
[----:B------:R-:W3:Y:S04]  /*21210*/  LDL.LU.64 R14, [R1+0x58] ;  /* 0x00005800010e7983 */ /* 0x000ee80000300a00 */
[----:B------:R-:W3:Y:S04]  /*21220*/  LDL.LU.64 R8, [R1+0x30] ;  /* 0x0000300001087983 */ /* 0x000ee80000300a00 */
[----:B------:R-:W3:Y:S01]  /*21230*/  LDL.LU.64 R10, [R1+0x38] ;  /* 0x00003800010a7983 */ /* 0x000ee20000300a00 */
[C---:B------:R-:W-:Y:S03]  /*21240*/  HMMA.1688.F32.TF32 R220, R36.reuse, R72, R220 ;  /* 0x0000004824dc723c */ /* 0x040fe600000810dc */
[----:B------:R-:W-:Y:S05]  /*21250*/  LDS R186, [R0+0x21880] ;  /* 0x0218800000ba7984 */ /* 0x000fea0000000800 */
[C---:B------:R-:W-:Y:S08]  /*21260*/  HMMA.1688.F32.TF32 R216, R36.reuse, R68, R216 ;  /* 0x0000004424d8723c */ /* 0x040ff000000810d8 */
[C---:B------:R-:W-:Y:S08]  /*21270*/  HMMA.1688.F32.TF32 R212, R36.reuse, R80, R212 ;  /* 0x0000005024d4723c */ /* 0x040ff000000810d4 */
[C---:B------:R-:W-:Y:S08]  /*21280*/  HMMA.1688.F32.TF32 R208, R36.reuse, R76, R208 ;  /* 0x0000004c24d0723c */ /* 0x040ff000000810d0 */
[C---:B------:R-:W-:Y:S08]  /*21290*/  HMMA.1688.F32.TF32 R204, R36.reuse, R32, R204 ;  /* 0x0000002024cc723c */ /* 0x040ff000000810cc */
[C---:B------:R-:W-:Y:S08]  /*212a0*/  HMMA.1688.F32.TF32 R200, R36.reuse, R24, R200 ;  /* 0x0000001824c8723c */ /* 0x040ff000000810c8 */
[C---:B------:R-:W-:Y:S08]  /*212b0*/  HMMA.1688.F32.TF32 R196, R36.reuse, R20, R196 ;  /* 0x0000001424c4723c */ /* 0x040ff000000810c4 */
[----:B------:R-:W-:Y:S01]  /*212c0*/  HMMA.1688.F32.TF32 R192, R36, R16, R192 ;  /* 0x0000001024c0723c */ /* 0x000fe200000810c0 */
[----:B------:R-:W-:Y:S04]  /*212d0*/  LDS R36, [R2+0x20180] ;  /* 0x0201800002247984 */ /* 0x000fe80000000800 */
[----:B------:R-:W-:Y:S04]  /*212e0*/  LDS R38, [R2+0x20980] ;  /* 0x0209800002267984 */ /* 0x000fe80000000800 */
[----:B------:R-:W-:Y:S04]  /*212f0*/  LDS R37, [R3+0x20180] ;  /* 0x0201800003257984 */ /* 0x000fe80000000800 */
[----:B------:R-:W1:Y:S01]  /*21300*/  LDS R39, [R3+0x20980] ;  /* 0x0209800003277984 */ /* 0x000e620000000800 */
[C---:B------:R-:W-:Y:S03]  /*21310*/  HMMA.1688.F32.TF32 R132, R160.reuse, R72, R4 ;  /* 0x00000048a084723c */ /* 0x040fe60000081004 */
[----:B------:R-:W3:Y:S04]  /*21320*/  LDL.LU.64 R4, [R1] ;  /* 0x0000000001047983 */ /* 0x000ee80000300a00 */
[----:B------:R-:W3:Y:S01]  /*21330*/  LDL.LU.64 R6, [R1+0x8] ;  /* 0x0000080001067983 */ /* 0x000ee20000300a00 */
[----:B----4-:R-:W-:Y:S01]  /*21340*/  HMMA.1688.F32.TF32 R136, R160, R68, R136 ;  /* 0x00000044a088723c */ /* 0x010fe20000081088 */
[----:B------:R-:W-:-:S02]  /*21350*/  IMAD.MOV.U32 R224, RZ, RZ, R250 ;  /* 0x000000ffffe07224 */ /* 0x000fc400078e00fa */
[----:B------:R-:W-:Y:S02]  /*21360*/  IMAD.MOV.U32 R225, RZ, RZ, R251 ;  /* 0x000000ffffe17224 */ /* 0x000fe400078e00fb */
[----:B------:R-:W-:Y:S02]  /*21370*/  IMAD.MOV.U32 R226, RZ, RZ, R28 ;  /* 0x000000ffffe27224 */ /* 0x000fe400078e001c */
[----:B------:R-:W-:Y:S01]  /*21380*/  IMAD.MOV.U32 R227, RZ, RZ, R29 ;  /* 0x000000ffffe37224 */ /* 0x000fe200078e001d */
[----:B------:R-:W-:Y:S01]  /*21390*/  MOV R189, R31 ;  /* 0x0000001f00bd7202 */ /* 0x000fe20000000f00 */
[----:B------:R-:W-:Y:S02]  /*213a0*/  IMAD.MOV.U32 R188, RZ, RZ, R30 ;  /* 0x000000ffffbc7224 */ /* 0x000fe400078e001e */
[----:B------:R-:W-:Y:S02]  /*213b0*/  IMAD.MOV.U32 R190, RZ, RZ, R96 ;  /* 0x000000ffffbe7224 */ /* 0x000fe400078e0060 */
[----:B------:R-:W-:-:S02]  /*213c0*/  IMAD.MOV.U32 R191, RZ, RZ, R97 ;  /* 0x000000ffffbf7224 */ /* 0x000fc400078e0061 */
[----:B------:R-:W-:Y:S02]  /*213d0*/  IMAD.MOV.U32 R244, RZ, RZ, R98 ;  /* 0x000000fffff47224 */ /* 0x000fe400078e0062 */
[----:B------:R-:W-:Y:S02]  /*213e0*/  IMAD.MOV.U32 R245, RZ, RZ, R99 ;  /* 0x000000fffff57224 */ /* 0x000fe400078e0063 */
[----:B------:R-:W-:Y:S02]  /*213f0*/  IMAD.MOV.U32 R246, RZ, RZ, R74 ;  /* 0x000000fffff67224 */ /* 0x000fe400078e004a */
[----:B------:R-:W-:Y:S01]  /*21400*/  IMAD.MOV.U32 R247, RZ, RZ, R75 ;  /* 0x000000fffff77224 */ /* 0x000fe200078e004b */
[C---:B--2---:R-:W-:Y:S08]  /*21410*/  HMMA.1688.F32.TF32 R140, R160.reuse, R80, R140 ;  /* 0x00000050a08c723c */ /* 0x044ff0000008108c */
[C---:B---3--:R-:W-:Y:S08]  /*21420*/  HMMA.1688.F32.TF32 R144, R160.reuse, R76, R144 ;  /* 0x0000004ca090723c */ /* 0x048ff00000081090 */
[C---:B------:R-:W-:Y:S08]  /*21430*/  HMMA.1688.F32.TF32 R148, R160.reuse, R32, R148 ;  /* 0x00000020a094723c */ /* 0x040ff00000081094 */
[C---:B------:R-:W-:Y:S08]  /*21440*/  HMMA.1688.F32.TF32 R152, R160.reuse, R24, R152 ;  /* 0x00000018a098723c */ /* 0x040ff00000081098 */
[C---:B------:R-:W-:Y:S08]  /*21450*/  HMMA.1688.F32.TF32 R156, R160.reuse, R20, R156 ;  /* 0x00000014a09c723c */ /* 0x040ff0000008109c */
[----:B------:R-:W-:Y:S08]  /*21460*/  HMMA.1688.F32.TF32 R160, R160, R16, R168 ;  /* 0x00000010a0a0723c */ /* 0x000ff000000810a8 */
[C---:B-1----:R-:W-:Y:S08]  /*21470*/  HMMA.1688.F32.TF32 R164, R36.reuse, R72, R164 ;  /* 0x0000004824a4723c */ /* 0x042ff000000810a4 */
[C---:B------:R-:W-:Y:S07]  /*21480*/  HMMA.1688.F32.TF32 R168, R36.reuse, R68, R128 ;  /* 0x0000004424a8723c */ /* 0x040fee0000081080 */
[----:B------:R-:W-:Y:S04]  /*21490*/  STL [R1+0x2058], R160 ;  /* 0x002058a001007387 */ /* 0x000fe80000100800 */
        /* <DEDUP_REMOVED lines=9> */
[----:B------:R-:W-:Y:S01]  /*21530*/  STL [R1+0x202c], R170 ;  /* 0x00202caa01007387 */ /* 0x000fe20000100800 */
[C---:B------:R-:W-:Y:S08]  /*21540*/  HMMA.1688.F32.TF32 R172, R36.reuse, R80, R12 ;  /* 0x0000005024ac723c */ /* 0x040ff0000008100c */
[----:B------:R-:W-:Y:S01]  /*21550*/  HMMA.1688.F32.TF32 R176, R36, R76, R8 ;  /* 0x0000004c24b0723c */ /* 0x000fe20000081008 */
[----:B------:R-:W-:Y:S11]  /*21560*/  STL [R1+0x2028], R171 ;  /* 0x002028ab01007387 */ /* 0x000ff60000100800 */
[----:B------:R-:W-:Y:S03]  /*21570*/  @!UPT UIADD3 URZ, URZ, URZ, URZ ;  /* 0x0000003f3f3ff290 */ /* 0x000fe6000fffe03f */
        /* <DEDUP_REMOVED lines=8> */
[----:B------:R-:W2:Y:S04]  /*21600*/  LDL.LU R250, [R1+0x2144] ;  /* 0x0021440001fa7983 */ /* 0x000ea80000300800 */
[----:B------:R-:W2:Y:S04]  /*21610*/  LDL.LU R251, [R1+0x2140] ;  /* 0x0021400001fb7983 */ /* 0x000ea80000300800 */
[----:B------:R-:W3:Y:S04]  /*21620*/  LDL.LU R28, [R1+0x213c] ;  /* 0x00213c00011c7983 */ /* 0x000ee80000300800 */
[----:B------:R-:W3:Y:S04]  /*21630*/  LDL.LU R29, [R1+0x2138] ;  /* 0x00213800011d7983 */ /* 0x000ee80000300800 */
[----:B------:R-:W3:Y:S04]  /*21640*/  LDL.LU R30, [R1+0x2134] ;  /* 0x00213400011e7983 */ /* 0x000ee80000300800 */
[----:B------:R-:W3:Y:S04]  /*21650*/  LDL.LU R31, [R1+0x2130] ;  /* 0x00213000011f7983 */ /* 0x000ee80000300800 */
[----:B------:R-:W4:Y:S04]  /*21660*/  LDL.LU R96, [R1+0x212c] ;  /* 0x00212c0001607983 */ /* 0x000f280000300800 */
[----:B------:R-:W4:Y:S04]  /*21670*/  LDL.LU R97, [R1+0x2128] ;  /* 0x0021280001617983 */ /* 0x000f280000300800 */
[----:B------:R-:W4:Y:S04]  /*21680*/  LDL.LU R98, [R1+0x2124] ;  /* 0x0021240001627983 */ /* 0x000f280000300800 */
[----:B------:R-:W4:Y:S04]  /*21690*/  LDL.LU R99, [R1+0x2120] ;  /* 0x0021200001637983 */ /* 0x000f280000300800 */
[----:B------:R-:W2:Y:S04]  /*216a0*/  LDL.LU R74, [R1+0x211c] ;  /* 0x00211c00014a7983 */ /* 0x000ea80000300800 */
[----:B------:R-:W2:Y:S01]  /*216b0*/  LDL.LU R75, [R1+0x2118] ;  /* 0x00211800014b7983 */ /* 0x000ea20000300800 */
[----:B------:R-:W-:Y:S07]  /*216c0*/  HMMA.1688.F32.TF32 R104, R124, R80, R104 ;  /* 0x000000507c68723c */ /* 0x000fee0000081068 */
[----:B------:R-:W-:Y:S01]  /*216d0*/  LOP3.LUT R81, R0, 0x20, RZ, 0x3c, !PT ;  /* 0x0000002000517812 */ /* 0x000fe200078e3cff */
[C---:B------:R-:W-:Y:S08]  /*216e0*/  HMMA.1688.F32.TF32 R88, R120.reuse, R32, R40 ;  /* 0x000000207858723c */ /* 0x040ff00000081028 */
[C---:B------:R-:W-:Y:S08]  /*216f0*/  HMMA.1688.F32.TF32 R92, R120.reuse, R24, R44 ;  /* 0x00000018785c723c */ /* 0x040ff0000008102c */
[C---:B------:R-:W-:Y:S08]  /*21700*/  HMMA.1688.F32.TF32 R116, R120.reuse, R20, R48 ;  /* 0x000000147874723c */ /* 0x040ff00000081030 */
[----:B------:R-:W-:Y:S08]  /*21710*/  HMMA.1688.F32.TF32 R232, R120, R16, R232 ;  /* 0x0000001078e8723c */ /* 0x000ff000000810e8 */
[C---:B------:R-:W-:Y:S08]  /*21720*/  HMMA.1688.F32.TF32 R112, R124.reuse, R72, R112 ;  /* 0x000000487c70723c */ /* 0x040ff00000081070 */
[C---:B------:R-:W-:Y:S08]  /*21730*/  HMMA.1688.F32.TF32 R108, R124.reuse, R68, R108 ;  /* 0x000000447c6c723c */ /* 0x040ff0000008106c */
[C---:B------:R-:W-:Y:S08]  /*21740*/  HMMA.1688.F32.TF32 R100, R124.reuse, R76, R100 ;  /* 0x0000004c7c64723c */ /* 0x040ff00000081064 */
[C---:B------:R-:W-:Y:S08]  /*21750*/  HMMA.1688.F32.TF32 R64, R124.reuse, R32, R64 ;  /* 0x000000207c40723c */ /* 0x040ff00000081040 */
[----:B------:R-:W-:Y:S01]  /*21760*/  HMMA.1688.F32.TF32 R60, R124, R24, R60 ;  /* 0x000000187c3c723c */ /* 0x000fe2000008103c */
[----:B------:R-:W-:Y:S01]  /*21770*/  IMAD.MOV.U32 R240, RZ, RZ, R239 ;  /* 0x000000fffff07224 */ /* 0x000fe200078e00ef */
[----:B------:R-:W-:Y:S01]  /*21780*/  LDS R185, [R81+0x21080] ;  /* 0x0210800051b97984 */ /* 0x000fe20000000800 */
[----:B------:R-:W-:-:S02]  /*21790*/  IMAD.MOV.U32 R241, RZ, RZ, R238 ;  /* 0x000000fffff17224 */ /* 0x000fc400078e00ee */
[----:B------:R-:W-:Y:S01]  /*217a0*/  IMAD.MOV.U32 R242, RZ, RZ, R237 ;  /* 0x000000fffff27224 */ /* 0x000fe200078e00ed */
[----:B------:R-:W-:Y:S02]  /*217b0*/  LDS R187, [R81+0x21880] ;  /* 0x0218800051bb7984 */ /* 0x000fe40000000800 */
[C---:B------:R-:W-:Y:S02]  /*217c0*/  HMMA.1688.F32.TF32 R120, R124.reuse, R20, R56 ;  /* 0x000000147c78723c */ /* 0x040fe40000081038 */
[----:B------:R-:W-:Y:S04]  /*217d0*/  LDS R56, [R0+0x21000] ;  /* 0x0210000000387984 */ /* 0x000fe80000000800 */
[----:B------:R-:W-:Y:S04]  /*217e0*/  LDS R58, [R0+0x21800] ;  /* 0x02180000003a7984 */ /* 0x000fe80000000800 */
[----:B------:R-:W-:Y:S04]  /*217f0*/  LDS R57, [R81+0x21000] ;  /* 0x0210000051397984 */ /* 0x000fe80000000800 */
[----:B------:R-:W2:Y:S01]  /*21800*/  LDS R59, [R81+0x21800] ;  /* 0x02180000513b7984 */ /* 0x000ea20000000800 */
[----:B------:R-:W-:Y:S01]  /*21810*/  HMMA.1688.F32.TF32 R124, R124, R16, R52 ;  /* 0x000000107c7c723c */ /* 0x000fe20000081034 */
[----:B------:R-:W-:-:S02]  /*21820*/  IMAD.MOV.U32 R243, RZ, RZ, R236 ;  /* 0x000000fffff37224 */ /* 0x000fc400078e00ec */
[----:B------:R-:W-:Y:S04]  /*21830*/  LDS R236, [R2+0x21080] ;  /* 0x0210800002ec7984 */ /* 0x000fe80000000800 */
[----:B------:R-:W-:Y:S01]  /*21840*/  LDS R238, [R2+0x21880] ;  /* 0x0218800002ee7984 */ /* 0x000fe20000000800 */
[C---:B------:R-:W-:Y:S03]  /*21850*/  HMMA.1688.F32.TF32 R128, R36.reuse, R32, R4 ;  /* 0x000000202480723c */ /* 0x040fe60000081004 */
[----:B------:R-:W-:Y:S04]  /*21860*/  LDS R237, [R3+0x21080] ;  /* 0x0210800003ed7984 */ /* 0x000fe80000000800 */
[----:B------:R-:W1:Y:S01]  /*21870*/  LDS R239, [R3+0x21880] ;  /* 0x0218800003ef7984 */ /* 0x000e620000000800 */
[----:B---3--:R-:W-:Y:S08]  /*21880*/  HMMA.1688.F32.TF32 R28, R36, R20, R28 ;  /* 0x00000014241c723c */ /* 0x008ff0000008101c */
[----:B--2---:R-:W-:Y:S08]  /*21890*/  HMMA.1688.F32.TF32 R8, R56, R74, R224 ;  /* 0x0000004a3808723c */ /* 0x004ff000000810e0 */
[----:B----4-:R-:W-:Y:S11]  /*218a0*/  HMMA.1688.F32.TF32 R96, R36, R16, R96 ;  /* 0x000000102460723c */ /* 0x010ff60000081060 */
[----:B------:R-:W-:Y:S05]  /*218b0*/  @!UPT UIADD3 URZ, URZ, URZ, URZ ;  /* 0x0000003f3f3ff290 */ /* 0x000fea000fffe03f */
[----:B------:R-:W-:Y:S02]  /*218c0*/  IMAD.MOV.U32 R21, RZ, RZ, R8 ;  /* 0x000000ffff157224 */ /* 0x000fe400078e0008 */
[----:B------:R-:W-:Y:S02]  /*218d0*/  IMAD.MOV.U32 R20, RZ, RZ, R9 ;  /* 0x000000ffff147224 */ /* 0x000fe400078e0009 */
[----:B------:R-:W-:Y:S02]  /*218e0*/  IMAD.MOV.U32 R17, RZ, RZ, R10 ;  /* 0x000000ffff117224 */ /* 0x000fe400078e000a */
[----:B------:R-:W-:Y:S02]  /*218f0*/  IMAD.MOV.U32 R16, RZ, RZ, R11 ;  /* 0x000000ffff107224 */ /* 0x000fe400078e000b */
[----:B------:R-:W-:Y:S08]  /*21900*/  HMMA.1688.F32.TF32 R8, R56, R70, R188 ;  /* 0x000000463808723c */ /* 0x000ff000000810bc */
[----:B------:R-:W-:Y:S11]  /*21910*/  HMMA.1688.F32.TF32 R4, R36, R24, R248 ;  /* 0x000000182404723c */ /* 0x000ff600000810f8 */
[----:B------:R-:W-:Y:S05]  /*21920*/  @!UPT UIADD3 URZ, URZ, URZ, URZ ;  /* 0x0000003f3f3ff290 */ /* 0x000fea000fffe03f */
[----:B------:R-:W-:Y:S02]  /*21930*/  IMAD.MOV.U32 R33, RZ, RZ, R8 ;  /* 0x000000ffff217224 */ /* 0x000fe400078e0008 */
[----:B------:R-:W-:Y:S02]  /*21940*/  IMAD.MOV.U32 R32, RZ, RZ, R9 ;  /* 0x000000ffff207224 */ /* 0x000fe400078e0009 */
[----:B------:R-:W-:Y:S02]  /*21950*/  IMAD.MOV.U32 R25, RZ, RZ, R10 ;  /* 0x000000ffff197224 */ /* 0x000fe400078e000a */
[----:B------:R-:W-:Y:S02]  /*21960*/  IMAD.MOV.U32 R24, RZ, RZ, R11 ;  /* 0x000000ffff187224 */ /* 0x000fe400078e000b */
[C---:B------:R-:W-:Y:S11]  /*21970*/  HMMA.1688.F32.TF32 R8, R56.reuse, R82, R240 ;  /* 0x000000523808723c */ /* 0x040ff600000810f0 */
[----:B------:R-:W-:Y:S11]  /*21980*/  @!UPT UIADD3 URZ, URZ, URZ, URZ ;  /* 0x0000003f3f3ff290 */ /* 0x000ff6000fffe03f */
[----:B------:R-:W-:Y:S02]  /*21990*/  @!UPT UIADD3 URZ, URZ, URZ, URZ ;  /* 0x0000003f3f3ff290 */ /* 0x000fe4000fffe03f */
[----:B------:R-:W-:Y:S02]  /*219a0*/  IMAD.MOV.U32 R173, RZ, RZ, R8 ;  /* 0x000000ffffad7224 */ /* 0x000fe400078e0008 */
[----:B------:R-:W-:Y:S02]  /*219b0*/  IMAD.MOV.U32 R174, RZ, RZ, R9 ;  /* 0x000000ffffae7224 */ /* 0x000fe400078e0009 */
[----:B------:R-:W-:Y:S02]  /*219c0*/  IMAD.MOV.U32 R175, RZ, RZ, R10 ;  /* 0x000000ffffaf7224 */ /* 0x000fe400078e000a */
[----:B------:R-:W-:Y:S02]  /*219d0*/  IMAD.MOV.U32 R179, RZ, RZ, R11 ;  /* 0x000000ffffb37224 */ /* 0x000fe400078e000b */
[----:B------:R-:W-:Y:S07]  /*219e0*/  HMMA.1688.F32.TF32 R8, R56, R78, R244 ;  /* 0x0000004e3808723c */ /* 0x000fee00000810f4 */
[----:B------:R-:W-:Y:S01]  /*219f0*/  IMAD.MOV.U32 R244, RZ, RZ, R23 ;  /* 0x000000fffff47224 */ /* 0x000fe200078e0017 */
[----:B------:R-:W-:Y:S01]  /*21a00*/  MOV R245, R22 ;  /* 0x0000001600f57202 */ /* 0x000fe20000000f00 */
[----:B------:R-:W2:Y:S01]  /*21a10*/  LDL.LU R23, [R1+0x2114] ;  /* 0x0021140001177983 */ /* 0x000ea20000300800 */
[----:B------:R-:W-:-:S02]  /*21a20*/  IMAD.MOV.U32 R246, RZ, RZ, R27 ;  /* 0x000000fffff67224 */ /* 0x000fc400078e001b */
[----:B------:R-:W-:Y:S01]  /*21a30*/  IMAD.MOV.U32 R247, RZ, RZ, R18 ;  /* 0x000000fffff77224 */ /* 0x000fe200078e0012 */
[----:B------:R-:W3:Y:S04]  /*21a40*/  LDL.LU R22, [R1+0x2110] ;  /* 0x0021100001167983 */ /* 0x000ee80000300800 */
[----:B------:R-:W4:Y:S04]  /*21a50*/  LDL.LU R27, [R1+0x210c] ;  /* 0x00210c00011b7983 */ /* 0x000f280000300800 */
        /* <DEDUP_REMOVED lines=32> */
[----:B------:R-:W4:Y:S01]  /*21c60*/  LDL.LU R55, [R1+0x17c] ;  /* 0x00017c0001377983 */ /* 0x000f220000300800 */
[----:B------:R-:W-:-:S03]  /*21c70*/  IMAD.MOV.U32 R168, RZ, RZ, R8 ;  /* 0x000000ffffa87224 */ /* 0x000fc600078e0008 */
[----:B------:R-:W4:Y:S01]  /*21c80*/  LDL.LU R12, [R1+0x190] ;  /* 0x00019000010c7983 */ /* 0x000f220000300800 */
[----:B------:R-:W-:-:S03]  /*21c90*/  IMAD.MOV.U32 R169, RZ, RZ, R9 ;  /* 0x000000ffffa97224 */ /* 0x000fc600078e0009 */
[----:B------:R-:W4:Y:S01]  /*21ca0*/  LDL.LU R13, [R1+0x194] ;  /* 0x00019400010d7983 */ /* 0x000f220000300800 */
[----:B------:R-:W-:-:S03]  /*21cb0*/  IMAD.MOV.U32 R170, RZ, RZ, R10 ;  /* 0x000000ffffaa7224 */ /* 0x000fc600078e000a */
[----:B------:R-:W4:Y:S01]  /*21cc0*/  LDL.LU R14, [R1+0x198] ;  /* 0x00019800010e7983 */ /* 0x000f220000300800 */
[----:B------:R-:W-:-:S03]  /*21cd0*/  IMAD.MOV.U32 R171, RZ, RZ, R11 ;  /* 0x000000ffffab7224 */ /* 0x000fc600078e000b */
        /* <DEDUP_REMOVED lines=15> */
[----:B------:R-:W-:Y:S02]  /*21dd0*/  IMAD.MOV.U32 R243, RZ, RZ, R26 ;  /* 0x000000fffff37224 */ /* 0x000fe400078e001a */
[----:B--2---:R-:W-:Y:S02]  /*21de0*/  IMAD.MOV.U32 R190, RZ, RZ, R23 ;  /* 0x000000ffffbe7224 */ /* 0x004fe400078e0017 */
[----:B---3--:R-:W-:Y:S02]  /*21df0*/  IMAD.MOV.U32 R189, RZ, RZ, R22 ;  /* 0x000000ffffbd7224 */ /* 0x008fe400078e0016 */
[----:B----4-:R-:W-:Y:S02]  /*21e00*/  IMAD.MOV.U32 R231, RZ, RZ, R18 ;  /* 0x000000ffffe77224 */ /* 0x010fe400078e0012 */
[----:B------:R-:W2:Y:S01]  /*21e10*/  LDL.LU R18, [R1+0x2104] ;  /* 0x0021040001127983 */ /* 0x000ea20000300800 */
[----:B------:R-:W-:-:S03]  /*21e20*/  IMAD.MOV.U32 R188, RZ, RZ, R27 ;  /* 0x000000ffffbc7224 */ /* 0x000fc600078e001b */
[----:B------:R-:W3:Y:S04]  /*21e30*/  LDL.LU R34, [R1+0x2100] ;  /* 0x0021000001227983 */ /* 0x000ee80000300800 */
[----:B------:R-:W3:Y:S04]  /*21e40*/  LDL.LU R35, [R1+0x20fc] ;  /* 0x0020fc0001237983 */ /* 0x000ee80000300800 */
[----:B------:R-:W2:Y:S04]  /*21e50*/  LDL.LU R19, [R1+0x20f8] ;  /* 0x0020f80001137983 */ /* 0x000ea80000300800 */
[----:B------:R-:W4:Y:S04]  /*21e60*/  LDL.LU R26, [R1+0x20f4] ;  /* 0x0020f400011a7983 */ /* 0x000f280000300800 */
[----:B------:R-:W4:Y:S04]  /*21e70*/  LDL.LU R27, [R1+0x20f0] ;  /* 0x0020f000011b7983 */ /* 0x000f280000300800 */
[----:B------:R-:W2:Y:S04]  /*21e80*/  LDL.LU R22, [R1+0x20ec] ;  /* 0x0020ec0001167983 */ /* 0x000ea80000300800 */
[----:B------:R-:W2:Y:S01]  /*21e90*/  LDL.LU R23, [R1+0x20e8] ;  /* 0x0020e80001177983 */ /* 0x000ea20000300800 */
[----:B------:R-:W-:Y:S01]  /*21ea0*/  IMAD.MOV.U32 R191, RZ, RZ, R252 ;  /* 0x000000ffffbf7224 */ /* 0x000fe200078e00fc */
[C---:B------:R-:W-:Y:S08]  /*21eb0*/  HMMA.1688.F32.TF32 R240, R184.reuse, R70, R240 ;  /* 0x00000046b8f0723c */ /* 0x040ff000000810f0 */
[C---:B------:R-:W-:Y:S08]  /*21ec0*/  HMMA.1688.F32.TF32 R188, R184.reuse, R74, R188 ;  /* 0x0000004ab8bc723c */ /* 0x040ff000000810bc */
[----:B------:R-:W-:Y:S08]  /*21ed0*/  HMMA.1688.F32.TF32 R244, R184, R82, R244 ;  /* 0x00000052b8f4723c */ /* 0x000ff000000810f4 */
[C---:B------:R-:W-:Y:S08]  /*21ee0*/  HMMA.1688.F32.TF32 R40, R180.reuse, R78, R40 ;  /* 0x0000004eb428723c */ /* 0x040ff00000081028 */
[C---:B------:R-:W-:Y:S08]  /*21ef0*/  HMMA.1688.F32.TF32 R48, R180.reuse, R70, R48 ;  /* 0x00000046b430723c */ /* 0x040ff00000081030 */
[C---:B------:R-:W-:Y:S08]  /*21f00*/  HMMA.1688.F32.TF32 R52, R180.reuse, R74, R52 ;  /* 0x0000004ab434723c */ /* 0x040ff00000081034 */
[----:B------:R-:W-:Y:S08]  /*21f10*/  HMMA.1688.F32.TF32 R44, R180, R82, R44 ;  /* 0x00000052b42c723c */ /* 0x000ff0000008102c */
[C---:B---3--:R-:W-:Y:S08]  /*21f20*/  HMMA.1688.F32.TF32 R160, R56.reuse, R34, R160 ;  /* 0x0000002238a0723c */ /* 0x048ff000000810a0 */
[C---:B----4-:R-:W-:Y:S08]  /*21f30*/  HMMA.1688.F32.TF32 R84, R56.reuse, R26, R84 ;  /* 0x0000001a3854723c */ /* 0x050ff00000081054 */
[-C--:B--2---:R-:W-:Y:S08]  /*21f40*/  HMMA.1688.F32.TF32 R12, R56, R22.reuse, R12 ;  /* 0x00000016380c723c */ /* 0x084ff0000008100c */
[C---:B------:R-:W-:Y:S08]  /*21f50*/  HMMA.1688.F32.TF32 R228, R180.reuse, R22, R228 ;  /* 0x00000016b4e4723c */ /* 0x040ff000000810e4 */
[C---:B------:R-:W-:Y:S08]  /*21f60*/  HMMA.1688.F32.TF32 R36, R180.reuse, R34, R36 ;  /* 0x00000022b424723c */ /* 0x040ff00000081024 */
[C---:B------:R-:W-:Y:S08]  /*21f70*/  HMMA.1688.F32.TF32 R248, R180.reuse, R26, R248 ;  /* 0x0000001ab4f8723c */ /* 0x040ff000000810f8 */
[----:B------:R-:W-:Y:S01]  /*21f80*/  HMMA.1688.F32.TF32 R180, R180, R18, R224 ;  /* 0x00000012b4b4723c */ /* 0x000fe200000810e0 */
[----:B------:R-:W-:-:S02]  /*21f90*/  IMAD.MOV.U32 R167, RZ, RZ, R163 ;  /* 0x000000ffffa77224 */ /* 0x000fc400078e00a3 */
[----:B------:R-:W-:Y:S02]  /*21fa0*/  IMAD.MOV.U32 R165, RZ, RZ, R161 ;  /* 0x000000ffffa57224 */ /* 0x000fe400078e00a1 */
[----:B------:R-:W-:Y:S02]  /*21fb0*/  IMAD.MOV.U32 R166, RZ, RZ, R162 ;  /* 0x000000ffffa67224 */ /* 0x000fe400078e00a2 */
[----:B------:R-:W-:Y:S02]  /*21fc0*/  IMAD.MOV.U32 R163, RZ, RZ, R86 ;  /* 0x000000ffffa37224 */ /* 0x000fe400078e0056 */
[----:B------:R-:W-:Y:S02]  /*21fd0*/  IMAD.MOV.U32 R172, RZ, RZ, R87 ;  /* 0x000000ffffac7224 */ /* 0x000fe400078e0057 */
[----:B------:R-:W-:Y:S01]  /*21fe0*/  IMAD.MOV.U32 R164, RZ, RZ, R160 ;  /* 0x000000ffffa47224 */ /* 0x000fe200078e00a0 */
[----:B------:R-:W2:Y:S01]  /*21ff0*/  LDL.LU.64 R86, [R1+0x20e0] ;  /* 0x0020e00001567983 */ /* 0x000ea20000300a00 */
[----:B------:R-:W-:-:S02]  /*22000*/  IMAD.MOV.U32 R161, RZ, RZ, R84 ;  /* 0x000000ffffa17224 */ /* 0x000fc400078e0054 */
[----:B------:R-:W-:Y:S02]  /*22010*/  IMAD.MOV.U32 R162, RZ, RZ, R85 ;  /* 0x000000ffffa27224 */ /* 0x000fe400078e0055 */
[----:B------:R-:W2:Y:S01]  /*22020*/  LDL.LU.64 R84, [R1+0x20d8] ;  /* 0x0020d80001547983 */ /* 0x000ea20000300a00 */
[----:B------:R-:W-:Y:S02]  /*22030*/  IMAD.MOV.U32 R178, RZ, RZ, R14 ;  /* 0x000000ffffb27224 */ /* 0x000fe400078e000e */
[----:B------:R-:W-:Y:S01]  /*22040*/  IMAD.MOV.U32 R160, RZ, RZ, R15 ;  /* 0x000000ffffa07224 */ /* 0x000fe200078e000f */
[----:B------:R-:W-:Y:S01]  /*22050*/  HMMA.1688.F32.TF32 R56, R56, R18, R8 ;  /* 0x000000123838723c */ /* 0x000fe20000081008 */
[----:B------:R-:W-:Y:S01]  /*22060*/  IMAD.MOV.U32 R176, RZ, RZ, R12 ;  /* 0x000000ffffb07224 */ /* 0x000fe200078e000c */
[----:B------:R-:W3:Y:S01]  /*22070*/  LDL.LU.64 R14, [R1+0x20d0] ;  /* 0x0020d000010e7983 */ /* 0x000ee20000300a00 */
[----:B------:R-:W-:-:S03]  /*22080*/  IMAD.MOV.U32 R177, RZ, RZ, R13 ;  /* 0x000000ffffb17224 */ /* 0x000fc600078e000d */
[----:B------:R-:W3:Y:S01]  /*22090*/  LDL.LU.64 R12, [R1+0x20c8] ;  /* 0x0020c800010c7983 */ /* 0x000ee20000300a00 */
[----:B------:R-:W-:-:S03]  /*220a0*/  IMAD.MOV.U32 R252, RZ, RZ, R231 ;  /* 0x000000fffffc7224 */ /* 0x000fc600078e00e7 */
[----:B------:R-:W4:Y:S04]  /*220b0*/  LDL.LU.64 R10, [R1+0x20c0] ;  /* 0x0020c000010a7983 */ /* 0x000f280000300a00 */
[----:B------:R-:W4:Y:S04]  /*220c0*/  LDL.LU.64 R8, [R1+0x20b8] ;  /* 0x0020b80001087983 */ /* 0x000f280000300a00 */
[----:B------:R-:W-:Y:S04]  /*220d0*/  STL.64 [R1+0x150], R228 ;  /* 0x000150e401007387 */ /* 0x000fe80000100a00 */
[----:B------:R1:W-:Y:S01]  /*220e0*/  STL [R1+0x158], R230 ;  /* 0x000158e601007387 */ /* 0x0003e20000100800 */
[----:B------:R-:W-:-:S02]  /*220f0*/  IMAD.MOV.U32 R68, RZ, RZ, R180 ;  /* 0x000000ffff447224 */ /* 0x000fc400078e00b4 */
[----:B------:R-:W-:Y:S01]  /*22100*/  IMAD.MOV.U32 R69, RZ, RZ, R181 ;  /* 0x000000ffff457224 */ /* 0x000fe200078e00b5 */
[----:B-1----:R-:W3:Y:S04]  /*22110*/  LDL.LU.64 R230, [R1+0x20b0] ;  /* 0x0020b00001e67983 */ /* 0x002ee80000300a00 */
[----:B------:R-:W3:Y:S04]  /*22120*/  LDL.LU.64 R228, [R1+0x20a8] ;  /* 0x0020a80001e47983 */ /* 0x000ee80000300a00 */
[----:B------:R-:W3:Y:S04]  /*22130*/  LDL.LU.64 R226, [R1+0x20a0] ;  /* 0x0020a00001e27983 */ /* 0x000ee80000300a00 */
[----:B------:R-:W3:Y:S04]  /*22140*/  LDL.LU.64 R224, [R1+0x2098] ;  /* 0x0020980001e07983 */ /* 0x000ee80000300a00 */
[----:B------:R1:W-:Y:S04]  /*22150*/  STL.64 [R1+0x148], R182 ;  /* 0x000148b601007387 */ /* 0x0003e80000100a00 */
[----:B------:R-:W3:Y:S04]  /*22160*/  LDL.LU R180, [R1+0x10] ;  /* 0x0000100001b47983 */ /* 0x000ee80000300800 */
[----:B------:R-:W3:Y:S04]  /*22170*/  LDL.LU R181, [R1+0x14] ;  /* 0x0000140001b57983 */ /* 0x000ee80000300800 */
[----:B-1----:R-:W3:Y:S04]  /*22180*/  LDL.LU R182, [R1+0x18] ;  /* 0x0000180001b67983 */ /* 0x002ee80000300800 */
[----:B------:R-:W3:Y:S04]  /*22190*/  LDL.LU R183, [R1+0x1c] ;  /* 0x00001c0001b77983 */ /* 0x000ee80000300800 */
[----:B------:R-:W-:Y:S04]  /*221a0*/  STL.64 [R1+0x2a0], R188 ;  /* 0x0002a0bc01007387 */ /* 0x000fe80000100a00 */
[----:B------:R1:W-:Y:S04]  /*221b0*/  STL.64 [R1+0x2a8], R190 ;  /* 0x0002a8be01007387 */ /* 0x0003e80000100a00 */
[----:B-1----:R-:W4:Y:S04]  /*221c0*/  LDL.LU.64 R190, [R1+0x2090] ;  /* 0x0020900001be7983 */ /* 0x002f280000300a00 */
[----:B------:R-:W4:Y:S04]  /*221d0*/  LDL.LU.64 R188, [R1+0x2088] ;  /* 0x0020880001bc7983 */ /* 0x000f280000300a00 */
[----:B------:R-:W-:Y:S04]  /*221e0*/  STL.64 [R1+0x290], R240 ;  /* 0x000290f001007387 */ /* 0x000fe80000100a00 */
[----:B------:R1:W-:Y:S04]  /*221f0*/  STL.64 [R1+0x298], R242 ;  /* 0x000298f201007387 */ /* 0x0003e80000100a00 */
[----:B-1----:R-:W4:Y:S04]  /*22200*/  LDL.LU.64 R242, [R1+0x2080] ;  /* 0x0020800001f27983 */ /* 0x002f280000300a00 */
[----:B------:R-:W4:Y:S04]  /*22210*/  LDL.LU.64 R240, [R1+0x2078] ;  /* 0x0020780001f07983 */ /* 0x000f280000300a00 */
[----:B------:R-:W-:Y:S04]  /*22220*/  STL.64 [R1+0x280], R244 ;  /* 0x000280f401007387 */ /* 0x000fe80000100a00 */
[----:B------:R1:W-:Y:S04]  /*22230*/  STL.64 [R1+0x288], R246 ;  /* 0x000288f601007387 */ /* 0x0003e80000100a00 */
[----:B-1----:R-:W4:Y:S04]  /*22240*/  LDL.LU.64 R246, [R1+0x2070] ;  /* 0x0020700001f67983 */ /* 0x002f280000300a00 */
[----:B------:R-:W4:Y:S01]  /*22250*/  LDL.LU.64 R244, [R1+0x2068] ;  /* 0x0020680001f47983 */ /* 0x000f220000300a00 */
[C---:B------:R-:W-:Y:S08]  /*22260*/  HMMA.1688.F32.TF32 R88, R236.reuse, R34, R88 ;  /* 0x00000022ec58723c */ /* 0x040ff00000081058 */
[C---:B------:R-:W-:Y:S08]  /*22270*/  HMMA.1688.F32.TF32 R92, R236.reuse, R26, R92 ;  /* 0x0000001aec5c723c */ /* 0x040ff0000008105c */
[C---:B------:R-:W-:Y:S08]  /*22280*/  HMMA.1688.F32.TF32 R116, R236.reuse, R22, R116 ;  /* 0x00000016ec74723c */ /* 0x040ff00000081074 */
[C---:B------:R-:W-:Y:S08]  /*22290*/  HMMA.1688.F32.TF32 R232, R236.reuse, R18, R232 ;  /* 0x00000012ece8723c */ /* 0x040ff000000810e8 */
[-C--:B--2---:R-:W-:Y:S08]  /*222a0*/  HMMA.1688.F32.TF32 R84, R236, R78.reuse, R84 ;  /* 0x0000004eec54723c */ /* 0x084ff00000081054 */
[C---:B---3--:R-:W-:Y:S11]  /*222b0*/  HMMA.1688.F32.TF32 R180, R184.reuse, R78, R180 ;  /* 0x0000004eb8b4723c */ /* 0x048ff600000810b4 */
[----:B------:R-:W-:Y:S11]  /*222c0*/  @!UPT UIADD3 URZ, URZ, URZ, URZ ;  /* 0x0000003f3f3ff290 */ /* 0x000ff6000fffe03f */
[----:B------:R-:W-:Y:S02]  /*222d0*/  @!UPT UIADD3 URZ, URZ, URZ, URZ ;  /* 0x0000003f3f3ff290 */ /* 0x000fe4000fffe03f */
[----:B------:R-:W-:Y:S01]  /*222e0*/  MOV R73, R181 ;  /* 0x000000b500497202 */ /* 0x000fe20000000f00 */
[----:B------:R-:W-:Y:S01]  /*222f0*/  IMAD.MOV.U32 R72, RZ, RZ, R180 ;  /* 0x000000ffff487224 */ /* 0x000fe200078e00b4 */
[----:B------:R1:W-:Y:S01]  /*22300*/  STL.64 [R1+0x278], R182 ;  /* 0x000278b601007387 */ /* 0x0003e20000100a00 */
[C---:B----4-:R-:W-:Y:S03]  /*22310*/  HMMA.1688.F32.TF32 R240, R184.reuse, R26, R240 ;  /* 0x0000001ab8f0723c */ /* 0x050fe600000810f0 */
[----:B------:R-:W-:Y:S05]  /*22320*/  STL [R1+0x2014], R73 ;  /* 0x0020144901007387 */ /* 0x000fea0000100800 */
[C---:B------:R-:W-:Y:S01]  /*22330*/  HMMA.1688.F32.TF32 R244, R184.reuse, R34, R244 ;  /* 0x00000022b8f4723c */ /* 0x040fe200000810f4 */
[----:B------:R-:W-:Y:S07]  /*22340*/  STL [R1+0x2010], R72 ;  /* 0x0020104801007387 */ /* 0x000fee0000100800 */
[C---:B-1----:R-:W-:Y:S11]  /*22350*/  HMMA.1688.F32.TF32 R180, R184.reuse, R22, R188 ;  /* 0x00000016b8b4723c */ /* 0x042ff600000810bc */
[----:B------:R-:W-:Y:S04]  /*22360*/  @!UPT UIADD3 URZ, URZ, URZ, URZ ;  /* 0x0000003f3f3ff290 */ /* 0x000fe8000fffe03f */
[----:B------:R-:W-:Y:S04]  /*22370*/  STL.64 [R1+0x260], R244 ;  /* 0x000260f401007387 */ /* 0x000fe80000100a00 */
[----:B------:R-:W-:Y:S04]  /*22380*/  STL.64 [R1+0x268], R246 ;  /* 0x000268f601007387 */ /* 0x000fe80000100a00 */
[----:B------:R-:W-:Y:S04]  /*22390*/  STL.64 [R1+0x250], R240 ;  /* 0x000250f001007387 */ /* 0x000fe80000100a00 */
[----:B------:R1:W-:Y:S01]  /*223a0*/  STL.64 [R1+0x258], R242 ;  /* 0x000258f201007387 */ /* 0x0003e20000100a00 */
[----:B------:R-:W-:Y:S08]  /*223b0*/  HMMA.1688.F32.TF32 R184, R184, R18, R224 ;  /* 0x00000012b8b8723c */ /* 0x000ff000000810e0 */
[C---:B-1----:R-:W-:Y:S01]  /*223c0*/  HMMA.1688.F32.TF32 R240, R236.reuse, R70, R8 ;  /* 0x00000046ecf0723c */ /* 0x042fe20000081008 */
[----:B------:R-:W-:Y:S04]  /*223d0*/  LDS R8, [R0+0x21100] ;  /* 0x0211000000087984 */ /* 0x000fe80000000800 */
[----:B------:R-:W-:Y:S04]  /*223e0*/  LDS R10, [R0+0x21900] ;  /* 0x02190000000a7984 */ /* 0x000fe80000000800 */
[----:B------:R-:W-:Y:S04]  /*223f0*/  LDS R9, [R81+0x21100] ;  /* 0x0211000051097984 */ /* 0x000fe80000000800 */
[----:B------:R-:W1:Y:S01]  /*22400*/  LDS R11, [R81+0x21900] ;  /* 0x02190000510b7984 */ /* 0x000e620000000800 */
[----:B------:R-:W-:Y:S03]  /*22410*/  HMMA.1688.F32.TF32 R188, R236, R82, R12 ;  /* 0x00000052ecbc723c */ /* 0x000fe6000008100c */
[----:B------:R-:W-:Y:S04]  /*22420*/  STL.64 [R1+0x240], R180 ;  /* 0x000240b401007387 */ /* 0x000fe80000100a00 */
[----:B------:R-:W-:Y:S04]  /*22430*/  STL.64 [R1+0xe0], R184 ;  /* 0x0000e0b801007387 */ /* 0x000fe80000100a00 */
[----:B------:R-:W-:Y:S04]  /*22440*/  STL.64 [R1+0xe8], R186 ;  /* 0x0000e8ba01007387 */ /* 0x000fe80000100a00 */
        /* <DEDUP_REMOVED lines=9> */
[C---:B-1----:R-:W-:Y:S03]  /*224e0*/  HMMA.1688.F32.TF32 R12, R8.reuse, R70, R216 ;  /* 0x00000046080c723c */ /* 0x042fe600000810d8 */
[----:B------:R-:W-:Y:S04]  /*224f0*/  STL [R1+0x1fc0], R85 ;  /* 0x001fc05501007387 */ /* 0x000fe80000100800 */
[----:B------:R-:W-:Y:S04]  /*22500*/  STL [R1+0x1fbc], R86 ;  /* 0x001fbc5601007387 */ /* 0x000fe80000100800 */
[----:B------:R1:W-:Y:S02]  /*22510*/  STL [R1+0x1f98], R87 ;  /* 0x001f985701007387 */ /* 0x0003e40000100800 */
[----:B-1----:R-:W-:Y:S02]  /*22520*/  HMMA.1688.F32.TF32 R84, R8, R74, R220 ;  /* 0x0000004a0854723c */ /* 0x002fe400000810dc */
[----:B------:R-:W-:Y:S04]  /*22530*/  STL [R1+0x1fd4], R88 ;  /* 0x001fd45801007387 */ /* 0x000fe80000100800 */
[----:B------:R-:W-:Y:S04]  /*22540*/  STL [R1+0x1fd0], R89 ;  /* 0x001fd05901007387 */ /* 0x000fe80000100800 */
[----:B------:R1:W-:Y:S04]  /*22550*/  STL [R1+0x1fcc], R90 ;  /* 0x001fcc5a01007387 */ /* 0x0003e80000100800 */
[----:B------:R2:W-:Y:S04]  /*22560*/  STL [R1+0x1fc8], R91 ;  /* 0x001fc85b01007387 */ /* 0x0005e80000100800 */
        /* <DEDUP_REMOVED lines=10> */
[----:B-1----:R-:W-:-:S03]  /*22610*/  IMAD.MOV.U32 R90, RZ, RZ, R12 ;  /* 0x000000ffff5a7224 */ /* 0x002fc600078e000c */
[----:B------:R-:W-:Y:S01]  /*22620*/  STL [R1+0x1ff4], R234 ;  /* 0x001ff4ea01007387 */ /* 0x000fe20000100800 */
[----:B--2---:R-:W-:-:S03]  /*22630*/  IMAD.MOV.U32 R91, RZ, RZ, R13 ;  /* 0x000000ffff5b7224 */ /* 0x004fc600078e000d */
[----:B------:R-:W-:Y:S04]  /*22640*/  STL [R1+0x1f90], R235 ;  /* 0x001f90eb01007387 */ /* 0x000fe80000100800 */
[----:B------:R1:W-:Y:S02]  /*22650*/  STL.64 [R1+0x230], R84 ;  /* 0x0002305401007387 */ /* 0x0003e40000100a00 */
[----:B-1----:R-:W-:Y:S02]  /*22660*/  IMAD.MOV.U32 R84, RZ, RZ, R14 ;  /* 0x000000ffff547224 */ /* 0x002fe400078e000e */
[----:B------:R-:W-:Y:S02]  /*22670*/  IMAD.MOV.U32 R85, RZ, RZ, R15 ;  /* 0x000000ffff557224 */ /* 0x000fe400078e000f */
[C---:B------:R-:W-:Y:S01]  /*22680*/  HMMA.1688.F32.TF32 R12, R8.reuse, R82, R212 ;  /* 0x00000052080c723c */ /* 0x040fe200000810d4 */
[----:B------:R1:W-:Y:S11]  /*22690*/  STL.64 [R1+0x238], R86 ;  /* 0x0002385601007387 */ /* 0x0003f60000100a00 */
[----:B------:R-:W-:Y:S11]  /*226a0*/  @!UPT UIADD3 URZ, URZ, URZ, URZ ;  /* 0x0000003f3f3ff290 */ /* 0x000ff6000fffe03f */
[----:B------:R-:W-:Y:S01]  /*226b0*/  @!UPT UIADD3 URZ, URZ, URZ, URZ ;  /* 0x0000003f3f3ff290 */ /* 0x000fe2000fffe03f */
[----:B-1----:R-:W-:Y:S02]  /*226c0*/  IMAD.MOV.U32 R86, RZ, RZ, R12 ;  /* 0x000000ffff567224 */ /* 0x002fe400078e000c */
[----:B------:R-:W-:Y:S02]  /*226d0*/  IMAD.MOV.U32 R188, RZ, RZ, R13 ;  /* 0x000000ffffbc7224 */ /* 0x000fe400078e000d */
[----:B------:R-:W-:Y:S02]  /*226e0*/  IMAD.MOV.U32 R189, RZ, RZ, R14 ;  /* 0x000000ffffbd7224 */ /* 0x000fe400078e000e */
[----:B------:R-:W-:Y:S02]  /*226f0*/  IMAD.MOV.U32 R190, RZ, RZ, R15 ;  /* 0x000000ffffbe7224 */ /* 0x000fe400078e000f */
[----:B------:R-:W-:Y:S01]  /*22700*/  HMMA.1688.F32.TF32 R12, R8, R78, R208 ;  /* 0x0000004e080c723c */ /* 0x000fe200000810d0 */
[----:B------:R-:W-:Y:S02]  /*22710*/  IMAD.MOV.U32 R73, RZ, RZ, R182 ;  /* 0x000000ffff497224 */ /* 0x000fe400078e00b6 */
[----:B------:R-:W-:-:S05]  /*22720*/  IMAD.MOV.U32 R72, RZ, RZ, R183 ;  /* 0x000000ffff487224 */ /* 0x000fca00078e00b7 */
[----:B------:R-:W-:Y:S01]  /*22730*/  HMMA.1688.F32.TF32 R180, R236, R74, R228 ;  /* 0x0000004aecb4723c */ /* 0x000fe200000810e4 */
[----:B------:R1:W-:Y:S04]  /*22740*/  STL [R1+0x200c], R85 ;  /* 0x00200c5501007387 */ /* 0x0003e80000100800 */
[----:B------:R-:W-:Y:S04]  /*22750*/  LDS R236, [R0+0x21180] ;  /* 0x0211800000ec7984 */ /* 0x000fe80000000800 */
[----:B------:R-:W-:Y:S04]  /*22760*/  LDS R238, [R0+0x21980] ;  /* 0x0219800000ee7984 */ /* 0x000fe80000000800 */
[----:B------:R-:W-:Y:S03]  /*22770*/  LDS R237, [R81+0x21180] ;  /* 0x0211800051ed7984 */ /* 0x000fe60000000800 */
[----:B------:R-:W-:Y:S01]  /*22780*/  IMAD.MOV.U32 R93, RZ, RZ, R12 ;  /* 0x000000ffff5d7224 */ /* 0x000fe200078e000c */
[----:B------:R-:W-:Y:S01]  /*22790*/  LDS R239, [R81+0x21980] ;  /* 0x0219800051ef7984 */ /* 0x000fe20000000800 */
[----:B------:R-:W-:-:S02]  /*227a0*/  IMAD.MOV.U32 R94, RZ, RZ, R13 ;  /* 0x000000ffff5e7224 */ /* 0x000fc400078e000d */
[----:B------:R-:W-:Y:S01]  /*227b0*/  IMAD.MOV.U32 R88, RZ, RZ, R14 ;  /* 0x000000ffff587224 */ /* 0x000fe200078e000e */
[----:B------:R-:W-:Y:S01]  /*227c0*/  LDS R228, [R2+0x21180] ;  /* 0x0211800002e47984 */ /* 0x000fe20000000800 */
[----:B------:R-:W-:Y:S02]  /*227d0*/  IMAD.MOV.U32 R89, RZ, RZ, R15 ;  /* 0x000000ffff597224 */ /* 0x000fe400078e000f */
[----:B------:R-:W-:Y:S01]  /*227e0*/  HMMA.1688.F32.TF32 R12, R8, R34, R204 ;  /* 0x00000022080c723c */ /* 0x000fe200000810cc */
[----:B------:R-:W-:Y:S01]  /*227f0*/  IMAD.MOV.U32 R247, RZ, RZ, R181 ;  /* 0x000000fffff77224 */ /* 0x000fe200078e00b5 */
[----:B------:R-:W-:Y:S01]  /*22800*/  LDS R230, [R2+0x21980] ;  /* 0x0219800002e67984 */ /* 0x000fe20000000800 */
[----:B------:R-:W-:Y:S02]  /*22810*/  IMAD.MOV.U32 R246, RZ, RZ, R182 ;  /* 0x000000fffff67224 */ /* 0x000fe400078e00b6 */
[----:B------:R-:W-:Y:S01]  /*22820*/  IMAD.MOV.U32 R245, RZ, RZ, R183 ;  /* 0x000000fffff57224 */ /* 0x000fe200078e00b7 */
[----:B------:R-:W-:Y:S01]  /*22830*/  LDS R182, [R2+0x21900] ;  /* 0x0219000002b67984 */ /* 0x000fe20000000800 */
[----:B------:R-:W-:-:S03]  /*22840*/  IMAD.MOV.U32 R244, RZ, RZ, R180 ;  /* 0x000000fffff47224 */ /* 0x000fc600078e00b4 */
[----:B------:R-:W-:Y:S04]  /*22850*/  LDS R180, [R2+0x21100] ;  /* 0x0211000002b47984 */ /* 0x000fe80000000800 */
[----:B------:R-:W-:Y:S04]  /*22860*/  LDS R181, [R3+0x21100] ;  /* 0x0211000003b57984 */ /* 0x000fe80000000800 */
[----:B------:R-:W2:Y:S04]  /*22870*/  LDS R183, [R3+0x21900] ;  /* 0x0219000003b77984 */ /* 0x000ea80000000800 */
[----:B------:R-:W-:Y:S02]  /*22880*/  LDS R229, [R3+0x21180] ;  /* 0x0211800003e57984 */ /* 0x000fe40000000800 */
[----:B------:R-:W-:-:S02]  /*22890*/  IMAD.MOV.U32 R117, RZ, RZ, R12 ;  /* 0x000000ffff757224 */ /* 0x000fc400078e000c */
[----:B------:R-:W-:Y:S01]  /*228a0*/  IMAD.MOV.U32 R118, RZ, RZ, R13 ;  /* 0x000000ffff767224 */ /* 0x000fe200078e000d */
[----:B------:R-:W3:Y:S01]  /*228b0*/  LDS R231, [R3+0x21980] ;  /* 0x0219800003e77984 */ /* 0x000ee20000000800 */
[----:B------:R-:W-:Y:S02]  /*228c0*/  IMAD.MOV.U32 R119, RZ, RZ, R14 ;  /* 0x000000ffff777224 */ /* 0x000fe400078e000e */
[----:B------:R-:W-:Y:S02]  /*228d0*/  IMAD.MOV.U32 R92, RZ, RZ, R15 ;  /* 0x000000ffff5c7224 */ /* 0x000fe400078e000f */
[C---:B------:R-:W-:Y:S01]  /*228e0*/  HMMA.1688.F32.TF32 R12, R8.reuse, R26, R200 ;  /* 0x0000001a080c723c */ /* 0x040fe200000810c8 */
[----:B------:R4:W-:Y:S11]  /*228f0*/  STL [R1+0x2008], R84 ;  /* 0x0020085401007387 */ /* 0x0009f60000100800 */
[----:B------:R-:W-:Y:S11]  /*22900*/  @!UPT UIADD3 URZ, URZ, URZ, URZ ;  /* 0x0000003f3f3ff290 */ /* 0x000ff6000fffe03f */
[----:B------:R-:W-:Y:S01]  /*22910*/  @!UPT UIADD3 URZ, URZ, URZ, URZ ;  /* 0x0000003f3f3ff290 */ /* 0x000fe2000fffe03f */
[----:B------:R-:W-:Y:S02]  /*22920*/  IMAD.MOV.U32 R232, RZ, RZ, R12 ;  /* 0x000000ffffe87224 */ /* 0x000fe400078e000c */
[----:B------:R-:W-:Y:S02]  /*22930*/  IMAD.MOV.U32 R233, RZ, RZ, R13 ;  /* 0x000000ffffe97224 */ /* 0x000fe400078e000d */
[----:B------:R-:W-:Y:S02]  /*22940*/  IMAD.MOV.U32 R234, RZ, RZ, R14 ;  /* 0x000000ffffea7224 */ /* 0x000fe400078e000e */
[----:B------:R-:W-:Y:S02]  /*22950*/  IMAD.MOV.U32 R116, RZ, RZ, R15 ;  /* 0x000000ffff747224 */ /* 0x000fe400078e000f */
[C---:B------:R-:W-:Y:S08]  /*22960*/  HMMA.1688.F32.TF32 R12, R8.reuse, R22, R196 ;  /* 0x00000016080c723c */ /* 0x040ff000000810c4 */
[----:B------:R-:W-:Y:S01]  /*22970*/  HMMA.1688.F32.TF32 R8, R8, R18, R192 ;  /* 0x000000120808723c */ /* 0x000fe200000810c0 */
[----:B------:R1:W-:Y:S04]  /*22980*/  STL [R1+0x2004], R91 ;  /* 0x0020045b01007387 */ /* 0x0003e80000100800 */
[----:B------:R1:W-:Y:S11]  /*22990*/  STL [R1+0x2000], R90 ;  /* 0x0020005a01007387 */ /* 0x0003f60000100800 */
[----:B------:R-:W-:Y:S08]  /*229a0*/  @!UPT UIADD3 URZ, URZ, URZ, URZ ;  /* 0x0000003f3f3ff290 */ /* 0x000ff0000fffe03f */
[----:B-1----:R-:W-:Y:S02]  /*229b0*/  IMAD.MOV.U32 R85, RZ, RZ, R8 ;  /* 0x000000ffff557224 */ /* 0x002fe400078e0008 */
[----:B----4-:R-:W-:Y:S02]  /*229c0*/  IMAD.MOV.U32 R84, RZ, RZ, R9 ;  /* 0x000000ffff547224 */ /* 0x010fe400078e0009 */
[----:B------:R-:W-:Y:S02]  /*229d0*/  IMAD.MOV.U32 R91, RZ, RZ, R10 ;  /* 0x000000ffff5b7224 */ /* 0x000fe400078e000a */
[----:B------:R-:W-:Y:S02]  /*229e0*/  IMAD.MOV.U32 R90, RZ, RZ, R11 ;  /* 0x000000ffff5a7224 */ /* 0x000fe400078e000b */
[C---:B--2---:R-:W-:Y:S11]  /*229f0*/  HMMA.1688.F32.TF32 R8, R180.reuse, R74, R112 ;  /* 0x0000004ab408723c */ /* 0x044ff60000081070 */
[----:B------:R-:W-:Y:S11]  /*22a00*/  @!UPT UIADD3 URZ, URZ, URZ, URZ ;  /* 0x0000003f3f3ff290 */ /* 0x000ff6000fffe03f */
[----:B------:R-:W-:Y:S02]  /*22a10*/  @!UPT UIADD3 URZ, URZ, URZ, URZ ;  /* 0x0000003f3f3ff290 */ /* 0x000fe4000fffe03f */
        /* <DEDUP_REMOVED lines=18> */
[----:B------:R-:W-:Y:S11]  /*22b40*/  HMMA.1688.F32.TF32 R8, R180, R78, R100 ;  /* 0x0000004eb408723c */ /* 0x000ff60000081064 */
        /* <DEDUP_REMOVED lines=13> */
[----:B------:R-:W-:Y:S08]  /*22c20*/  HMMA.1688.F32.TF32 R8, R236, R70, R136 ;  /* 0x00000046ec08723c */ /* 0x000ff00000081088 */
[----:B------:R-:W-:Y:S11]  /*22c30*/  HMMA.1688.F32.TF32 R184, R180, R22, R120 ;  /* 0x00000016b4b8723c */ /* 0x000ff60000081078 */
[----:B------:R-:W-:Y:S05]  /*22c40*/  @!UPT UIADD3 URZ, URZ, URZ, URZ ;  /* 0x0000003f3f3ff290 */ /* 0x000fea000fffe03f */
[----:B------:R-:W-:Y:S01]  /*22c50*/  IMAD.MOV.U32 R123, RZ, RZ, R8 ;  /* 0x000000ffff7b7224 */ /* 0x000fe200078e0008 */
[----:B------:R-:W-:Y:S01]  /*22c60*/  MOV R122, R9 ;  /* 0x00000009007a7202 */ /* 0x000fe20000000f00 */
[----:B------:R-:W-:Y:S02]  /*22c70*/  IMAD.MOV.U32 R121, RZ, RZ, R10 ;  /* 0x000000ffff797224 */ /* 0x000fe400078e000a */
[----:B------:R-:W-:Y:S02]  /*22c80*/  IMAD.MOV.U32 R120, RZ, RZ, R11 ;  /* 0x000000ffff787224 */ /* 0x000fe400078e000b */
[----:B------:R-:W-:Y:S08]  /*22c90*/  HMMA.1688.F32.TF32 R8, R236, R82, R140 ;  /* 0x00000052ec08723c */ /* 0x000ff0000008108c */
[C---:B------:R-:W-:Y:S08]  /*22ca0*/  HMMA.1688.F32.TF32 R196, R180.reuse, R34, R64 ;  /* 0x00000022b4c4723c */ /* 0x040ff00000081040 */
[C---:B------:R-:W-:Y:S01]  /*22cb0*/  HMMA.1688.F32.TF32 R192, R180.reuse, R26, R60 ;  /* 0x0000001ab4c0723c */ /* 0x040fe2000008103c */
[----:B------:R-:W-:Y:S01]  /*22cc0*/  IMAD.MOV.U32 R191, RZ, RZ, R12 ;  /* 0x000000ffffbf7224 */ /* 0x000fe200078e000c */
[----:B------:R-:W-:Y:S01]  /*22cd0*/  LOP3.LUT R103, R0, 0x20, RZ, 0x3c, !PT ;  /* 0x0000002000677812 */ /* 0x000fe200078e3cff */
[----:B------:R-:W-:Y:S04]  /*22ce0*/  LDS R64, [R0+0x22000] ;  /* 0x0220000000407984 */ /* 0x000fe80000000800 */
[----:B------:R-:W-:Y:S01]  /*22cf0*/  LDS R66, [R0+0x22800] ;  /* 0x0228000000427984 */ /* 0x000fe20000000800 */
[----:B------:R-:W-:Y:S03]  /*22d00*/  HMMA.1688.F32.TF32 R180, R180, R18, R124 ;  /* 0x00000012b4b4723c */ /* 0x000fe6000008107c */
[----:B------:R-:W-:Y:S04]  /*22d10*/  LDS R65, [R103+0x22000] ;  /* 0x0220000067417984 */ /* 0x000fe80000000800 */
[----:B------:R-:W-:Y:S01]  /*22d20*/  IMAD.MOV.U32 R127, RZ, RZ, R8 ;  /* 0x000000ffff7f7224 */ /* 0x000fe200078e0008 */
[----:B------:R-:W-:Y:S01]  /*22d30*/  LDS R67, [R103+0x22800] ;  /* 0x0228000067437984 */ /* 0x000fe20000000800 */
[----:B------:R-:W-:-:S02]  /*22d40*/  IMAD.MOV.U32 R126, RZ, RZ, R9 ;  /* 0x000000ffff7e7224 */ /* 0x000fc400078e0009 */
[----:B------:R-:W-:Y:S01]  /*22d50*/  IMAD.MOV.U32 R125, RZ, RZ, R10 ;  /* 0x000000ffff7d7224 */ /* 0x000fe200078e000a */
[----:B---3--:R-:W-:Y:S01]  /*22d60*/  HMMA.1688.F32.TF32 R220, R228, R26, R4 ;  /* 0x0000001ae4dc723c */ /* 0x008fe20000081004 */
[----:B------:R-:W-:-:S07]  /*22d70*/  IMAD.MOV.U32 R124, RZ, RZ, R11 ;  /* 0x000000ffff7c7224 */ /* 0x000fce00078e000b */
[C---:B------:R-:W-:Y:S08]  /*22d80*/  HMMA.1688.F32.TF32 R216, R228.reuse, R34, R128 ;  /* 0x00000022e4d8723c */ /* 0x040ff00000081080 */
[----:B------:R-:W-:Y:S01]  /*22d90*/  HMMA.1688.F32.TF32 R224, R228, R22, R28 ;  /* 0x00000016e4e0723c */ /* 0x000fe2000008101c */
[----:B------:R-:W-:Y:S01]  /*22da0*/  MOV R240, R13 ;  /* 0x0000000d00f07202 */ /* 0x000fe20000000f00 */
[----:B------:R-:W-:Y:S01]  /*22db0*/  IMAD.MOV.U32 R241, RZ, RZ, R14 ;  /* 0x000000fffff17224 */ /* 0x000fe200078e000e */
[----:B------:R-:W-:Y:S01]  /*22dc0*/  LDS R60, [R2+0x22000] ;  /* 0x02200000023c7984 */ /* 0x000fe20000000800 */
[----:B------:R-:W-:-:S03]  /*22dd0*/  IMAD.MOV.U32 R242, RZ, RZ, R15 ;  /* 0x000000fffff27224 */ /* 0x000fc600078e000f */
[----:B------:R-:W-:Y:S01]  /*22de0*/  LDS R62, [R2+0x22800] ;  /* 0x02280000023e7984 */ /* 0x000fe20000000800 */
[C---:B------:R-:W-:Y:S03]  /*22df0*/  HMMA.1688.F32.TF32 R8, R236.reuse, R78, R144 ;  /* 0x0000004eec08723c */ /* 0x040fe60000081090 */
[----:B------:R-:W-:Y:S04]  /*22e00*/  LDS R61, [R3+0x22000] ;  /* 0x02200000033d7984 */ /* 0x000fe80000000800 */
[----:B------:R-:W-:Y:S11]  /*22e10*/  LDS R63, [R3+0x22800] ;  /* 0x02280000033f7984 */ /* 0x000ff60000000800 */
[----:B------:R-:W-:Y:S06]  /*22e20*/  @!UPT UIADD3 URZ, URZ, URZ, URZ ;  /* 0x0000003f3f3ff290 */ /* 0x000fec000fffe03f */
[----:B------:R-:W-:Y:S02]  /*22e30*/  IMAD.MOV.U32 R135, RZ, RZ, R8 ;  /* 0x000000ffff877224 */ /* 0x000fe400078e0008 */
[----:B------:R-:W-:Y:S02]  /*22e40*/  IMAD.MOV.U32 R134, RZ, RZ, R9 ;  /* 0x000000ffff867224 */ /* 0x000fe400078e0009 */
[----:B------:R-:W-:Y:S02]  /*22e50*/  IMAD.MOV.U32 R133, RZ, RZ, R10 ;  /* 0x000000ffff857224 */ /* 0x000fe400078e000a */
[----:B------:R-:W-:Y:S02]  /*22e60*/  IMAD.MOV.U32 R132, RZ, RZ, R11 ;  /* 0x000000ffff847224 */ /* 0x000fe400078e000b */
[----:B------:R-:W-:Y:S07]  /*22e70*/  HMMA.1688.F32.TF32 R8, R236, R34, R148 ;  /* 0x00000022ec08723c */ /* 0x000fee0000081094 */
[----:B------:R-:W-:-:S02]  /*22e80*/  IMAD.MOV.U32 R148, RZ, RZ, R176 ;  /* 0x000000ffff947224 */ /* 0x000fc400078e00b0 */
[----:B------:R-:W2:Y:S01]  /*22e90*/  LDL.LU R176, [R1+0x2064] ;  /* 0x0020640001b07983 */ /* 0x000ea20000300800 */
[----:B------:R-:W-:Y:S02]  /*22ea0*/  IMAD.MOV.U32 R149, RZ, RZ, R177 ;  /* 0x000000ffff957224 */ /* 0x000fe400078e00b1 */
[----:B------:R-:W-:Y:S01]  /*22eb0*/  IMAD.MOV.U32 R150, RZ, RZ, R178 ;  /* 0x000000ffff967224 */ /* 0x000fe200078e00b2 */
[----:B------:R-:W2:Y:S01]  /*22ec0*/  LDL.LU R177, [R1+0x2060] ;  /* 0x0020600001b17983 */ /* 0x000ea20000300800 */
[----:B------:R-:W-:-:S03]  /*22ed0*/  IMAD.MOV.U32 R151, RZ, RZ, R160 ;  /* 0x000000ffff977224 */ /* 0x000fc600078e00a0 */
[----:B------:R-:W2:Y:S04]  /*22ee0*/  LDL.LU R178, [R1+0x205c] ;  /* 0x00205c0001b27983 */ /* 0x000ea80000300800 */
[----:B------:R-:W3:Y:S03]  /*22ef0*/  LDL.LU R160, [R1+0x2058] ;  /* 0x0020580001a07983 */ /* 0x000ee60000300800 */
[----:B------:R-:W-:Y:S02]  /*22f00*/  IMAD.MOV.U32 R139, RZ, RZ, R8 ;  /* 0x000000ffff8b7224 */ /* 0x000fe400078e0008 */
[----:B------:R-:W-:Y:S02]  /*22f10*/  IMAD.MOV.U32 R138, RZ, RZ, R9 ;  /* 0x000000ffff8a7224 */ /* 0x000fe400078e0009 */
[----:B------:R-:W-:-:S02]  /*22f20*/  IMAD.MOV.U32 R137, RZ, RZ, R10 ;  /* 0x000000ffff897224 */ /* 0x000fc400078e000a */
[----:B------:R-:W-:Y:S02]  /*22f30*/  IMAD.MOV.U32 R136, RZ, RZ, R11 ;  /* 0x000000ffff887224 */ /* 0x000fe400078e000b */
[----:B------:R-:W-:Y:S07]  /*22f40*/  HMMA.1688.F32.TF32 R8, R236, R26, R152 ;  /* 0x0000001aec08723c */ /* 0x000fee0000081098 */
[----:B------:R-:W-:Y:S01]  /*22f50*/  IMAD.MOV.U32 R152, RZ, RZ, R161 ;  /* 0x000000ffff987224 */ /* 0x000fe200078e00a1 */
[----:B------:R-:W-:Y:S01]  /*22f60*/  MOV R153, R162 ;  /* 0x000000a200997202 */ /* 0x000fe20000000f00 */
[----:B------:R-:W3:Y:S01]  /*22f70*/  LDL.LU R161, [R1+0x2054] ;  /* 0x0020540001a17983 */ /* 0x000ee20000300800 */
[----:B------:R-:W-:-:S03]  /*22f80*/  IMAD.MOV.U32 R154, RZ, RZ, R163 ;  /* 0x000000ffff9a7224 */ /* 0x000fc600078e00a3 */
[----:B------:R-:W3:Y:S04]  /*22f90*/  LDL.LU R162, [R1+0x2050] ;  /* 0x0020500001a27983 */ /* 0x000ee80000300800 */
[----:B------:R-:W3:Y:S01]  /*22fa0*/  LDL.LU R163, [R1+0x204c] ;  /* 0x00204c0001a37983 */ /* 0x000ee20000300800 */
[----:B------:R-:W-:-:S03]  /*22fb0*/  IMAD.MOV.U32 R155, RZ, RZ, R172 ;  /* 0x000000ffff9b7224 */ /* 0x000fc600078e00ac */
[----:B------:R-:W4:Y:S03]  /*22fc0*/  LDL.LU R172, [R1+0x2048] ;  /* 0x0020480001ac7983 */ /* 0x000f260000300800 */
        /* <DEDUP_REMOVED lines=12> */
[----:B------:R-:W2:Y:S01]  /*23090*/  LDL.LU R167, [R1+0x2038] ;  /* 0x0020380001a77983 */ /* 0x000ea20000300800 */
[----:B---3--:R-:W-:Y:S07]  /*230a0*/  HMMA.1688.F32.TF32 R236, R236, R18, R160 ;  /* 0x00000012ecec723c */ /* 0x008fee00000810a0 */
[----:B------:R-:W-:-:S02]  /*230b0*/  IMAD.MOV.U32 R160, RZ, RZ, R168 ;  /* 0x000000ffffa07224 */ /* 0x000fc400078e00a8 */
[----:B------:R-:W3:Y:S01]  /*230c0*/  LDL.LU R168, [R1+0x2034] ;  /* 0x0020340001a87983 */ /* 0x000ee20000300800 */
[----:B------:R-:W-:Y:S02]  /*230d0*/  IMAD.MOV.U32 R161, RZ, RZ, R169 ;  /* 0x000000ffffa17224 */ /* 0x000fe400078e00a9 */
[----:B------:R-:W-:Y:S01]  /*230e0*/  IMAD.MOV.U32 R162, RZ, RZ, R170 ;  /* 0x000000ffffa27224 */ /* 0x000fe200078e00aa */
[----:B------:R-:W3:Y:S01]  /*230f0*/  LDL.LU R169, [R1+0x2030] ;  /* 0x0020300001a97983 */ /* 0x000ee20000300800 */
[----:B------:R-:W-:-:S03]  /*23100*/  IMAD.MOV.U32 R163, RZ, RZ, R171 ;  /* 0x000000ffffa37224 */ /* 0x000fc600078e00ab */
[----:B------:R-:W3:Y:S04]  /*23110*/  LDL.LU R170, [R1+0x202c] ;  /* 0x00202c0001aa7983 */ /* 0x000ee80000300800 */
[----:B------:R-:W3:Y:S04]  /*23120*/  LDL.LU R171, [R1+0x2028] ;  /* 0x0020280001ab7983 */ /* 0x000ee80000300800 */
[----:B------:R-:W-:Y:S04]  /*23130*/  STL [R1+0x1f8c], R237 ;  /* 0x001f8ced01007387 */ /* 0x000fe80000100800 */
[----:B------:R-:W-:Y:S04]  /*23140*/  STL [R1+0x1f88], R238 ;  /* 0x001f88ee01007387 */ /* 0x000fe80000100800 */
[----:B------:R-:W-:Y:S01]  /*23150*/  STL [R1+0x1f84], R239 ;  /* 0x001f84ef01007387 */ /* 0x000fe20000100800 */
[----:B--2---:R-:W-:Y:S07]  /*23160*/  HMMA.1688.F32.TF32 R200, R228, R74, R164 ;  /* 0x0000004ae4c8723c */ /* 0x004fee00000810a4 */
[----:B------:R-:W-:-:S02]  /*23170*/  IMAD.MOV.U32 R164, RZ, RZ, R173 ;  /* 0x000000ffffa47224 */ /* 0x000fc400078e00ad */
[----:B------:R-:W4:Y:S01]  /*23180*/  LDL.LU R173, [R1+0x2024] ;  /* 0x0020240001ad7983 */ /* 0x000f220000300800 */
[----:B------:R-:W-:Y:S02]  /*23190*/  IMAD.MOV.U32 R165, RZ, RZ, R174 ;  /* 0x000000ffffa57224 */ /* 0x000fe400078e00ae */
[----:B------:R-:W-:Y:S01]  /*231a0*/  IMAD.MOV.U32 R166, RZ, RZ, R175 ;  /* 0x000000ffffa67224 */ /* 0x000fe200078e00af */
[----:B------:R-:W4:Y:S01]  /*231b0*/  LDL.LU R174, [R1+0x2020] ;  /* 0x0020200001ae7983 */ /* 0x000f220000300800 */
[----:B------:R-:W-:-:S03]  /*231c0*/  IMAD.MOV.U32 R167, RZ, RZ, R179 ;  /* 0x000000ffffa77224 */ /* 0x000fc600078e00b3 */
[----:B------:R-:W4:Y:S04]  /*231d0*/  LDL.LU R175, [R1+0x201c] ;  /* 0x00201c0001af7983 */ /* 0x000f280000300800 */
[----:B------:R-:W2:Y:S04]  /*231e0*/  LDL.LU R179, [R1+0x2018] ;  /* 0x0020180001b37983 */ /* 0x000ea80000300800 */
[----:B------:R-:W2:Y:S01]  /*231f0*/  LDL R12, [R1+0xfb8] ;  /* 0x000fb800010c7983 */ /* 0x000ea20000100800 */
[----:B------:R-:W-:Y:S02]  /*23200*/  IMAD.MOV.U32 R147, RZ, RZ, R8 ;  /* 0x000000ffff937224 */ /* 0x000fe400078e0008 */
[----:B------:R-:W-:-:S02]  /*23210*/  IMAD.MOV.U32 R146, RZ, RZ, R9 ;  /* 0x000000ffff927224 */ /* 0x000fc400078e0009 */
[----:B------:R-:W-:Y:S02]  /*23220*/  IMAD.MOV.U32 R145, RZ, RZ, R10 ;  /* 0x000000ffff917224 */ /* 0x000fe400078e000a */
[----:B------:R-:W-:Y:S02]  /*23230*/  IMAD.MOV.U32 R144, RZ, RZ, R11 ;  /* 0x000000ffff907224 */ /* 0x000fe400078e000b */
[----:B------:R-:W-:Y:S02]  /*23240*/  IMAD.MOV.U32 R102, RZ, RZ, R245 ;  /* 0x000000ffff667224 */ /* 0x000fe400078e00f5 */
[----:B------:R-:W-:Y:S01]  /*23250*/  IMAD.MOV.U32 R101, RZ, RZ, R246 ;  /* 0x000000ffff657224 */ /* 0x000fe200078e00f6 */
[C---:B---3--:R-:W-:Y:S01]  /*23260*/  HMMA.1688.F32.TF32 R204, R228.reuse, R70, R168 ;  /* 0x00000046e4cc723c */ /* 0x048fe200000810a8 */
[----:B--2---:R-:W1:Y:S04]  /*23270*/  LDSM.16.M88.4 R8, [R12] ;  /* 0x000000000c08783b */ /* 0x004e680000000200 */
[----:B------:R-:W2:Y:S03]  /*23280*/  LDSM.16.M88.4 R4, [R12+0x4000] ;  /* 0x004000000c04783b */ /* 0x000ea60000000200 */
[----:B----4-:R-:W-:Y:S01]  /*23290*/  HMMA.1688.F32.TF32 R208, R228, R82, R172 ;  /* 0x00000052e4d0723c */ /* 0x010fe200000810ac */
[----:B------:R-:W-:Y:S06]  /*232a0*/  LDSM.16.M88.4 R28, [R12+0xc000] ;  /* 0x00c000000c1c783b */ /* 0x000fec0000000200 */
[----:B------:R-:W-:-:S02]  /*232b0*/  IMAD.MOV.U32 R172, RZ, RZ, R21 ;  /* 0x000000ffffac7224 */ /* 0x000fc400078e0015 */
[----:B------:R-:W-:Y:S02]  /*232c0*/  IMAD.MOV.U32 R173, RZ, RZ, R20 ;  /* 0x000000ffffad7224 */ /* 0x000fe400078e0014 */
[----:B------:R-:W-:Y:S01]  /*232d0*/  IMAD.MOV.U32 R174, RZ, RZ, R17 ;  /* 0x000000ffffae7224 */ /* 0x000fe200078e0011 */
[C---:B------:R-:W-:Y:S01]  /*232e0*/  HMMA.1688.F32.TF32 R212, R228.reuse, R78, R176 ;  /* 0x0000004ee4d4723c */ /* 0x040fe200000810b0 */
[----:B------:R-:W-:Y:S02]  /*232f0*/  IMAD.MOV.U32 R175, RZ, RZ, R16 ;  /* 0x000000ffffaf7224 */ /* 0x000fe400078e0010 */
[----:B------:R-:W-:Y:S02]  /*23300*/  IMAD.MOV.U32 R168, RZ, RZ, R33 ;  /* 0x000000ffffa87224 */ /* 0x000fe400078e0021 */
[----:B------:R-:W-:Y:S01]  /*23310*/  IMAD.MOV.U32 R169, RZ, RZ, R32 ;  /* 0x000000ffffa97224 */ /* 0x000fe200078e0020 */
[----:B------:R-:W-:Y:S02]  /*23320*/  STL [R1+0x1f80], R205 ;  /* 0x001f80cd01007387 */ /* 0x000fe40000100800 */
[----:B------:R-:W-:Y:S02]  /*23330*/  HMMA.1688.F32.TF32 R228, R228, R18, R96 ;  /* 0x00000012e4e4723c */ /* 0x000fe40000081060 */
[----:B------:R-:W3:Y:S01]  /*23340*/  LDSM.16.M88.4 R32, [R12+0x8000] ;  /* 0x008000000c20783b */ /* 0x000ee20000000200 */
[----:B------:R-:W-:-:S02]  /*23350*/  IMAD.MOV.U32 R170, RZ, RZ, R25 ;  /* 0x000000ffffaa7224 */ /* 0x000fc400078e0019 */
[----:B------:R-:W-:Y:S01]  /*23360*/  IMAD.MOV.U32 R171, RZ, RZ, R24 ;  /* 0x000000ffffab7224 */ /* 0x000fe200078e0018 */
[----:B------:R4:W-:Y:S04]  /*23370*/  STL [R1+0x1f7c], R206 ;  /* 0x001f7cce01007387 */ /* 0x0009e80000100800 */
[----:B------:R-:W-:Y:S04]  /*23380*/  LDSM.16.M88.4 R20, [R12+0x14000] ;  /* 0x014000000c14783b */ /* 0x000fe80000000200 */
[----:B------:R-:W-:Y:S01]  /*23390*/  LDSM.16.M88.4 R16, [R12+0x18000] ;  /* 0x018000000c10783b */ /* 0x000fe20000000200 */
[----:B-1----:R-:W-:Y:S03]  /*233a0*/  HMMA.1688.F32.TF32 R96, R64, R8, R172 ;  /* 0x000000084060723c */ /* 0x002fe600000810ac */
[----:B------:R1:W-:Y:S04]  /*233b0*/  STL [R1+0x1f78], R207 ;  /* 0x001f78cf01007387 */ /* 0x0003e80000100800 */
[----:B------:R1:W-:Y:S04]  /*233c0*/  STL [R1+0x1f74], R210 ;  /* 0x001f74d201007387 */ /* 0x0003e80000100800 */
[----:B------:R1:W-:Y:S04]  /*233d0*/  STL [R1+0x1f70], R211 ;  /* 0x001f70d301007387 */ /* 0x0003e80000100800 */
[----:B------:R-:W3:Y:S04]  /*233e0*/  LDSM.16.M88.4 R24, [R12+0x10000] ;  /* 0x010000000c18783b */ /* 0x000ee80000000200 */
[----:B------:R-:W3:Y:S05]  /*233f0*/  LDSM.16.M88.4 R12, [R12+0x1c000] ;  /* 0x01c000000c0c783b */ /* 0x000eea0000000200 */
[----:B----4-:R-:W-:-:S02]  /*23400*/  IMAD.MOV.U32 R206, RZ, RZ, R96 ;  /* 0x000000ffffce7224 */ /* 0x010fc400078e0060 */
[----:B-1----:R-:W-:Y:S02]  /*23410*/  IMAD.MOV.U32 R207, RZ, RZ, R97 ;  /* 0x000000ffffcf7224 */ /* 0x002fe400078e0061 */
[----:B------:R-:W-:Y:S02]  /*23420*/  IMAD.MOV.U32 R210, RZ, RZ, R98 ;  /* 0x000000ffffd27224 */ /* 0x000fe400078e0062 */
[----:B------:R-:W-:Y:S02]  /*23430*/  IMAD.MOV.U32 R211, RZ, RZ, R99 ;  /* 0x000000ffffd37224 */ /* 0x000fe400078e0063 */
[C---:B--2---:R-:W-:Y:S08]  /*23440*/  HMMA.1688.F32.TF32 R96, R64.reuse, R4, R168 ;  /* 0x000000044060723c */ /* 0x044ff000000810a8 */
[----:B---3--:R-:W-:Y:S01]  /*23450*/  HMMA.1688.F32.TF32 R128, R64, R32, R164 ;  /* 0x000000204080723c */ /* 0x008fe200000810a4 */
[----:B------:R-:W-:Y:S04]  /*23460*/  STL [R1+0x1f38], R34 ;  /* 0x001f382201007387 */ /* 0x000fe80000100800 */
[----:B------:R-:W-:Y:S11]  /*23470*/  STL [R1+0x1f34], R35 ;  /* 0x001f342301007387 */ /* 0x000ff60000100800 */
[----:B------:R-:W-:Y:S01]  /*23480*/  IMAD.MOV.U32 R237, RZ, RZ, R96 ;  /* 0x000000ffffed7224 */ /* 0x000fe200078e0060 */
[----:B------:R-:W-:Y:S01]  /*23490*/  MOV R238, R97 ;  /* 0x0000006100ee7202 */ /* 0x000fe20000000f00 */
[----:B------:R-:W-:-:S02]  /*234a0*/  IMAD.MOV.U32 R239, RZ, RZ, R98 ;  /* 0x000000ffffef7224 */ /* 0x000fc400078e0062 */
[----:B------:R-:W-:Y:S02]  /*234b0*/  IMAD.MOV.U32 R205, RZ, RZ, R99 ;  /* 0x000000ffffcd7224 */ /* 0x000fe400078e0063 */
[C---:B------:R-:W-:Y:S01]  /*234c0*/  HMMA.1688.F32.TF32 R96, R64.reuse, R28, R160 ;  /* 0x0000001c4060723c */ /* 0x040fe200000810a0 */
        /* <DEDUP_REMOVED lines=10> */
[----:B------:R-:W-:Y:S01]  /*23570*/  STL.64 [R1+0xb0], R128 ;  /* 0x0000b08001007387 */ /* 0x000fe20000100a00 */
[C---:B------:R-:W-:Y:S03]  /*23580*/  HMMA.1688.F32.TF32 R156, R64.reuse, R24, R156 ;  /* 0x00000018409c723c */ /* 0x040fe6000008109c */
[----:B------:R1:W-:Y:S04]  /*23590*/  STL.64 [R1+0xb8], R130 ;  /* 0x0000b88201007387 */ /* 0x0003e80000100a00 */
[----:B------:R-:W-:Y:S04]  /*235a0*/  STL.64 [R1+0xa0], R96 ;  /* 0x0000a06001007387 */ /* 0x000fe80000100a00 */
[----:B------:R2:W-:Y:S01]  /*235b0*/  STL.64 [R1+0xa8], R98 ;  /* 0x0000a86201007387 */ /* 0x0005e20000100a00 */
[C---:B------:R-:W-:Y:S08]  /*235c0*/  HMMA.1688.F32.TF32 R56, R64.reuse, R12, R56 ;  /* 0x0000000c4038723c */ /* 0x040ff00000081038 */
[C---:B-1----:R-:W-:Y:S08]  /*235d0*/  HMMA.1688.F32.TF32 R128, R64.reuse, R20, R152 ;  /* 0x000000144080723c */ /* 0x042ff00000081098 */
[----:B--2---:R-:W-:Y:S08]  /*235e0*/  HMMA.1688.F32.TF32 R96, R64, R16, R148 ;  /* 0x000000104060723c */ /* 0x004ff00000081094 */
[C---:B------:R-:W-:Y:S01]  /*235f0*/  HMMA.1688.F32.TF32 R52, R60.reuse, R8, R52 ;  /* 0x000000083c34723c */ /* 0x040fe20000081034 */
[----:B------:R-:W-:Y:S07]  /*23600*/  STL.64 [R1+0x90], R156 ;  /* 0x0000909c01007387 */ /* 0x000fee0000100a00 */
[C---:B------:R-:W-:Y:S01]  /*23610*/  HMMA.1688.F32.TF32 R248, R60.reuse, R20, R248 ;  /* 0x000000143cf8723c */ /* 0x040fe200000810f8 */
[----:B------:R1:W-:Y:S07]  /*23620*/  STL.64 [R1+0x98], R158 ;  /* 0x0000989e01007387 */ /* 0x0003ee0000100a00 */
[----:B------:R-:W-:Y:S01]  /*23630*/  HMMA.1688.F32.TF32 R36, R60, R24, R36 ;  /* 0x000000183c24723c */ /* 0x000fe20000081024 */
[----:B------:R-:W-:Y:S01]  /*23640*/  IMAD.MOV.U32 R14, RZ, RZ, R99 ;  /* 0x000000ffff0e7224 */ /* 0x000fe200078e0063 */
[----:B------:R-:W-:Y:S01]  /*23650*/  STL.64 [R1+0x70], R96 ;  /* 0x0000706001007387 */ /* 0x000fe20000100a00 */
[----:B------:R-:W-:-:S03]  /*23660*/  IMAD.MOV.U32 R22, RZ, RZ, R59 ;  /* 0x000000ffff167224 */ /* 0x000fc600078e003b */
[----:B------:R-:W-:Y:S01]  /*23670*/  STL.64 [R1+0x80], R128 ;  /* 0x0000808001007387 */ /* 0x000fe20000100a00 */
[----:B------:R-:W-:-:S03]  /*23680*/  IMAD.MOV.U32 R19, RZ, RZ, R58 ;  /* 0x000000ffff137224 */ /* 0x000fc600078e003a */
[----:B------:R-:W-:Y:S01]  /*23690*/  STL.64 [R1+0x88], R130 ;  /* 0x0000888201007387 */ /* 0x000fe20000100a00 */
[----:B------:R-:W-:-:S03]  /*236a0*/  IMAD.MOV.U32 R151, RZ, RZ, R244 ;  /* 0x000000ffff977224 */ /* 0x000fc600078e00f4 */
[----:B------:R-:W-:Y:S01]  /*236b0*/  STL [R1+0x78], R98 ;  /* 0x0000786201007387 */ /* 0x000fe20000100800 */
[----:B------:R-:W-:-:S03]  /*236c0*/  IMAD.MOV.U32 R18, RZ, RZ, R57 ;  /* 0x000000ffff127224 */ /* 0x000fc600078e0039 */
[----:B------:R-:W-:Y:S01]  /*236d0*/  STL [R1+0x1f50], R14 ;  /* 0x001f500e01007387 */ /* 0x000fe20000100800 */
[----:B------:R-:W-:-:S03]  /*236e0*/  IMAD.MOV.U32 R15, RZ, RZ, R56 ;  /* 0x000000ffff0f7224 */ /* 0x000fc600078e0038 */
[----:B------:R-:W2:Y:S01]  /*236f0*/  LDL.LU R244, [R1+0x150] ;  /* 0x0001500001f47983 */ /* 0x000ea20000300800 */
[----:B------:R-:W-:-:S03]  /*23700*/  IMAD.MOV.U32 R27, RZ, RZ, R54 ;  /* 0x000000ffff1b7224 */ /* 0x000fc600078e0036 */
[----:B------:R-:W2:Y:S01]  /*23710*/  LDL.LU R245, [R1+0x154] ;  /* 0x0001540001f57983 */ /* 0x000ea20000300800 */
[----:B------:R-:W-:-:S03]  /*23720*/  IMAD.MOV.U32 R26, RZ, RZ, R53 ;  /* 0x000000ffff1a7224 */ /* 0x000fc600078e0035 */
[----:B------:R-:W2:Y:S01]  /*23730*/  LDL.LU R246, [R1+0x158] ;  /* 0x0001580001f67983 */ /* 0x000ea20000300800 */
[----:B------:R-:W-:-:S03]  /*23740*/  IMAD.MOV.U32 R31, RZ, RZ, R52 ;  /* 0x000000ffff1f7224 */ /* 0x000fc600078e0034 */
[----:B------:R-:W-:Y:S04]  /*23750*/  STL [R1+0x1f60], R22 ;  /* 0x001f601601007387 */ /* 0x000fe80000100800 */
[----:B------:R-:W-:Y:S04]  /*23760*/  STL [R1+0x1f5c], R19 ;  /* 0x001f5c1301007387 */ /* 0x000fe80000100800 */
[----:B------:R-:W-:Y:S04]  /*23770*/  STL [R1+0x1f58], R18 ;  /* 0x001f581201007387 */ /* 0x000fe80000100800 */
[----:B------:R-:W-:Y:S04]  /*23780*/  STL [R1+0x1f54], R15 ;  /* 0x001f540f01007387 */ /* 0x000fe80000100800 */
[----:B------:R3:W-:Y:S04]  /*23790*/  STL [R1+0x1f6c], R27 ;  /* 0x001f6c1b01007387 */ /* 0x0007e80000100800 */
[----:B------:R4:W-:Y:S04]  /*237a0*/  STL [R1+0x1f68], R26 ;  /* 0x001f681a01007387 */ /* 0x0009e80000100800 */
[----:B------:R3:W-:Y:S04]  /*237b0*/  STL [R1+0x1f64], R31 ;  /* 0x001f641f01007387 */ /* 0x0007e80000100800 */
[----:B------:R-:W-:Y:S04]  /*237c0*/  STL.64 [R1+0x1ea8], R250 ;  /* 0x001ea8fa01007387 */ /* 0x000fe80000100a00 */
[----:B------:R-:W-:Y:S01]  /*237d0*/  STL.64 [R1+0x10], R36 ;  /* 0x0000102401007387 */ /* 0x000fe20000100a00 */
[----:B-1----:R-:W-:-:S03]  /*237e0*/  IMAD.MOV.U32 R158, RZ, RZ, R73 ;  /* 0x000000ffff9e7224 */ /* 0x002fc600078e0049 */
[----:B------:R1:W-:Y:S01]  /*237f0*/  STL.64 [R1+0x18], R38 ;  /* 0x0000182601007387 */ /* 0x0003e20000100a00 */
[----:B------:R-:W-:-:S03]  /*23800*/  IMAD.MOV.U32 R159, RZ, RZ, R72 ;  /* 0x000000ffff9f7224 */ /* 0x000fc600078e0048 */
[----:B------:R-:W-:Y:S04]  /*23810*/  STL.64 [R1+0x1ea0], R248 ;  /* 0x001ea0f801007387 */ /* 0x000fe80000100a00 */
[----:B------:R-:W2:Y:S04]  /*23820*/  LDL.LU R156, [R1+0x240] ;  /* 0x00024000019c7983 */ /* 0x000ea80000300800 */
[----:B------:R-:W2:Y:S04]  /*23830*/  LDL.LU R157, [R1+0x244] ;  /* 0x00024400019d7983 */ /* 0x000ea80000300800 */
[----:B------:R-:W2:Y:S04]  /*23840*/  LDL.LU R73, [R1+0x2014] ;  /* 0x0020140001497983 */ /* 0x000ea80000300800 */
[----:B------:R-:W2:Y:S04]  /*23850*/  LDL.LU R72, [R1+0x2010] ;  /* 0x0020100001487983 */ /* 0x000ea80000300800 */
[----:B------:R-:W1:Y:S04]  /*23860*/  LDL.LU R70, [R1+0x148] ;  /* 0x0001480001467983 */ /* 0x000e680000300800 */
[----:B------:R-:W1:Y:S04]  /*23870*/  LDL.LU R71, [R1+0x14c] ;  /* 0x00014c0001477983 */ /* 0x000e680000300800 */
[----:B------:R-:W2:Y:S04]  /*23880*/  LDL.LU R164, [R1+0x260] ;  /* 0x0002600001a47983 */ /* 0x000ea80000300800 */
        /* <DEDUP_REMOVED lines=24> */
[----:B------:R-:W2:Y:S01]  /*23a10*/  LDL.LU R155, [R1+0xec] ;  /* 0x0000ec00019b7983 */ /* 0x000ea20000300800 */
[C---:B------:R-:W-:Y:S08]  /*23a20*/  HMMA.1688.F32.TF32 R40, R60.reuse, R28, R40 ;  /* 0x0000001c3c28723c */ /* 0x040ff00000081028 */
[C---:B------:R-:W-:Y:S08]  /*23a30*/  HMMA.1688.F32.TF32 R44, R60.reuse, R32, R44 ;  /* 0x000000203c2c723c */ /* 0x040ff0000008102c */
[----:B------:R-:W-:Y:S01]  /*23a40*/  HMMA.1688.F32.TF32 R48, R60, R4, R48 ;  /* 0x000000043c30723c */ /* 0x000fe20000081030 */
[----:B------:R-:W-:-:S02]  /*23a50*/  IMAD.MOV.U32 R100, RZ, RZ, R247 ;  /* 0x000000ffff647224 */ /* 0x000fc400078e00f7 */
[----:B------:R-:W-:-:S05]  /*23a60*/  IMAD.MOV.U32 R247, RZ, RZ, R252 ;  /* 0x000000fffff77224 */ /* 0x000fca00078e00fc */
[----:B---3--:R-:W-:Y:S01]  /*23a70*/  IMAD.MOV.U32 R27, RZ, RZ, R40 ;  /* 0x000000ffff1b7224 */ /* 0x008fe200078e0028 */
[----:B------:R-:W-:Y:S01]  /*23a80*/  MOV R22, R43 ;  /* 0x0000002b00167202 */ /* 0x000fe20000000f00 */
[----:B----4-:R-:W-:Y:S02]  /*23a90*/  IMAD.MOV.U32 R26, RZ, RZ, R41 ;  /* 0x000000ffff1a7224 */ /* 0x010fe400078e0029 */
[----:B------:R-:W-:-:S04]  /*23aa0*/  IMAD.MOV.U32 R31, RZ, RZ, R42 ;  /* 0x000000ffff1f7224 */ /* 0x000fc800078e002a */
[----:B------:R-:W-:Y:S02]  /*23ab0*/  IMAD.MOV.U32 R19, RZ, RZ, R44 ;  /* 0x000000ffff137224 */ /* 0x000fe400078e002c */
[----:B------:R-:W-:Y:S02]  /*23ac0*/  IMAD.MOV.U32 R18, RZ, RZ, R45 ;  /* 0x000000ffff127224 */ /* 0x000fe400078e002d */
[----:B------:R-:W-:Y:S02]  /*23ad0*/  IMAD.MOV.U32 R15, RZ, RZ, R46 ;  /* 0x000000ffff0f7224 */ /* 0x000fe400078e002e */
[----:B------:R-:W-:Y:S02]  /*23ae0*/  IMAD.MOV.U32 R14, RZ, RZ, R47 ;  /* 0x000000ffff0e7224 */ /* 0x000fe400078e002f */
[----:B------:R-:W-:Y:S02]  /*23af0*/  IMAD.MOV.U32 R34, RZ, RZ, R48 ;  /* 0x000000ffff227224 */ /* 0x000fe400078e0030 */
[----:B------:R-:W-:-:S02]  /*23b00*/  IMAD.MOV.U32 R35, RZ, RZ, R49 ;  /* 0x000000ffff237224 */ /* 0x000fc400078e0031 */
[----:B------:R-:W-:Y:S02]  /*23b10*/  IMAD.MOV.U32 R23, RZ, RZ, R50 ;  /* 0x000000ffff177224 */ /* 0x000fe400078e0032 */
[----:B------:R-:W-:Y:S02]  /*23b20*/  IMAD.MOV.U32 R30, RZ, RZ, R51 ;  /* 0x000000ffff1e7224 */ /* 0x000fe400078e0033 */
[----:B------:R-:W-:Y:S01]  /*23b30*/  IMAD.MOV.U32 R252, RZ, RZ, R55 ;  /* 0x000000fffffc7224 */ /* 0x000fe200078e0037 */
[C---:B--2---:R-:W-:Y:S08]  /*23b40*/  HMMA.1688.F32.TF32 R244, R60.reuse, R16, R244 ;  /* 0x000000103cf4723c */ /* 0x044ff000000810f4 */
[----:B-1----:R-:W-:Y:S01]  /*23b50*/  HMMA.1688.F32.TF32 R36, R60, R12, R68 ;  /* 0x0000000c3c24723c */ /* 0x002fe20000081044 */
[----:B------:R-:W-:Y:S04]  /*23b60*/  LDS R68, [R0+0x22080] ;  /* 0x0220800000447984 */ /* 0x000fe80000000800 */
[----:B------:R-:W-:Y:S04]  /*23b70*/  LDS R70, [R0+0x22880] ;  /* 0x0228800000467984 */ /* 0x000fe80000000800 */
[----:B------:R-:W-:Y:S04]  /*23b80*/  LDS R69, [R103+0x22080] ;  /* 0x0220800067457984 */ /* 0x000fe80000000800 */
[----:B------:R-:W1:Y:S04]  /*23b90*/  LDS R71, [R103+0x22880] ;  /* 0x0228800067477984 */ /* 0x000e680000000800 */
[----:B------:R-:W-:Y:S04]  /*23ba0*/  STL.64 [R1+0x1eb8], R246 ;  /* 0x001eb8f601007387 */ /* 0x000fe80000100a00 */
[----:B------:R2:W-:Y:S04]  /*23bb0*/  STL.64 [R1+0x1eb0], R244 ;  /* 0x001eb0f401007387 */ /* 0x0005e80000100a00 */
[----:B------:R-:W-:Y:S04]  /*23bc0*/  STL.64 [R1+0x1ec8], R38 ;  /* 0x001ec82601007387 */ /* 0x000fe80000100a00 */
[----:B------:R-:W-:Y:S01]  /*23bd0*/  STL.64 [R1+0x1ec0], R36 ;  /* 0x001ec02401007387 */ /* 0x000fe20000100a00 */
[----:B------:R-:W-:-:S02]  /*23be0*/  IMAD.MOV.U32 R148, RZ, RZ, R151 ;  /* 0x000000ffff947224 */ /* 0x000fc400078e0097 */
[----:B------:R-:W-:Y:S01]  /*23bf0*/  IMAD.MOV.U32 R149, RZ, RZ, R100 ;  /* 0x000000ffff957224 */ /* 0x000fe200078e0064 */
[----:B------:R-:W-:Y:S01]  /*23c00*/  LDS R103, [R3+0x22880] ;  /* 0x0228800003677984 */ /* 0x000fe20000000800 */
[C---:B-1----:R-:W-:Y:S08]  /*23c10*/  HMMA.1688.F32.TF32 R40, R68.reuse, R8, R176 ;  /* 0x000000084428723c */ /* 0x042ff000000810b0 */
[C---:B------:R-:W-:Y:S08]  /*23c20*/  HMMA.1688.F32.TF32 R44, R68.reuse, R4, R172 ;  /* 0x00000004442c723c */ /* 0x040ff000000810ac */
[C---:B------:R-:W-:Y:S08]  /*23c30*/  HMMA.1688.F32.TF32 R48, R68.reuse, R32, R168 ;  /* 0x000000204430723c */ /* 0x040ff000000810a8 */
[C---:B------:R-:W-:Y:S08]  /*23c40*/  HMMA.1688.F32.TF32 R52, R68.reuse, R28, R72 ;  /* 0x0000001c4434723c */ /* 0x040ff00000081048 */
[C---:B------:R-:W-:Y:S01]  /*23c50*/  HMMA.1688.F32.TF32 R56, R68.reuse, R24, R164 ;  /* 0x000000184438723c */ /* 0x040fe200000810a4 */
[----:B------:R-:W-:Y:S04]  /*23c60*/  STL.64 [R1+0x1ed8], R42 ;  /* 0x001ed82a01007387 */ /* 0x000fe80000100a00 */
[----:B------:R-:W-:Y:S04]  /*23c70*/  STL.64 [R1+0x1ed0], R40 ;  /* 0x001ed02801007387 */ /* 0x000fe80000100a00 */
[----:B------:R-:W-:Y:S04]  /*23c80*/  STL.64 [R1+0x1ee8], R46 ;  /* 0x001ee82e01007387 */ /* 0x000fe80000100a00 */
[----:B------:R-:W-:Y:S01]  /*23c90*/  STL.64 [R1+0x1ee0], R44 ;  /* 0x001ee02c01007387 */ /* 0x000fe20000100a00 */
[C---:B------:R-:W-:Y:S03]  /*23ca0*/  HMMA.1688.F32.TF32 R60, R68.reuse, R20, R160 ;  /* 0x00000014443c723c */ /* 0x040fe600000810a0 */
[----:B------:R-:W-:Y:S04]  /*23cb0*/  STL.64 [R1+0x1ef8], R50 ;  /* 0x001ef83201007387 */ /* 0x000fe80000100a00 */
[----:B------:R-:W-:Y:S01]  /*23cc0*/  STL.64 [R1+0x1ef0], R48 ;  /* 0x001ef03001007387 */ /* 0x000fe20000100a00 */
[C---:B------:R-:W-:Y:S03]  /*23cd0*/  HMMA.1688.F32.TF32 R64, R68.reuse, R16, R156 ;  /* 0x000000104440723c */ /* 0x040fe6000008109c */
[----:B------:R-:W-:Y:S04]  /*23ce0*/  STL.64 [R1+0x1f08], R54 ;  /* 0x001f083601007387 */ /* 0x000fe80000100a00 */
[----:B------:R-:W-:Y:S01]  /*23cf0*/  STL.64 [R1+0x1f00], R52 ;  /* 0x001f003401007387 */ /* 0x000fe20000100a00 */
[----:B------:R-:W-:Y:S03]  /*23d00*/  HMMA.1688.F32.TF32 R68, R68, R12, R152 ;  /* 0x0000000c4444723c */ /* 0x000fe60000081098 */
[----:B------:R-:W-:Y:S04]  /*23d10*/  STL.64 [R1+0x1f18], R58 ;  /* 0x001f183a01007387 */ /* 0x000fe80000100a00 */
[----:B------:R-:W-:Y:S01]  /*23d20*/  STL.64 [R1+0x1f10], R56 ;  /* 0x001f103801007387 */ /* 0x000fe20000100a00 */
[----:B------:R-:W-:-:S02]  /*23d30*/  IMAD.MOV.U32 R152, RZ, RZ, R85 ;  /* 0x000000ffff987224 */ /* 0x000fc400078e0055 */
[----:B------:R-:W-:Y:S01]  /*23d40*/  IMAD.MOV.U32 R153, RZ, RZ, R84 ;  /* 0x000000ffff997224 */ /* 0x000fe200078e0054 */
[----:B------:R-:W3:Y:S01]  /*23d50*/  LDL.LU R85, [R1+0x200c] ;  /* 0x00200c0001557983 */ /* 0x000ee20000300800 */
[----:B------:R-:W-:Y:S02]  /*23d60*/  IMAD.MOV.U32 R154, RZ, RZ, R91 ;  /* 0x000000ffff9a7224 */ /* 0x000fe400078e005b */
[----:B------:R-:W-:Y:S01]  /*23d70*/  IMAD.MOV.U32 R155, RZ, RZ, R90 ;  /* 0x000000ffff9b7224 */ /* 0x000fe200078e005a */
[----:B------:R-:W4:Y:S04]  /*23d80*/  LDL.LU R84, [R1+0x2008] ;  /* 0x0020080001547983 */ /* 0x000f280000300800 */
[----:B------:R-:W4:Y:S04]  /*23d90*/  LDL.LU R91, [R1+0x2004] ;  /* 0x00200400015b7983 */ /* 0x000f280000300800 */
[----:B------:R-:W4:Y:S01]  /*23da0*/  LDL.LU R90, [R1+0x2000] ;  /* 0x00200000015a7983 */ /* 0x000f220000300800 */
[----:B------:R-:W-:-:S02]  /*23db0*/  IMAD.MOV.U32 R150, RZ, RZ, R101 ;  /* 0x000000ffff967224 */ /* 0x000fc400078e0065 */
[----:B------:R-:W-:Y:S01]  /*23dc0*/  IMAD.MOV.U32 R151, RZ, RZ, R102 ;  /* 0x000000ffff977224 */ /* 0x000fe200078e0066 */
[----:B------:R-:W-:Y:S04]  /*23dd0*/  LDS R100, [R2+0x22080] ;  /* 0x0220800002647984 */ /* 0x000fe80000000800 */
[----:B------:R-:W-:Y:S04]  /*23de0*/  LDS R102, [R2+0x22880] ;  /* 0x0228800002667984 */ /* 0x000fe80000000800 */
[----:B------:R-:W1:Y:S01]  /*23df0*/  LDS R101, [R3+0x22080] ;  /* 0x0220800003657984 */ /* 0x000e620000000800 */
[----:B------:R-:W-:-:S02]  /*23e00*/  IMAD.MOV.U32 R179, RZ, RZ, R124 ;  /* 0x000000ffffb37224 */ /* 0x000fc400078e007c */
[----:B------:R-:W-:Y:S02]  /*23e10*/  IMAD.MOV.U32 R178, RZ, RZ, R125 ;  /* 0x000000ffffb27224 */ /* 0x000fe400078e007d */
[----:B------:R-:W-:Y:S02]  /*23e20*/  IMAD.MOV.U32 R177, RZ, RZ, R126 ;  /* 0x000000ffffb17224 */ /* 0x000fe400078e007e */
[----:B------:R-:W-:Y:S01]  /*23e30*/  IMAD.MOV.U32 R176, RZ, RZ, R127 ;  /* 0x000000ffffb07224 */ /* 0x000fe200078e007f */
[----:B------:R-:W-:Y:S01]  /*23e40*/  MOV R173, R122 ;  /* 0x0000007a00ad7202 */ /* 0x000fe20000000f00 */
[----:B------:R-:W-:Y:S01]  /*23e50*/  IMAD.MOV.U32 R124, RZ, RZ, R232 ;  /* 0x000000ffff7c7224 */ /* 0x000fe200078e00e8 */
[----:B------:R-:W-:Y:S01]  /*23e60*/  LDS R164, [R2+0x22100] ;  /* 0x0221000002a47984 */ /* 0x000fe20000000800 */
[----:B------:R-:W-:Y:S02]  /*23e70*/  IMAD.MOV.U32 R125, RZ, RZ, R233 ;  /* 0x000000ffff7d7224 */ /* 0x000fe400078e00e9 */
[----:B------:R-:W-:Y:S01]  /*23e80*/  IMAD.MOV.U32 R126, RZ, RZ, R234 ;  /* 0x000000ffff7e7224 */ /* 0x000fe200078e00ea */
[----:B------:R-:W4:Y:S01]  /*23e90*/  LDL.LU R232, [R1+0x1ffc] ;  /* 0x001ffc0001e87983 */ /* 0x000f220000300800 */
[----:B------:R-:W-:-:S02]  /*23ea0*/  IMAD.MOV.U32 R175, RZ, RZ, R120 ;  /* 0x000000ffffaf7224 */ /* 0x000fc400078e0078 */
[----:B------:R-:W-:Y:S01]  /*23eb0*/  IMAD.MOV.U32 R127, RZ, RZ, R116 ;  /* 0x000000ffff7f7224 */ /* 0x000fe200078e0074 */
[----:B------:R-:W4:Y:S01]  /*23ec0*/  LDL.LU R233, [R1+0x1ff8] ;  /* 0x001ff80001e97983 */ /* 0x000f220000300800 */
[----:B------:R-:W-:Y:S02]  /*23ed0*/  IMAD.MOV.U32 R174, RZ, RZ, R121 ;  /* 0x000000ffffae7224 */ /* 0x000fe400078e0079 */
[----:B------:R-:W-:Y:S01]  /*23ee0*/  IMAD.MOV.U32 R120, RZ, RZ, R117 ;  /* 0x000000ffff787224 */ /* 0x000fe200078e0075 */
[----:B------:R-:W4:Y:S01]  /*23ef0*/  LDL.LU R234, [R1+0x1ff4] ;  /* 0x001ff40001ea7983 */ /* 0x000f220000300800 */
[----:B------:R-:W-:-:S03]  /*23f00*/  IMAD.MOV.U32 R121, RZ, RZ, R118 ;  /* 0x000000ffff797224 */ /* 0x000fc600078e0076 */
[----:B------:R-:W4:Y:S01]  /*23f10*/  LDL.LU R116, [R1+0x1ff0] ;  /* 0x001ff00001747983 */ /* 0x000f220000300800 */
[----:B------:R-:W-:Y:S02]  /*23f20*/  IMAD.MOV.U32 R172, RZ, RZ, R123 ;  /* 0x000000ffffac7224 */ /* 0x000fe400078e007b */
[----:B------:R-:W-:Y:S01]  /*23f30*/  IMAD.MOV.U32 R122, RZ, RZ, R119 ;  /* 0x000000ffff7a7224 */ /* 0x000fe200078e0077 */
[----:B------:R-:W4:Y:S01]  /*23f40*/  LDL.LU R117, [R1+0x1fec] ;  /* 0x001fec0001757983 */ /* 0x000f220000300800 */
[----:B------:R-:W-:-:S03]  /*23f50*/  IMAD.MOV.U32 R123, RZ, RZ, R92 ;  /* 0x000000ffff7b7224 */ /* 0x000fc600078e005c */
[----:B------:R-:W4:Y:S01]  /*23f60*/  LDL.LU R118, [R1+0x1fe8] ;  /* 0x001fe80001767983 */ /* 0x000f220000300800 */
[----:B------:R-:W-:Y:S01]  /*23f70*/  IMAD.MOV.U32 R160, RZ, RZ, R93 ;  /* 0x000000ffffa07224 */ /* 0x000fe200078e005d */
[----:B------:R-:W-:Y:S02]  /*23f80*/  MOV R161, R94 ;  /* 0x0000005e00a17202 */ /* 0x000fe40000000f00 */
[----:B------:R-:W4:Y:S01]  /*23f90*/  LDL.LU R119, [R1+0x1fe4] ;  /* 0x001fe40001777983 */ /* 0x000f220000300800 */
[----:B--2---:R-:W-:-:S03]  /*23fa0*/  IMAD.MOV.U32 R244, RZ, RZ, R143 ;  /* 0x000000fffff47224 */ /* 0x004fc600078e008f */
[----:B------:R-:W2:Y:S01]  /*23fb0*/  LDL.LU R92, [R1+0x1fe0] ;  /* 0x001fe000015c7983 */ /* 0x000ea20000300800 */
[----:B------:R-:W-:-:S03]  /*23fc0*/  IMAD.MOV.U32 R162, RZ, RZ, R88 ;  /* 0x000000ffffa27224 */ /* 0x000fc600078e0058 */
[----:B------:R-:W2:Y:S01]  /*23fd0*/  LDL.LU R93, [R1+0x1fdc] ;  /* 0x001fdc00015d7983 */ /* 0x000ea20000300800 */
[----:B------:R-:W-:Y:S02]  /*23fe0*/  IMAD.MOV.U32 R245, RZ, RZ, R142 ;  /* 0x000000fffff57224 */ /* 0x000fe400078e008e */
[----:B------:R-:W-:Y:S01]  /*23ff0*/  IMAD.MOV.U32 R143, RZ, RZ, R108 ;  /* 0x000000ffff8f7224 */ /* 0x000fe200078e006c */
[----:B------:R-:W2:Y:S01]  /*24000*/  LDL.LU R94, [R1+0x1fd8] ;  /* 0x001fd800015e7983 */ /* 0x000ea20000300800 */
[----:B------:R-:W-:Y:S02]  /*24010*/  IMAD.MOV.U32 R163, RZ, RZ, R89 ;  /* 0x000000ffffa37224 */ /* 0x000fe400078e0059 */
[----:B------:R-:W-:Y:S01]  /*24020*/  IMAD.MOV.U32 R246, RZ, RZ, R141 ;  /* 0x000000fffff67224 */ /* 0x000fe200078e008d */
[----:B------:R-:W2:Y:S01]  /*24030*/  LDL.LU R88, [R1+0x1fd4] ;  /* 0x001fd40001587983 */ /* 0x000ea20000300800 */
[----:B------:R-:W-:Y:S02]  /*24040*/  IMAD.MOV.U32 R142, RZ, RZ, R109 ;  /* 0x000000ffff8e7224 */ /* 0x000fe400078e006d */
[----:B------:R-:W-:Y:S01]  /*24050*/  IMAD.MOV.U32 R247, RZ, RZ, R140 ;  /* 0x000000fffff77224 */ /* 0x000fe200078e008c */
[----:B------:R-:W2:Y:S01]  /*24060*/  LDL.LU R89, [R1+0x1fd0] ;  /* 0x001fd00001597983 */ /* 0x000ea20000300800 */
[----:B------:R-:W-:Y:S01]  /*24070*/  IMAD.MOV.U32 R141, RZ, RZ, R110 ;  /* 0x000000ffff8d7224 */ /* 0x000fe200078e006e */
[----:B-1----:R-:W-:Y:S01]  /*24080*/  HMMA.1688.F32.TF32 R72, R100, R8, R148 ;  /* 0x000000086448723c */ /* 0x002fe20000081094 */
[----:B------:R-:W-:Y:S01]  /*24090*/  IMAD.MOV.U32 R140, RZ, RZ, R111 ;  /* 0x000000ffff8c7224 */ /* 0x000fe200078e006f */
[----:B------:R-:W-:Y:S01]  /*240a0*/  LDS R166, [R2+0x22900] ;  /* 0x0229000002a67984 */ /* 0x000fe20000000800 */
[----:B------:R-:W-:-:S02]  /*240b0*/  IMAD.MOV.U32 R36, RZ, RZ, R139 ;  /* 0x000000ffff247224 */ /* 0x000fc400078e008b */
[----:B------:R-:W-:Y:S01]  /*240c0*/  IMAD.MOV.U32 R37, RZ, RZ, R138 ;  /* 0x000000ffff257224 */ /* 0x000fe200078e008a */
[----:B------:R-:W-:Y:S01]  /*240d0*/  LDS R165, [R3+0x22100] ;  /* 0x0221000003a57984 */ /* 0x000fe20000000800 */
[----:B------:R-:W-:Y:S02]  /*240e0*/  IMAD.MOV.U32 R151, RZ, RZ, R104 ;  /* 0x000000ffff977224 */ /* 0x000fe400078e0068 */
[----:B------:R-:W-:Y:S01]  /*240f0*/  IMAD.MOV.U32 R150, RZ, RZ, R105 ;  /* 0x000000ffff967224 */ /* 0x000fe200078e0069 */
[----:B------:R-:W-:Y:S01]  /*24100*/  LDS R167, [R3+0x22900] ;  /* 0x0229000003a77984 */ /* 0x000fe20000000800 */
[----:B------:R-:W-:Y:S02]  /*24110*/  IMAD.MOV.U32 R149, RZ, RZ, R106 ;  /* 0x000000ffff957224 */ /* 0x000fe400078e006a */
[----:B------:R-:W-:Y:S02]  /*24120*/  IMAD.MOV.U32 R148, RZ, RZ, R107 ;  /* 0x000000ffff947224 */ /* 0x000fe400078e006b */
[----:B------:R-:W-:-:S02]  /*24130*/  IMAD.MOV.U32 R139, RZ, RZ, R112 ;  /* 0x000000ffff8b7224 */ /* 0x000fc400078e0070 */
        /* <DEDUP_REMOVED lines=8> */
[----:B------:R-:W-:Y:S02]  /*241c0*/  IMAD.MOV.U32 R115, RZ, RZ, R190 ;  /* 0x000000ffff737224 */ /* 0x000fe400078e00be */
[----:B------:R-:W-:Y:S02]  /*241d0*/  IMAD.MOV.U32 R156, RZ, RZ, R191 ;  /* 0x000000ffff9c7224 */ /* 0x000fe400078e00bf */
[----:B---3--:R-:W-:Y:S02]  /*241e0*/  IMAD.MOV.U32 R111, RZ, RZ, R85 ;  /* 0x000000ffff6f7224 */ /* 0x008fe400078e0055 */
[----:B----4-:R-:W-:-:S02]  /*241f0*/  IMAD.MOV.U32 R110, RZ, RZ, R84 ;  /* 0x000000ffff6e7224 */ /* 0x010fc400078e0054 */
[----:B------:R-:W-:Y:S02]  /*24200*/  IMAD.MOV.U32 R109, RZ, RZ, R91 ;  /* 0x000000ffff6d7224 */ /* 0x000fe400078e005b */
[----:B------:R-:W-:Y:S02]  /*24210*/  IMAD.MOV.U32 R108, RZ, RZ, R90 ;  /* 0x000000ffff6c7224 */ /* 0x000fe400078e005a */
[----:B------:R-:W2:Y:S04]  /*24220*/  LDL.LU R90, [R1+0x1fcc] ;  /* 0x001fcc00015a7983 */ /* 0x000ea80000300800 */
[----:B------:R-:W2:Y:S04]  /*24230*/  LDL.LU R91, [R1+0x1fc8] ;  /* 0x001fc800015b7983 */ /* 0x000ea80000300800 */
[----:B------:R-:W3:Y:S04]  /*24240*/  LDL.LU R84, [R1+0x1fc4] ;  /* 0x001fc40001547983 */ /* 0x000ee80000300800 */
[----:B------:R-:W3:Y:S04]  /*24250*/  LDL.LU R85, [R1+0x1fc0] ;  /* 0x001fc00001557983 */ /* 0x000ee80000300800 */
[----:B------:R-:W4:Y:S04]  /*24260*/  LDL.LU R104, [R1+0x230] ;  /* 0x0002300001687983 */ /* 0x000f280000300800 */
[----:B------:R-:W4:Y:S04]  /*24270*/  LDL.LU R105, [R1+0x234] ;  /* 0x0002340001697983 */ /* 0x000f280000300800 */
[----:B------:R-:W4:Y:S04]  /*24280*/  LDL.LU R106, [R1+0x238] ;  /* 0x00023800016a7983 */ /* 0x000f280000300800 */
[----:B------:R-:W4:Y:S04]  /*24290*/  LDL.LU R107, [R1+0x23c] ;  /* 0x00023c00016b7983 */ /* 0x000f280000300800 */
[----:B------:R-:W3:Y:S04]  /*242a0*/  LDL.LU R86, [R1+0x1fbc] ;  /* 0x001fbc0001567983 */ /* 0x000ee80000300800 */
[----:B------:R-:W2:Y:S04]  /*242b0*/  LDL.LU R188, [R1+0x1fb8] ;  /* 0x001fb80001bc7983 */ /* 0x000ea80000300800 */
[----:B------:R-:W2:Y:S04]  /*242c0*/  LDL.LU R189, [R1+0x1fb4] ;  /* 0x001fb40001bd7983 */ /* 0x000ea80000300800 */
[----:B------:R-:W2:Y:S04]  /*242d0*/  LDL.LU R190, [R1+0x1fb0] ;  /* 0x001fb00001be7983 */ /* 0x000ea80000300800 */
[----:B------:R-:W2:Y:S01]  /*242e0*/  LDL.LU R191, [R1+0x1fac] ;  /* 0x001fac0001bf7983 */ /* 0x000ea20000300800 */
[----:B------:R-:W-:Y:S01]  /*242f0*/  LOP3.LUT R47, R0, 0x20, RZ, 0x3c, !PT ;  /* 0x00000020002f7812 */ /* 0x000fe200078e3cff */
[----:B------:R-:W-:-:S02]  /*24300*/  IMAD.MOV.U32 R40, RZ, RZ, R135 ;  /* 0x000000ffff287224 */ /* 0x000fc400078e0087 */
[----:B------:R-:W-:Y:S02]  /*24310*/  IMAD.MOV.U32 R41, RZ, RZ, R134 ;  /* 0x000000ffff297224 */ /* 0x000fe400078e0086 */
[----:B------:R-:W-:Y:S01]  /*24320*/  IMAD.MOV.U32 R42, RZ, RZ, R133 ;  /* 0x000000ffff2a7224 */ /* 0x000fe200078e0085 */
[----:B------:R-:W-:Y:S01]  /*24330*/  LDS R134, [R0+0x22900] ;  /* 0x0229000000867984 */ /* 0x000fe20000000800 */
[----:B------:R-:W-:-:S03]  /*24340*/  IMAD.MOV.U32 R43, RZ, RZ, R132 ;  /* 0x000000ffff2b7224 */ /* 0x000fc600078e0084 */
[----:B------:R-:W-:Y:S04]  /*24350*/  LDS R132, [R0+0x22100] ;  /* 0x0221000000847984 */ /* 0x000fe80000000800 */
[----:B------:R-:W-:Y:S04]  /*24360*/  LDS R133, [R47+0x22100] ;  /* 0x022100002f857984 */ /* 0x000fe80000000800 */
[----:B------:R-:W1:Y:S01]  /*24370*/  LDS R135, [R47+0x22900] ;  /* 0x022900002f877984 */ /* 0x000e620000000800 */
[----:B------:R-:W-:Y:S02]  /*24380*/  IMAD.MOV.U32 R157, RZ, RZ, R240 ;  /* 0x000000ffff9d7224 */ /* 0x000fe400078e00f0 */
[----:B------:R-:W-:Y:S01]  /*24390*/  IMAD.MOV.U32 R158, RZ, RZ, R241 ;  /* 0x000000ffff9e7224 */ /* 0x000fe200078e00f1 */
[----:B------:R-:W3:Y:S01]  /*243a0*/  LDL.LU R240, [R1+0x1fa8] ;  /* 0x001fa80001f07983 */ /* 0x000ee20000300800 */
[----:B------:R-:W-:-:S02]  /*243b0*/  IMAD.MOV.U32 R251, RZ, RZ, R144 ;  /* 0x000000fffffb7224 */ /* 0x000fc400078e0090 */
[----:B------:R-:W-:Y:S01]  /*243c0*/  IMAD.MOV.U32 R159, RZ, RZ, R242 ;  /* 0x000000ffff9f7224 */ /* 0x000fe200078e00f2 */
[----:B------:R-:W3:Y:S01]  /*243d0*/  LDL.LU R241, [R1+0x1fa4] ;  /* 0x001fa40001f17983 */ /* 0x000ee20000300800 */
[----:B------:R-:W-:Y:S02]  /*243e0*/  IMAD.MOV.U32 R250, RZ, RZ, R145 ;  /* 0x000000fffffa7224 */ /* 0x000fe400078e0091 */
[----:B------:R-:W-:Y:S01]  /*243f0*/  IMAD.MOV.U32 R144, RZ, RZ, R243 ;  /* 0x000000ffff907224 */ /* 0x000fe200078e00f3 */
[----:B------:R-:W3:Y:S01]  /*24400*/  LDL.LU R242, [R1+0x1fa0] ;  /* 0x001fa00001f27983 */ /* 0x000ee20000300800 */
[----:B------:R-:W-:Y:S02]  /*24410*/  IMAD.MOV.U32 R249, RZ, RZ, R146 ;  /* 0x000000fffff97224 */ /* 0x000fe400078e0092 */
[----:B------:R-:W-:Y:S01]  /*24420*/  IMAD.MOV.U32 R145, RZ, RZ, R87 ;  /* 0x000000ffff917224 */ /* 0x000fe200078e0057 */
[----:B------:R-:W3:Y:S01]  /*24430*/  LDL.LU R243, [R1+0x1f9c] ;  /* 0x001f9c0001f37983 */ /* 0x000ee20000300800 */
[----:B------:R-:W-:-:S02]  /*24440*/  IMAD.MOV.U32 R248, RZ, RZ, R147 ;  /* 0x000000fffff87224 */ /* 0x000fc400078e0093 */
[----:B------:R-:W-:Y:S01]  /*24450*/  IMAD.MOV.U32 R146, RZ, RZ, R95 ;  /* 0x000000ffff927224 */ /* 0x000fe200078e005f */
[----:B------:R-:W3:Y:S01]  /*24460*/  LDL.LU R87, [R1+0x1f98] ;  /* 0x001f980001577983 */ /* 0x000ee20000300800 */
[----:B------:R-:W-:Y:S01]  /*24470*/  IMAD.MOV.U32 R147, RZ, RZ, R235 ;  /* 0x000000ffff937224 */ /* 0x000fe200078e00eb */
[----:B------:R-:W-:Y:S02]  /*24480*/  HMMA.1688.F32.TF32 R96, R100, R16, R116 ;  /* 0x000000106460723c */ /* 0x000fe40000081074 */
[----:B------:R-:W3:Y:S04]  /*24490*/  LDL.LU R95, [R1+0x1f94] ;  /* 0x001f9400015f7983 */ /* 0x000ee80000300800 */
[----:B------:R-:W3:Y:S02]  /*244a0*/  LDL.LU R235, [R1+0x1f90] ;  /* 0x001f900001eb7983 */ /* 0x000ee40000300800 */
[C---:B-1----:R-:W-:Y:S08]  /*244b0*/  HMMA.1688.F32.TF32 R108, R132.reuse, R4, R108 ;  /* 0x00000004846c723c */ /* 0x042ff0000008106c */
[C---:B------:R-:W-:Y:S08]  /*244c0*/  HMMA.1688.F32.TF32 R112, R132.reuse, R32, R112 ;  /* 0x000000208470723c */ /* 0x040ff00000081070 */
[C---:B------:R-:W-:Y:S08]  /*244d0*/  HMMA.1688.F32.TF32 R116, R132.reuse, R28, R160 ;  /* 0x0000001c8474723c */ /* 0x040ff000000810a0 */
[C---:B------:R-:W-:Y:S08]  /*244e0*/  HMMA.1688.F32.TF32 R120, R132.reuse, R24, R120 ;  /* 0x000000188478723c */ /* 0x040ff00000081078 */
[C---:B------:R-:W-:Y:S08]  /*244f0*/  HMMA.1688.F32.TF32 R124, R132.reuse, R20, R124 ;  /* 0x00000014847c723c */ /* 0x040ff0000008107c */
[----:B------:R-:W-:Y:S01]  /*24500*/  HMMA.1688.F32.TF32 R128, R132, R16, R156 ;  /* 0x000000108480723c */ /* 0x000fe2000008109c */
[----:B------:R-:W-:-:S02]  /*24510*/  IMAD.MOV.U32 R168, RZ, RZ, R81 ;  /* 0x000000ffffa87224 */ /* 0x000fc400078e0051 */
[----:B------:R-:W-:-:S05]  /*24520*/  IMAD.MOV.U32 R169, RZ, RZ, R80 ;  /* 0x000000ffffa97224 */ /* 0x000fca00078e0050 */
[----:B------:R-:W-:Y:S08]  /*24530*/  HMMA.1688.F32.TF32 R156, R164, R20, R192 ;  /* 0x00000014a49c723c */ /* 0x000ff000000810c0 */
[C---:B----4-:R-:W-:Y:S08]  /*24540*/  HMMA.1688.F32.TF32 R104, R132.reuse, R8, R104 ;  /* 0x000000088468723c */ /* 0x050ff00000081068 */
[----:B------:R-:W-:Y:S08]  /*24550*/  HMMA.1688.F32.TF32 R132, R132, R12, R152 ;  /* 0x0000000c8484723c */ /* 0x000ff00000081098 */
[----:B------:R-:W-:Y:S01]  /*24560*/  HMMA.1688.F32.TF32 R152, R164, R24, R196 ;  /* 0x00000018a498723c */ /* 0x000fe200000810c4 */
[----:B------:R-:W-:Y:S04]  /*24570*/  LDS R196, [R0+0x22180] ;  /* 0x0221800000c47984 */ /* 0x000fe80000000800 */
[----:B------:R-:W-:Y:S04]  /*24580*/  LDS R198, [R0+0x22980] ;  /* 0x0229800000c67984 */ /* 0x000fe80000000800 */
[----:B------:R-:W-:Y:S04]  /*24590*/  LDS R197, [R47+0x22180] ;  /* 0x022180002fc57984 */ /* 0x000fe80000000800 */
[----:B------:R-:W1:Y:S01]  /*245a0*/  LDS R199, [R47+0x22980] ;  /* 0x022980002fc77984 */ /* 0x000e620000000800 */
[----:B--2---:R-:W-:Y:S08]  /*245b0*/  HMMA.1688.F32.TF32 R80, R100, R32, R188 ;  /* 0x000000206450723c */ /* 0x004ff000000810bc */
[----:B-1----:R-:W-:Y:S07]  /*245c0*/  HMMA.1688.F32.TF32 R192, R196, R16, R248 ;  /* 0x00000010c4c0723c */ /* 0x002fee00000810f8 */
[----:B------:R-:W-:-:S02]  /*245d0*/  IMAD.MOV.U32 R248, RZ, RZ, R237 ;  /* 0x000000fffff87224 */ /* 0x000fc400078e00ed */
[----:B------:R-:W2:Y:S01]  /*245e0*/  LDL.LU R237, [R1+0x1f8c] ;  /* 0x001f8c0001ed7983 */ /* 0x000ea20000300800 */
[----:B------:R-:W-:Y:S01]  /*245f0*/  IMAD.MOV.U32 R249, RZ, RZ, R238 ;  /* 0x000000fffff97224 */ /* 0x000fe200078e00ee */
[----:B------:R-:W-:Y:S01]  /*24600*/  HMMA.1688.F32.TF32 R188, R196, R20, R244 ;  /* 0x00000014c4bc723c */ /* 0x000fe200000810f4 */
[----:B------:R-:W-:Y:S01]  /*24610*/  IMAD.MOV.U32 R250, RZ, RZ, R239 ;  /* 0x000000fffffa7224 */ /* 0x000fe200078e00ef */
[----:B------:R-:W2:Y:S01]  /*24620*/  LDL.LU R238, [R1+0x1f88] ;  /* 0x001f880001ee7983 */ /* 0x000ea20000300800 */
[----:B------:R-:W-:-:S03]  /*24630*/  IMAD.MOV.U32 R251, RZ, RZ, R205 ;  /* 0x000000fffffb7224 */ /* 0x000fc600078e00cd */
[----:B------:R-:W2:Y:S01]  /*24640*/  LDL.LU R239, [R1+0x1f84] ;  /* 0x001f840001ef7983 */ /* 0x000ea20000300800 */
[----:B------:R-:W-:Y:S01]  /*24650*/  IMAD.MOV.U32 R244, RZ, RZ, R206 ;  /* 0x000000fffff47224 */ /* 0x000fe200078e00ce */
[----:B------:R-:W-:Y:S02]  /*24660*/  MOV R245, R207 ;  /* 0x000000cf00f57202 */ /* 0x000fe40000000f00 */
[----:B------:R-:W4:Y:S01]  /*24670*/  LDL.LU R205, [R1+0x1f80] ;  /* 0x001f800001cd7983 */ /* 0x000f220000300800 */
[----:B------:R-:W-:-:S03]  /*24680*/  IMAD.MOV.U32 R246, RZ, RZ, R210 ;  /* 0x000000fffff67224 */ /* 0x000fc600078e00d2 */
[----:B------:R-:W4:Y:S01]  /*24690*/  LDL.LU R206, [R1+0x1f7c] ;  /* 0x001f7c0001ce7983 */ /* 0x000f220000300800 */
[----:B------:R-:W-:-:S03]  /*246a0*/  IMAD.MOV.U32 R247, RZ, RZ, R211 ;  /* 0x000000fffff77224 */ /* 0x000fc600078e00d3 */
[----:B------:R-:W4:Y:S04]  /*246b0*/  LDL.LU R207, [R1+0x1f78] ;  /* 0x001f780001cf7983 */ /* 0x000f280000300800 */
[----:B------:R-:W2:Y:S04]  /*246c0*/  LDL.LU R210, [R1+0x1f74] ;  /* 0x001f740001d27983 */ /* 0x000ea80000300800 */
[----:B------:R-:W2:Y:S01]  /*246d0*/  LDL.LU R211, [R1+0x1f70] ;  /* 0x001f700001d37983 */ /* 0x000ea20000300800 */
[----:B------:R-:W-:Y:S01]  /*246e0*/  IMAD.MOV.U32 R170, RZ, RZ, R77 ;  /* 0x000000ffffaa7224 */ /* 0x000fe200078e004d */
[----:B---3--:R-:W-:Y:S01]  /*246f0*/  HMMA.1688.F32.TF32 R84, R100, R28, R84 ;  /* 0x0000001c6454723c */ /* 0x008fe20000081054 */
[----:B------:R-:W-:-:S07]  /*24700*/  IMAD.MOV.U32 R171, RZ, RZ, R76 ;  /* 0x000000ffffab7224 */ /* 0x000fce00078e004c */
[C---:B------:R-:W-:Y:S01]  /*24710*/  HMMA.1688.F32.TF32 R76, R100.reuse, R4, R240 ;  /* 0x00000004644c723c */ /* 0x040fe200000810f0 */
[----:B------:R-:W-:Y:S04]  /*24720*/  LDS R240, [R2+0x23080] ;  /* 0x0230800002f07984 */ /* 0x000fe80000000800 */
[----:B------:R-:W-:Y:S03]  /*24730*/  LDS R242, [R2+0x23880] ;  /* 0x0238800002f27984 */ /* 0x000fe60000000800 */
[C---:B------:R-:W-:Y:S01]  /*24740*/  HMMA.1688.F32.TF32 R88, R100.reuse, R24, R88 ;  /* 0x000000186458723c */ /* 0x040fe20000081058 */
[----:B------:R-:W-:Y:S04]  /*24750*/  LDS R241, [R3+0x23080] ;  /* 0x0230800003f17984 */ /* 0x000fe80000000800 */
[----:B------:R-:W-:Y:S03]  /*24760*/  LDS R243, [R3+0x23880] ;  /* 0x0238800003f37984 */ /* 0x000fe60000000800 */
[C---:B------:R-:W-:Y:S08]  /*24770*/  HMMA.1688.F32.TF32 R92, R100.reuse, R20, R92 ;  /* 0x00000014645c723c */ /* 0x040ff0000008105c */
[----:B------:R-:W-:Y:S01]  /*24780*/  HMMA.1688.F32.TF32 R100, R100, R12, R232 ;  /* 0x0000000c6464723c */ /* 0x000fe200000810e8 */
[----:B------:R-:W-:Y:S04]  /*24790*/  LDS R232, [R2+0x22180] ;  /* 0x0221800002e87984 */ /* 0x000fe80000000800 */
[----:B------:R-:W-:Y:S04]  /*247a0*/  LDS R234, [R2+0x22980] ;  /* 0x0229800002ea7984 */ /* 0x000fe80000000800 */
[----:B------:R-:W-:Y:S04]  /*247b0*/  LDS R233, [R3+0x22180] ;  /* 0x0221800003e97984 */ /* 0x000fe80000000800 */
[----:B------:R-:W1:Y:S01]  /*247c0*/  LDS R235, [R3+0x22980] ;  /* 0x0229800003eb7984 */ /* 0x000e620000000800 */
[-C--:B------:R-:W-:Y:S08]  /*247d0*/  HMMA.1688.F32.TF32 R136, R164, R8.reuse, R136 ;  /* 0x00000008a488723c */ /* 0x080ff00000081088 */
[----:B------:R-:W-:Y:S08]  /*247e0*/  HMMA.1688.F32.TF32 R168, R196, R8, R168 ;  /* 0x00000008c4a8723c */ /* 0x000ff000000810a8 */
[----:B------:R-:W-:Y:S08]  /*247f0*/  HMMA.1688.F32.TF32 R160, R164, R16, R184 ;  /* 0x00000010a4a0723c */ /* 0x000ff000000810b8 */
[----:B------:R-:W-:Y:S08]  /*24800*/  HMMA.1688.F32.TF32 R184, R196, R24, R36 ;  /* 0x00000018c4b8723c */ /* 0x000ff00000081024 */
[C---:B-1----:R-:W-:Y:S07]  /*24810*/  HMMA.1688.F32.TF32 R200, R232.reuse, R8, R200 ;  /* 0x00000008e8c8723c */ /* 0x042fee00000810c8 */
[----:B------:R-:W-:Y:S01]  /*24820*/  LOP3.LUT R9, R0, 0x20, RZ, 0x3c, !PT ;  /* 0x0000002000097812 */ /* 0x000fe200078e3cff */
[C---:B------:R-:W-:Y:S01]  /*24830*/  HMMA.1688.F32.TF32 R36, R232.reuse, R12, R228 ;  /* 0x0000000ce824723c */ /* 0x040fe200000810e4 */
[----:B------:R-:W-:Y:S04]  /*24840*/  LDS R228, [R0+0x23000] ;  /* 0x0230000000e47984 */ /* 0x000fe80000000800 */
[----:B------:R-:W-:Y:S04]  /*24850*/  LDS R230, [R0+0x23800] ;  /* 0x0238000000e67984 */ /* 0x000fe80000000800 */
[----:B------:R-:W-:Y:S04]  /*24860*/  LDS R229, [R9+0x23000] ;  /* 0x0230000009e57984 */ /* 0x000fe80000000800 */
[----:B------:R-:W1:Y:S01]  /*24870*/  LDS R231, [R9+0x23800] ;  /* 0x0238000009e77984 */ /* 0x000e620000000800 */
[----:B------:R-:W-:Y:S03]  /*24880*/  HMMA.1688.F32.TF32 R212, R232, R28, R212 ;  /* 0x0000001ce8d4723c */ /* 0x000fe600000810d4 */
[----:B------:R-:W-:Y:S04]  /*24890*/  STL [R1+0x1e70], R200 ;  /* 0x001e70c801007387 */ /* 0x000fe80000100800 */
[----:B------:R-:W-:Y:S04]  /*248a0*/  STL [R1+0x1e6c], R201 ;  /* 0x001e6cc901007387 */ /* 0x000fe80000100800 */
[----:B------:R-:W-:Y:S04]  /*248b0*/  STL [R1+0x1e68], R202 ;  /* 0x001e68ca01007387 */ /* 0x000fe80000100800 */
[----:B------:R-:W-:Y:S01]  /*248c0*/  STL [R1+0x1e64], R203 ;  /* 0x001e64cb01007387 */ /* 0x000fe20000100800 */
[C---:B------:R-:W-:Y:S08]  /*248d0*/  HMMA.1688.F32.TF32 R140, R164.reuse, R4, R140 ;  /* 0x00000004a48c723c */ /* 0x040ff0000008108c */
[C---:B------:R-:W-:Y:S08]  /*248e0*/  HMMA.1688.F32.TF32 R144, R164.reuse, R32, R144 ;  /* 0x00000020a490723c */ /* 0x040ff00000081090 */
[C---:B------:R-:W-:Y:S08]  /*248f0*/  HMMA.1688.F32.TF32 R148, R164.reuse, R28, R148 ;  /* 0x0000001ca494723c */ /* 0x040ff00000081094 */
[----:B------:R-:W-:Y:S08]  /*24900*/  HMMA.1688.F32.TF32 R164, R164, R12, R180 ;  /* 0x0000000ca4a4723c */ /* 0x000ff000000810b4 */
[----:B------:R-:W-:Y:S08]  /*24910*/  HMMA.1688.F32.TF32 R180, R196, R28, R40 ;  /* 0x0000001cc4b4723c */ /* 0x000ff00000081028 */
[C---:B------:R-:W-:Y:S08]  /*24920*/  HMMA.1688.F32.TF32 R216, R232.reuse, R24, R216 ;  /* 0x00000018e8d8723c */ /* 0x040ff000000810d8 */
[C---:B------:R-:W-:Y:S08]  /*24930*/  HMMA.1688.F32.TF32 R220, R232.reuse, R20, R220 ;  /* 0x00000014e8dc723c */ /* 0x040ff000000810dc */
[C---:B----4-:R-:W-:Y:S08]  /*24940*/  HMMA.1688.F32.TF32 R204, R232.reuse, R4, R204 ;  /* 0x00000004e8cc723c */ /* 0x050ff000000810cc */
[----:B--2---:R-:W-:Y:S11]  /*24950*/  HMMA.1688.F32.TF32 R208, R232, R32, R208 ;  /* 0x00000020e8d0723c */ /* 0x004ff600000810d0 */
[----:B------:R-:W-:Y:S04]  /*24960*/  @!UPT UIADD3 URZ, URZ, URZ, URZ ;  /* 0x0000003f3f3ff290 */ /* 0x000fe8000fffe03f */
        /* <DEDUP_REMOVED lines=10> */
[----:B------:R-:W-:Y:S04]  /*24a10*/  STL.64 [R1], R36 ;  /* 0x0000002401007387 */ /* 0x000fe80000100a00 */
[----:B------:R1:W-:Y:S02]  /*24a20*/  STL.64 [R1+0x8], R38 ;  /* 0x0000082601007387 */ /* 0x0003e40000100a00 */
[----:B-1----:R-:W-:Y:S07]  /*24a30*/  HMMA.1688.F32.TF32 R36, R228, R10, R244 ;  /* 0x0000000ae424723c */ /* 0x002fee00000810f4 */
[----:B------:R-:W-:-:S02]  /*24a40*/  IMAD.MOV.U32 R244, RZ, RZ, R19 ;  /* 0x000000fffff47224 */ /* 0x000fc400078e0013 */
[----:B------:R-:W-:Y:S11]  /*24a50*/  IMAD.MOV.U32 R245, RZ, RZ, R18 ;  /* 0x000000fffff57224 */ /* 0x000ff600078e0012 */
[----:B------:R-:W-:Y:S04]  /*24a60*/  @!UPT UIADD3 URZ, URZ, URZ, URZ ;  /* 0x0000003f3f3ff290 */ /* 0x000fe8000fffe03f */
        /* <DEDUP_REMOVED lines=9> */
[----:B------:R-:W3:Y:S01]  /*24b00*/  LDL.LU R26, [R1+0x1f68] ;  /* 0x001f6800011a7983 */ /* 0x000ee20000300800 */
[----:B------:R-:W-:-:S03]  /*24b10*/  IMAD.MOV.U32 R251, RZ, RZ, R22 ;  /* 0x000000fffffb7224 */ /* 0x000fc600078e0016 */
[----:B------:R-:W4:Y:S04]  /*24b20*/  LDL.LU R31, [R1+0x1f64] ;  /* 0x001f6400011f7983 */ /* 0x000f280000300800 */
[----:B------:R-:W2:Y:S04]  /*24b30*/  LDL.LU R22, [R1+0x1f60] ;  /* 0x001f600001167983 */ /* 0x000ea80000300800 */
[----:B------:R-:W3:Y:S04]  /*24b40*/  LDL.LU R200, [R1+0xb0] ;  /* 0x0000b00001c87983 */ /* 0x000ee80000300800 */
[----:B------:R-:W3:Y:S04]  /*24b50*/  LDL.LU R201, [R1+0xb4] ;  /* 0x0000b40001c97983 */ /* 0x000ee80000300800 */
[----:B------:R-:W3:Y:S04]  /*24b60*/  LDL.LU R202, [R1+0xb8] ;  /* 0x0000b80001ca7983 */ /* 0x000ee80000300800 */
[----:B------:R-:W3:Y:S04]  /*24b70*/  LDL.LU R203, [R1+0xbc] ;  /* 0x0000bc0001cb7983 */ /* 0x000ee80000300800 */
[----:B------:R-:W3:Y:S04]  /*24b80*/  LDL.LU R204, [R1+0xa0] ;  /* 0x0000a00001cc7983 */ /* 0x000ee80000300800 */
[----:B------:R-:W3:Y:S01]  /*24b90*/  LDL.LU R205, [R1+0xa4] ;  /* 0x0000a40001cd7983 */ /* 0x000ee20000300800 */
[----:B------:R-:W-:-:S03]  /*24ba0*/  IMAD.MOV.U32 R246, RZ, RZ, R15 ;  /* 0x000000fffff67224 */ /* 0x000fc600078e000f */
[----:B------:R-:W3:Y:S01]  /*24bb0*/  LDL.LU R206, [R1+0xa8] ;  /* 0x0000a80001ce7983 */ /* 0x000ee20000300800 */
[----:B------:R-:W-:-:S03]  /*24bc0*/  IMAD.MOV.U32 R247, RZ, RZ, R14 ;  /* 0x000000fffff77224 */ /* 0x000fc600078e000e */
[----:B------:R-:W3:Y:S04]  /*24bd0*/  LDL.LU R207, [R1+0xac] ;  /* 0x0000ac0001cf7983 */ /* 0x000ee80000300800 */
        /* <DEDUP_REMOVED lines=14> */
[----:B------:R-:W3:Y:S01]  /*24cc0*/  LDL.LU R50, [R1+0x78] ;  /* 0x0000780001327983 */ /* 0x000ee20000300800 */
[----:B------:R-:W-:Y:S01]  /*24cd0*/  HMMA.1688.F32.TF32 R224, R232, R16, R224 ;  /* 0x00000010e8e0723c */ /* 0x000fe200000810e0 */
[----:B------:R-:W-:-:S02]  /*24ce0*/  IMAD.MOV.U32 R20, RZ, RZ, R36 ;  /* 0x000000ffff147224 */ /* 0x000fc400078e0024 */
[----:B------:R-:W-:Y:S01]  /*24cf0*/  IMAD.MOV.U32 R36, RZ, RZ, R34 ;  /* 0x000000ffff247224 */ /* 0x000fe200078e0022 */
[----:B------:R-:W-:Y:S03]  /*24d00*/  LDS R232, [R2+0x23000] ;  /* 0x0230000002e87984 */ /* 0x000fe60000000800 */
[----:B------:R-:W-:Y:S01]  /*24d10*/  IMAD.MOV.U32 R17, RZ, RZ, R37 ;  /* 0x000000ffff117224 */ /* 0x000fe200078e0025 */
[C---:B------:R-:W-:Y:S01]  /*24d20*/  HMMA.1688.F32.TF32 R172, R196.reuse, R4, R172 ;  /* 0x00000004c4ac723c */ /* 0x040fe200000810ac */
[----:B------:R-:W-:Y:S01]  /*24d30*/  IMAD.MOV.U32 R37, RZ, RZ, R35 ;  /* 0x000000ffff257224 */ /* 0x000fe200078e0023 */
[----:B------:R-:W-:Y:S01]  /*24d40*/  LDS R234, [R2+0x23800] ;  /* 0x0238000002ea7984 */ /* 0x000fe20000000800 */
[----:B------:R-:W-:Y:S02]  /*24d50*/  IMAD.MOV.U32 R16, RZ, RZ, R38 ;  /* 0x000000ffff107224 */ /* 0x000fe400078e0026 */
[----:B------:R-:W-:Y:S01]  /*24d60*/  IMAD.MOV.U32 R38, RZ, RZ, R23 ;  /* 0x000000ffff267224 */ /* 0x000fe200078e0017 */
[----:B------:R-:W-:Y:S02]  /*24d70*/  LDS R233, [R3+0x23000] ;  /* 0x0230000003e97984 */ /* 0x000fe40000000800 */
[C---:B------:R-:W-:Y:S02]  /*24d80*/  HMMA.1688.F32.TF32 R176, R196.reuse, R32, R176 ;  /* 0x00000020c4b0723c */ /* 0x040fe400000810b0 */
[----:B------:R-:W1:Y:S06]  /*24d90*/  LDS R235, [R3+0x23800] ;  /* 0x0238000003eb7984 */ /* 0x000e6c0000000800 */
[----:B------:R-:W-:Y:S01]  /*24da0*/  HMMA.1688.F32.TF32 R196, R196, R12, R236 ;  /* 0x0000000cc4c4723c */ /* 0x000fe200000810ec */
[----:B------:R-:W-:Y:S01]  /*24db0*/  IMAD.MOV.U32 R43, RZ, RZ, R252 ;  /* 0x000000ffff2b7224 */ /* 0x000fe200078e00fc */
[----:B------:R-:W-:Y:S04]  /*24dc0*/  LDS R236, [R0+0x23080] ;  /* 0x0230800000ec7984 */ /* 0x000fe80000000800 */
[----:B------:R-:W-:Y:S01]  /*24dd0*/  LDS R238, [R0+0x23880] ;  /* 0x0238800000ee7984 */ /* 0x000fe20000000800 */
[----:B------:R-:W-:-:S02]  /*24de0*/  IMAD.MOV.U32 R13, RZ, RZ, R39 ;  /* 0x000000ffff0d7224 */ /* 0x000fc400078e0027 */
[----:B------:R-:W-:Y:S01]  /*24df0*/  IMAD.MOV.U32 R39, RZ, RZ, R30 ;  /* 0x000000ffff277224 */ /* 0x000fe200078e001e */
[----:B------:R-:W-:Y:S04]  /*24e00*/  LDS R237, [R9+0x23080] ;  /* 0x0230800009ed7984 */ /* 0x000fe80000000800 */
[----:B------:R-:W1:Y:S01]  /*24e10*/  LDS R239, [R9+0x23880] ;  /* 0x0238800009ef7984 */ /* 0x000e620000000800 */
[----:B--2---:R-:W-:Y:S01]  /*24e20*/  IMAD.MOV.U32 R47, RZ, RZ, R22 ;  /* 0x000000ffff2f7224 */ /* 0x004fe200078e0016 */
[----:B----4-:R-:W-:Y:S01]  /*24e30*/  MOV R40, R31 ;  /* 0x0000001f00287202 */ /* 0x010fe20000000f00 */
[----:B---3--:R-:W-:Y:S02]  /*24e40*/  IMAD.MOV.U32 R41, RZ, RZ, R26 ;  /* 0x000000ffff297224 */ /* 0x008fe400078e001a */
[----:B------:R-:W-:-:S02]  /*24e50*/  IMAD.MOV.U32 R42, RZ, RZ, R27 ;  /* 0x000000ffff2a7224 */ /* 0x000fc400078e001b */
[----:B------:R-:W-:Y:S02]  /*24e60*/  IMAD.MOV.U32 R46, RZ, RZ, R19 ;  /* 0x000000ffff2e7224 */ /* 0x000fe400078e0013 */
[----:B------:R-:W-:Y:S02]  /*24e70*/  IMAD.MOV.U32 R45, RZ, RZ, R18 ;  /* 0x000000ffff2d7224 */ /* 0x000fe400078e0012 */
[----:B------:R-:W-:Y:S02]  /*24e80*/  IMAD.MOV.U32 R44, RZ, RZ, R15 ;  /* 0x000000ffff2c7224 */ /* 0x000fe400078e000f */
[----:B------:R-:W-:Y:S02]  /*24e90*/  IMAD.MOV.U32 R51, RZ, RZ, R14 ;  /* 0x000000ffff337224 */ /* 0x000fe400078e000e */
[----:B------:R-:W2:Y:S04]  /*24ea0*/  LDL.LU R14, [R1+0x1f4c] ;  /* 0x001f4c00010e7983 */ /* 0x000ea80000300800 */
[----:B------:R-:W2:Y:S04]  /*24eb0*/  LDL.LU R15, [R1+0x1f48] ;  /* 0x001f4800010f7983 */ /* 0x000ea80000300800 */
[----:B------:R-:W3:Y:S04]  /*24ec0*/  LDL.LU R18, [R1+0x1f44] ;  /* 0x001f440001127983 */ /* 0x000ee80000300800 */
[----:B------:R-:W3:Y:S04]  /*24ed0*/  LDL.LU R19, [R1+0x1f40] ;  /* 0x001f400001137983 */ /* 0x000ee80000300800 */
[----:B------:R-:W4:Y:S04]  /*24ee0*/  LDL.LU R22, [R1+0x1f3c] ;  /* 0x001f3c0001167983 */ /* 0x000f280000300800 */
[----:B------:R-:W2:Y:S04]  /*24ef0*/  LDL.LU R34, [R1+0x1f38] ;  /* 0x001f380001227983 */ /* 0x000ea80000300800 */
[----:B------:R-:W2:Y:S04]  /*24f00*/  LDL.LU R35, [R1+0x1f34] ;  /* 0x001f340001237983 */ /* 0x000ea80000300800 */
[----:B------:R-:W4:Y:S04]  /*24f10*/  LDL.LU R23, [R1+0x1f30] ;  /* 0x001f300001177983 */ /* 0x000f280000300800 */
[----:B------:R-:W3:Y:S04]  /*24f20*/  LDL.LU R30, [R1+0x1f2c] ;  /* 0x001f2c00011e7983 */ /* 0x000ee80000300800 */
[----:B------:R-:W3:Y:S04]  /*24f30*/  LDL.LU R31, [R1+0x1f28] ;  /* 0x001f2800011f7983 */ /* 0x000ee80000300800 */
[----:B------:R-:W3:Y:S04]  /*24f40*/  LDL.LU R26, [R1+0x1f24] ;  /* 0x001f2400011a7983 */ /* 0x000ee80000300800 */
[----:B------:R-:W3:Y:S01]  /*24f50*/  LDL.LU R27, [R1+0x1f20] ;  /* 0x001f2000011b7983 */ /* 0x000ee20000300800 */
[C---:B-1----:R-:W-:Y:S08]  /*24f60*/  HMMA.1688.F32.TF32 R40, R232.reuse, R10, R40 ;  /* 0x0000000ae828723c */ /* 0x042ff00000081028 */
[----:B------:R-:W-:Y:S08]  /*24f70*/  HMMA.1688.F32.TF32 R36, R232, R6, R36 ;  /* 0x00000006e824723c */ /* 0x000ff00000081024 */
[C---:B--2---:R-:W-:Y:S08]  /*24f80*/  HMMA.1688.F32.TF32 R208, R228.reuse, R34, R200 ;  /* 0x00000022e4d0723c */ /* 0x044ff000000810c8 */
[C---:B----4-:R-:W-:Y:S08]  /*24f90*/  HMMA.1688.F32.TF32 R52, R228.reuse, R22, R52 ;  /* 0x00000016e434723c */ /* 0x050ff00000081034 */
[C---:B---3--:R-:W-:Y:S08]  /*24fa0*/  HMMA.1688.F32.TF32 R48, R228.reuse, R18, R48 ;  /* 0x00000012e430723c */ /* 0x048ff00000081030 */
[----:B------:R-:W-:Y:S01]  /*24fb0*/  IMAD.MOV.U32 R202, RZ, RZ, R208 ;  /* 0x000000ffffca7224 */ /* 0x000fe200078e00d0 */
[----:B------:R-:W-:Y:S01]  /*24fc0*/  HMMA.1688.F32.TF32 R56, R228, R26, R56 ;  /* 0x0000001ae438723c */ /* 0x000fe20000081038 */
[----:B------:R-:W-:-:S02]  /*24fd0*/  IMAD.MOV.U32 R203, RZ, RZ, R209 ;  /* 0x000000ffffcb7224 */ /* 0x000fc400078e00d1 */
[----:B------:R-:W-:Y:S02]  /*24fe0*/  IMAD.MOV.U32 R252, RZ, RZ, R210 ;  /* 0x000000fffffc7224 */ /* 0x000fe400078e00d2 */
[----:B------:R-:W-:-:S03]  /*24ff0*/  IMAD.MOV.U32 R29, RZ, RZ, R211 ;  /* 0x000000ffff1d7224 */ /* 0x000fc600078e00d3 */
[C---:B------:R-:W-:Y:S08]  /*25000*/  HMMA.1688.F32.TF32 R208, R228.reuse, R30, R204 ;  /* 0x0000001ee4d0723c */ /* 0x040ff000000810cc */
[----:B------:R-:W-:Y:S01]  /*25010*/  HMMA.1688.F32.TF32 R228, R228, R14, R44 ;  /* 0x0000000ee4e4723c */ /* 0x000fe2000008102c */
[----:B------:R-:W-:Y:S02]  /*25020*/  IMAD.MOV.U32 R5, RZ, RZ, R54 ;  /* 0x000000ffff057224 */ /* 0x000fe400078e0036 */
[----:B------:R-:W-:-:S02]  /*25030*/  IMAD.MOV.U32 R4, RZ, RZ, R55 ;  /* 0x000000ffff047224 */ /* 0x000fc400078e0037 */
[----:B------:R-:W-:-:S03]  /*25040*/  IMAD.MOV.U32 R12, RZ, RZ, R52 ;  /* 0x000000ffff0c7224 */ /* 0x000fc600078e0034 */
[----:B------:R-:W-:Y:S02]  /*25050*/  IMAD.MOV.U32 R204, RZ, RZ, R58 ;  /* 0x000000ffffcc7224 */ /* 0x000fe400078e003a */
[----:B------:R-:W-:Y:S02]  /*25060*/  IMAD.MOV.U32 R205, RZ, RZ, R59 ;  /* 0x000000ffffcd7224 */ /* 0x000fe400078e003b */
[----:B------:R-:W2:Y:S01]  /*25070*/  LDL.LU.64 R58, [R1+0x1f18] ;  /* 0x001f1800013a7983 */ /* 0x000ea20000300a00 */
[----:B------:R-:W-:-:S03]  /*25080*/  IMAD.MOV.U32 R8, RZ, RZ, R53 ;  /* 0x000000ffff087224 */ /* 0x000fc600078e0035 */
[----:B------:R-:W-:Y:S02]  /*25090*/  IMAD.MOV.U32 R200, RZ, RZ, R210 ;  /* 0x000000ffffc87224 */ /* 0x000fe400078e00d2 */
[----:B------:R-:W-:Y:S02]  /*250a0*/  IMAD.MOV.U32 R201, RZ, RZ, R211 ;  /* 0x000000ffffc97224 */ /* 0x000fe400078e00d3 */
[----:B------:R-:W-:Y:S02]  /*250b0*/  IMAD.MOV.U32 R210, RZ, RZ, R56 ;  /* 0x000000ffffd27224 */ /* 0x000fe400078e0038 */
[----:B------:R-:W-:Y:S02]  /*250c0*/  IMAD.MOV.U32 R211, RZ, RZ, R57 ;  /* 0x000000ffffd37224 */ /* 0x000fe400078e0039 */
[----:B------:R-:W2:Y:S01]  /*250d0*/  LDL.LU.64 R56, [R1+0x1f10] ;  /* 0x001f100001387983 */ /* 0x000ea20000300a00 */
[----:B------:R-:W-:Y:S02]  /*250e0*/  IMAD.MOV.U32 R206, RZ, RZ, R208 ;  /* 0x000000ffffce7224 */ /* 0x000fe400078e00d0 */
[----:B------:R-:W-:Y:S01]  /*250f0*/  IMAD.MOV.U32 R207, RZ, RZ, R209 ;  /* 0x000000ffffcf7224 */ /* 0x000fe200078e00d1 */
[----:B------:R-:W3:Y:S01]  /*25100*/  LDL.LU.64 R54, [R1+0x1f08] ;  /* 0x001f080001367983 */ /* 0x000ee20000300a00 */
[----:B------:R-:W-:Y:S01]  /*25110*/  IMAD.MOV.U32 R208, RZ, RZ, R50 ;  /* 0x000000ffffd07224 */ /* 0x000fe200078e0032 */
[----:B------:R-:W-:Y:S01]  /*25120*/  HMMA.1688.F32.TF32 R244, R232, R34, R244 ;  /* 0x00000022e8f4723c */ /* 0x000fe200000810f4 */
[----:B------:R-:W-:Y:S01]  /*25130*/  IMAD.MOV.U32 R209, RZ, RZ, R51 ;  /* 0x000000ffffd17224 */ /* 0x000fe200078e0033 */
[----:B------:R-:W3:Y:S01]  /*25140*/  LDL.LU.64 R52, [R1+0x1f00] ;  /* 0x001f000001347983 */ /* 0x000ee20000300a00 */
[----:B------:R-:W-:-:S02]  /*25150*/  IMAD.MOV.U32 R214, RZ, RZ, R48 ;  /* 0x000000ffffd67224 */ /* 0x000fc400078e0030 */
[----:B------:R-:W-:Y:S01]  /*25160*/  IMAD.MOV.U32 R215, RZ, RZ, R49 ;  /* 0x000000ffffd77224 */ /* 0x000fe200078e0031 */
[----:B------:R-:W4:Y:S04]  /*25170*/  LDL.LU.64 R50, [R1+0x1ef8] ;  /* 0x001ef80001327983 */ /* 0x000f280000300a00 */
[----:B------:R-:W4:Y:S01]  /*25180*/  LDL.LU.64 R48, [R1+0x1ef0] ;  /* 0x001ef00001307983 */ /* 0x000f220000300a00 */
[C---:B------:R-:W-:Y:S03]  /*25190*/  HMMA.1688.F32.TF32 R248, R232.reuse, R30, R248 ;  /* 0x0000001ee8f8723c */ /* 0x040fe600000810f8 */
[----:B------:R-:W2:Y:S04]  /*251a0*/  LDL.LU.64 R46, [R1+0x1ee8] ;  /* 0x001ee800012e7983 */ /* 0x000ea80000300a00 */
[----:B------:R-:W2:Y:S04]  /*251b0*/  LDL.LU.64 R44, [R1+0x1ee0] ;  /* 0x001ee000012c7983 */ /* 0x000ea80000300a00 */
[----:B------:R1:W-:Y:S04]  /*251c0*/  STL.64 [R1+0x110], R228 ;  /* 0x000110e401007387 */ /* 0x0003e80000100a00 */
[----:B------:R1:W-:Y:S04]  /*251d0*/  STL.64 [R1+0x118], R230 ;  /* 0x000118e601007387 */ /* 0x0003e80000100a00 */
[----:B-1----:R-:W2:Y:S04]  /*251e0*/  LDL.LU R228, [R1+0x10] ;  /* 0x0000100001e47983 */ /* 0x002ea80000300800 */
[----:B------:R-:W2:Y:S04]  /*251f0*/  LDL.LU R229, [R1+0x14] ;  /* 0x0000140001e57983 */ /* 0x000ea80000300800 */
[----:B------:R-:W2:Y:S04]  /*25200*/  LDL.LU R230, [R1+0x18] ;  /* 0x0000180001e67983 */ /* 0x000ea80000300800 */
[----:B------:R-:W2:Y:S04]  /*25210*/  LDL.LU R231, [R1+0x1c] ;  /* 0x00001c0001e77983 */ /* 0x000ea80000300800 */
[----:B------:R-:W-:Y:S04]  /*25220*/  STL.64 [R1+0x100], R40 ;  /* 0x0001002801007387 */ /* 0x000fe80000100a00 */
[----:B------:R1:W-:Y:S04]  /*25230*/  STL.64 [R1+0x108], R42 ;  /* 0x0001082a01007387 */ /* 0x0003e80000100a00 */
[----:B-1----:R-:W3:Y:S04]  /*25240*/  LDL.LU.64 R42, [R1+0x1ed8] ;  /* 0x001ed800012a7983 */ /* 0x002ee80000300a00 */
[----:B------:R-:W3:Y:S04]  /*25250*/  LDL.LU.64 R40, [R1+0x1ed0] ;  /* 0x001ed00001287983 */ /* 0x000ee80000300a00 */
[----:B------:R-:W-:Y:S04]  /*25260*/  STL.64 [R1+0xd0], R36 ;  /* 0x0000d02401007387 */ /* 0x000fe80000100a00 */
[----:B------:R1:W-:Y:S04]  /*25270*/  STL.64 [R1+0xd8], R38 ;  /* 0x0000d82601007387 */ /* 0x0003e80000100a00 */
[----:B-1----:R-:W3:Y:S04]  /*25280*/  LDL.LU.64 R38, [R1+0x1ec8] ;  /* 0x001ec80001267983 */ /* 0x002ee80000300a00 */
[----:B------:R-:W3:Y:S04]  /*25290*/  LDL.LU.64 R36, [R1+0x1ec0] ;  /* 0x001ec00001247983 */ /* 0x000ee80000300a00 */
        /* <DEDUP_REMOVED lines=8> */
[C---:B--2---:R-:W-:Y:S11]  /*25320*/  HMMA.1688.F32.TF32 R228, R232.reuse, R26, R228 ;  /* 0x0000001ae8e4723c */ /* 0x044ff600000810e4 */
[----:B------:R-:W-:Y:S11]  /*25330*/  @!UPT UIADD3 URZ, URZ, URZ, URZ ;  /* 0x0000003f3f3ff290 */ /* 0x000ff6000fffe03f */
[----:B------:R-:W-:Y:S01]  /*25340*/  @!UPT UIADD3 URZ, URZ, URZ, URZ ;  /* 0x0000003f3f3ff290 */ /* 0x000fe2000fffe03f */
[----:B------:R-:W-:Y:S04]  /*25350*/  STL.64 [R1+0xa0], R228 ;  /* 0x0000a0e401007387 */ /* 0x000fe80000100a00 */
[----:B------:R3:W-:Y:S02]  /*25360*/  STL.64 [R1+0xa8], R230 ;  /* 0x0000a8e601007387 */ /* 0x0007e40000100a00 */
[----:B---3--:R-:W-:Y:S08]  /*25370*/  HMMA.1688.F32.TF32 R228, R232, R14, R36 ;  /* 0x0000000ee8e4723c */ /* 0x008ff00000081024 */
[----:B------:R-:W-:Y:S08]  /*25380*/  HMMA.1688.F32.TF32 R36, R236, R10, R40 ;  /* 0x0000000aec24723c */ /* 0x000ff00000081028 */
[C---:B----4-:R-:W-:Y:S08]  /*25390*/  HMMA.1688.F32.TF32 R244, R232.reuse, R18, R244 ;  /* 0x00000012e8f4723c */ /* 0x050ff000000810f4 */
[----:B------:R-:W-:Y:S11]  /*253a0*/  HMMA.1688.F32.TF32 R248, R232, R22, R248 ;  /* 0x00000016e8f8723c */ /* 0x000ff600000810f8 */
[----:B------:R-:W-:Y:S11]  /*253b0*/  @!UPT UIADD3 URZ, URZ, URZ, URZ ;  /* 0x0000003f3f3ff290 */ /* 0x000ff6000fffe03f */
[----:B------:R-:W-:Y:S01]  /*253c0*/  @!UPT UIADD3 URZ, URZ, URZ, URZ ;  /* 0x0000003f3f3ff290 */ /* 0x000fe2000fffe03f */
[----:B------:R-:W-:Y:S04]  /*253d0*/  STL.64 [R1+0x90], R248 ;  /* 0x000090f801007387 */ /* 0x000fe80000100a00 */
[----:B------:R-:W-:Y:S04]  /*253e0*/  STL.64 [R1+0x98], R250 ;  /* 0x000098fa01007387 */ /* 0x000fe80000100a00 */
[----:B------:R1:W-:Y:S04]  /*253f0*/  STL.64 [R1+0x80], R244 ;  /* 0x000080f401007387 */ /* 0x0003e80000100a00 */
[----:B------:R2:W-:Y:S04]  /*25400*/  STL.64 [R1+0x88], R246 ;  /* 0x000088f601007387 */ /* 0x0005e80000100a00 */
[----:B------:R-:W-:Y:S04]  /*25410*/  STL.64 [R1+0x70], R228 ;  /* 0x000070e401007387 */ /* 0x000fe80000100a00 */
[----:B------:R-:W-:Y:S04]  /*25420*/  STL.64 [R1+0x78], R230 ;  /* 0x000078e601007387 */ /* 0x000fe80000100a00 */
[----:B------:R-:W-:Y:S04]  /*25430*/  STL.64 [R1+0x250], R36 ;  /* 0x0002502401007387 */ /* 0x000fe80000100a00 */
[----:B------:R3:W-:Y:S01]  /*25440*/  STL.64 [R1+0x258], R38 ;  /* 0x0002582601007387 */ /* 0x0007e20000100a00 */
[C---:B------:R-:W-:Y:S08]  /*25450*/  HMMA.1688.F32.TF32 R44, R236.reuse, R6, R44 ;  /* 0x00000006ec2c723c */ /* 0x040ff0000008102c */
[----:B------:R-:W-:Y:S08]  /*25460*/  HMMA.1688.F32.TF32 R40, R236, R34, R48 ;  /* 0x00000022ec28723c */ /* 0x000ff00000081030 */
[----:B------:R-:W-:Y:S01]  /*25470*/  HMMA.1688.F32.TF32 R232, R240, R18, R96 ;  /* 0x00000012f0e8723c */ /* 0x000fe20000081060 */
[----:B-1----:R-:W-:Y:S01]  /*25480*/  IMAD.MOV.U32 R244, RZ, RZ, R202 ;  /* 0x000000fffff47224 */ /* 0x002fe200078e00ca */
[----:B------:R-:W-:Y:S01]  /*25490*/  LDS R228, [R2+0x23180] ;  /* 0x0231800002e47984 */ /* 0x000fe20000000800 */
[----:B------:R-:W-:-:S02]  /*254a0*/  IMAD.MOV.U32 R245, RZ, RZ, R203 ;  /* 0x000000fffff57224 */ /* 0x000fc400078e00cb */
[----:B--2---:R-:W-:Y:S01]  /*254b0*/  IMAD.MOV.U32 R246, RZ, RZ, R252 ;  /* 0x000000fffff67224 */ /* 0x004fe200078e00fc */
[----:B------:R-:W-:Y:S02]  /*254c0*/  LDS R230, [R2+0x23980] ;  /* 0x0239800002e67984 */ /* 0x000fe40000000800 */
[C---:B---3--:R-:W-:Y:S02]  /*254d0*/  HMMA.1688.F32.TF32 R36, R236.reuse, R30, R52 ;  /* 0x0000001eec24723c */ /* 0x048fe40000081034 */
[----:B------:R-:W-:Y:S04]  /*254e0*/  STL.64 [R1+0x240], R44 ;  /* 0x0002402c01007387 */ /* 0x000fe80000100a00 */
[----:B------:R-:W-:Y:S04]  /*254f0*/  LDS R229, [R3+0x23180] ;  /* 0x0231800003e57984 */ /* 0x000fe80000000800 */
[----:B------:R-:W-:Y:S11]  /*25500*/  LDS R231, [R3+0x23980] ;  /* 0x0239800003e77984 */ /* 0x000ff60000000800 */
[----:B------:R-:W-:Y:S03]  /*25510*/  @!UPT UIADD3 URZ, URZ, URZ, URZ ;  /* 0x0000003f3f3ff290 */ /* 0x000fe6000fffe03f */
[----:B------:R-:W-:Y:S02]  /*25520*/  IMAD.MOV.U32 R55, RZ, RZ, R36 ;  /* 0x000000ffff377224 */ /* 0x000fe400078e0024 */
[----:B------:R-:W-:Y:S02]  /*25530*/  IMAD.MOV.U32 R54, RZ, RZ, R37 ;  /* 0x000000ffff367224 */ /* 0x000fe400078e0025 */
[----:B------:R-:W-:Y:S02]  /*25540*/  IMAD.MOV.U32 R53, RZ, RZ, R38 ;  /* 0x000000ffff357224 */ /* 0x000fe400078e0026 */
[----:B------:R-:W-:Y:S01]  /*25550*/  IMAD.MOV.U32 R52, RZ, RZ, R39 ;  /* 0x000000ffff347224 */ /* 0x000fe200078e0027 */
[----:B------:R-:W-:Y:S01]  /*25560*/  LDS R44, [R0+0x23100] ;  /* 0x02310000002c7984 */ /* 0x000fe20000000800 */
[C---:B------:R-:W-:Y:S03]  /*25570*/  HMMA.1688.F32.TF32 R36, R236.reuse, R22, R60 ;  /* 0x00000016ec24723c */ /* 0x040fe6000008103c */
[----:B------:R-:W-:Y:S04]  /*25580*/  STL.64 [R1+0x248], R46 ;  /* 0x0002482e01007387 */ /* 0x000fe80000100a00 */
[----:B------:R-:W-:Y:S04]  /*25590*/  STL.64 [R1+0x230], R40 ;  /* 0x0002302801007387 */ /* 0x000fe80000100a00 */
[----:B------:R1:W-:Y:S04]  /*255a0*/  STL.64 [R1+0x238], R42 ;  /* 0x0002382a01007387 */ /* 0x0003e80000100a00 */
[----:B------:R-:W-:Y:S04]  /*255b0*/  LDS R46, [R0+0x23900] ;  /* 0x02390000002e7984 */ /* 0x000fe80000000800 */
[----:B------:R-:W-:Y:S01]  /*255c0*/  LDS R45, [R9+0x23100] ;  /* 0x02310000092d7984 */ /* 0x000fe20000000800 */
[----:B-1----:R-:W-:Y:S03]  /*255d0*/  HMMA.1688.F32.TF32 R40, R236, R26, R56 ;  /* 0x0000001aec28723c */ /* 0x002fe60000081038 */
[----:B------:R-:W1:Y:S04]  /*255e0*/  LDS R47, [R9+0x23900] ;  /* 0x02390000092f7984 */ /* 0x000e680000000800 */
[----:B------:R-:W-:Y:S01]  /*255f0*/  MOV R59, R36 ;  /* 0x00000024003b7202 */ /* 0x000fe20000000f00 */
[----:B------:R-:W-:-:S02]  /*25600*/  IMAD.MOV.U32 R58, RZ, RZ, R37 ;  /* 0x000000ffff3a7224 */ /* 0x000fc400078e0025 */
        /* <DEDUP_REMOVED lines=16> */
[C---:B------:R-:W-:Y:S01]  /*25710*/  HMMA.1688.F32.TF32 R36, R240.reuse, R6, R76 ;  /* 0x00000006f024723c */ /* 0x040fe2000008104c */
[----:B------:R-:W-:Y:S11]  /*25720*/  STL.64 [R1+0x210], R40 ;  /* 0x0002102801007387 */ /* 0x000ff60000100a00 */
[----:B------:R-:W-:Y:S11]  /*25730*/  @!UPT UIADD3 URZ, URZ, URZ, URZ ;  /* 0x0000003f3f3ff290 */ /* 0x000ff6000fffe03f */
[----:B------:R-:W-:Y:S01]  /*25740*/  @!UPT UIADD3 URZ, URZ, URZ, URZ ;  /* 0x0000003f3f3ff290 */ /* 0x000fe2000fffe03f */
[----:B------:R-:W-:Y:S02]  /*25750*/  IMAD.MOV.U32 R71, RZ, RZ, R36 ;  /* 0x000000ffff477224 */ /* 0x000fe400078e0024 */
[----:B------:R-:W-:Y:S02]  /*25760*/  IMAD.MOV.U32 R70, RZ, RZ, R37 ;  /* 0x000000ffff467224 */ /* 0x000fe400078e0025 */
[----:B------:R-:W-:Y:S02]  /*25770*/  IMAD.MOV.U32 R69, RZ, RZ, R38 ;  /* 0x000000ffff457224 */ /* 0x000fe400078e0026 */
[----:B------:R-:W-:Y:S02]  /*25780*/  IMAD.MOV.U32 R68, RZ, RZ, R39 ;  /* 0x000000ffff447224 */ /* 0x000fe400078e0027 */
[C---:B------:R-:W-:Y:S01]  /*25790*/  HMMA.1688.F32.TF32 R36, R240.reuse, R34, R80 ;  /* 0x00000022f024723c */ /* 0x040fe20000081050 */
[----:B------:R2:W-:Y:S07]  /*257a0*/  STL.64 [R1+0x218], R42 ;  /* 0x0002182a01007387 */ /* 0x0005ee0000100a00 */
[C---:B--2---:R-:W-:Y:S11]  /*257b0*/  HMMA.1688.F32.TF32 R40, R240.reuse, R10, R72 ;  /* 0x0000000af028723c */ /* 0x044ff60000081048 */
[----:B------:R-:W-:Y:S05]  /*257c0*/  @!UPT UIADD3 URZ, URZ, URZ, URZ ;  /* 0x0000003f3f3ff290 */ /* 0x000fea000fffe03f */
[----:B------:R-:W-:Y:S02]  /*257d0*/  IMAD.MOV.U32 R75, RZ, RZ, R36 ;  /* 0x000000ffff4b7224 */ /* 0x000fe400078e0024 */
[----:B------:R-:W-:Y:S02]  /*257e0*/  IMAD.MOV.U32 R74, RZ, RZ, R37 ;  /* 0x000000ffff4a7224 */ /* 0x000fe400078e0025 */
[----:B------:R-:W-:Y:S02]  /*257f0*/  IMAD.MOV.U32 R73, RZ, RZ, R38 ;  /* 0x000000ffff497224 */ /* 0x000fe400078e0026 */
[----:B------:R-:W-:Y:S02]  /*25800*/  IMAD.MOV.U32 R72, RZ, RZ, R39 ;  /* 0x000000ffff487224 */ /* 0x000fe400078e0027 */
[C---:B------:R-:W-:Y:S08]  /*25810*/  HMMA.1688.F32.TF32 R36, R240.reuse, R30, R84 ;  /* 0x0000001ef024723c */ /* 0x040ff00000081054 */
[----:B------:R-:W-:Y:S08]  /*25820*/  HMMA.1688.F32.TF32 R236, R240, R22, R92 ;  /* 0x00000016f0ec723c */ /* 0x000ff0000008105c */
[----:B-1----:R-:W-:Y:S08]  /*25830*/  HMMA.1688.F32.TF32 R48, R44, R6, R108 ;  /* 0x000000062c30723c */ /* 0x002ff0000008106c */
[----:B------:R-:W-:-:S02]  /*25840*/  IMAD.MOV.U32 R79, RZ, RZ, R36 ;  /* 0x000000ffff4f7224 */ /* 0x000fc400078e0024 */
[----:B------:R-:W-:Y:S02]  /*25850*/  IMAD.MOV.U32 R78, RZ, RZ, R37 ;  /* 0x000000ffff4e7224 */ /* 0x000fe400078e0025 */
[----:B------:R-:W-:Y:S02]  /*25860*/  IMAD.MOV.U32 R77, RZ, RZ, R38 ;  /* 0x000000ffff4d7224 */ /* 0x000fe400078e0026 */
[----:B------:R-:W-:Y:S02]  /*25870*/  IMAD.MOV.U32 R76, RZ, RZ, R39 ;  /* 0x000000ffff4c7224 */ /* 0x000fe400078e0027 */
[C---:B------:R-:W-:Y:S01]  /*25880*/  HMMA.1688.F32.TF32 R36, R240.reuse, R26, R88 ;  /* 0x0000001af024723c */ /* 0x040fe20000081058 */
[----:B------:R-:W-:Y:S04]  /*25890*/  STL.64 [R1+0x50], R40 ;  /* 0x0000502801007387 */ /* 0x000fe80000100a00 */
[----:B------:R-:W-:Y:S03]  /*258a0*/  STL.64 [R1+0x58], R42 ;  /* 0x0000582a01007387 */ /* 0x000fe60000100a00 */
[----:B------:R-:W-:Y:S01]  /*258b0*/  HMMA.1688.F32.TF32 R240, R240, R14, R100 ;  /* 0x0000000ef0f0723c */ /* 0x000fe20000081064 */
[----:B------:R-:W-:Y:S04]  /*258c0*/  LDS R40, [R2+0x23100] ;  /* 0x0231000002287984 */ /* 0x000fe80000000800 */
[----:B------:R-:W-:Y:S03]  /*258d0*/  LDS R42, [R2+0x23900] ;  /* 0x02390000022a7984 */ /* 0x000fe60000000800 */
[----:B------:R-:W-:Y:S01]  /*258e0*/  HMMA.1688.F32.TF32 R80, R44, R10, R104 ;  /* 0x0000000a2c50723c */ /* 0x000fe20000081068 */
[----:B------:R-:W-:Y:S04]  /*258f0*/  LDS R41, [R3+0x23100] ;  /* 0x0231000003297984 */ /* 0x000fe80000000800 */
[----:B------:R-:W1:Y:S04]  /*25900*/  LDS R43, [R3+0x23900] ;  /* 0x02390000032b7984 */ /* 0x000e680000000800 */
[----:B------:R-:W-:Y:S04]  /*25910*/  STL.64 [R1+0x10], R36 ;  /* 0x0000102401007387 */ /* 0x000fe80000100a00 */
[----:B------:R2:W-:Y:S04]  /*25920*/  STL [R1+0x1e3c], R236 ;  /* 0x001e3cec01007387 */ /* 0x0005e80000100800 */
[----:B------:R3:W-:Y:S04]  /*25930*/  STL [R1+0x1e38], R237 ;  /* 0x001e38ed01007387 */ /* 0x0007e80000100800 */
[----:B------:R4:W-:Y:S01]  /*25940*/  STL [R1+0x1e34], R238 ;  /* 0x001e34ee01007387 */ /* 0x0009e20000100800 */
[----:B--2---:R-:W-:-:S03]  /*25950*/  IMAD.MOV.U32 R236, RZ, RZ, R48 ;  /* 0x000000ffffec7224 */ /* 0x004fc600078e0030 */
[----:B------:R2:W-:Y:S01]  /*25960*/  STL [R1+0x1e30], R239 ;  /* 0x001e30ef01007387 */ /* 0x0005e20000100800 */
[----:B---3--:R-:W-:Y:S02]  /*25970*/  IMAD.MOV.U32 R237, RZ, RZ, R49 ;  /* 0x000000ffffed7224 */ /* 0x008fe400078e0031 */
[----:B------:R-:W-:Y:S01]  /*25980*/  IMAD.MOV.U32 R33, RZ, RZ, R38 ;  /* 0x000000ffff217224 */ /* 0x000fe200078e0026 */
[----:B------:R-:W-:Y:S01]  /*25990*/  LDS R36, [R0+0x23180] ;  /* 0x0231800000247984 */ /* 0x000fe20000000800 */
[----:B----4-:R-:W-:Y:S01]  /*259a0*/  MOV R238, R50 ;  /* 0x0000003200ee7202 */ /* 0x010fe20000000f00 */
[----:B------:R-:W-:Y:S02]  /*259b0*/  IMAD.MOV.U32 R32, RZ, RZ, R39 ;  /* 0x000000ffff207224 */ /* 0x000fe400078e0027 */
[----:B------:R-:W-:Y:S01]  /*259c0*/  LDS R37, [R9+0x23180] ;  /* 0x0231800009257984 */ /* 0x000fe20000000800 */
[----:B--2---:R-:W-:Y:S02]  /*259d0*/  IMAD.MOV.U32 R239, RZ, RZ, R51 ;  /* 0x000000ffffef7224 */ /* 0x004fe400078e0033 */
[----:B------:R-:W-:Y:S01]  /*259e0*/  HMMA.1688.F32.TF32 R48, R44, R34, R112 ;  /* 0x000000222c30723c */ /* 0x000fe20000081070 */
[----:B------:R2:W-:Y:S04]  /*259f0*/  STL [R1+0x1e48], R232 ;  /* 0x001e48e801007387 */ /* 0x0005e80000100800 */
[----:B------:R3:W-:Y:S04]  /*25a00*/  STL [R1+0x1e44], R233 ;  /* 0x001e44e901007387 */ /* 0x0007e80000100800 */
[----:B------:R4:W-:Y:S04]  /*25a10*/  STL [R1+0x1e40], R234 ;  /* 0x001e40ea01007387 */ /* 0x0009e80000100800 */
[----:B------:R-:W-:Y:S04]  /*25a20*/  STL [R1+0x1e2c], R235 ;  /* 0x001e2ceb01007387 */ /* 0x000fe80000100800 */
[----:B------:R-:W-:Y:S04]  /*25a30*/  STL [R1+0x1e54], R240 ;  /* 0x001e54f001007387 */ /* 0x000fe80000100800 */
[----:B------:R-:W-:Y:S03]  /*25a40*/  STL [R1+0x1e50], R241 ;  /* 0x001e50f101007387 */ /* 0x000fe60000100800 */
[----:B--2---:R-:W-:Y:S01]  /*25a50*/  IMAD.MOV.U32 R232, RZ, RZ, R49 ;  /* 0x000000ffffe87224 */ /* 0x004fe200078e0031 */
[----:B------:R2:W-:Y:S01]  /*25a60*/  STL [R1+0x1e4c], R242 ;  /* 0x001e4cf201007387 */ /* 0x0005e20000100800 */
[----:B---3--:R-:W-:-:S02]  /*25a70*/  IMAD.MOV.U32 R233, RZ, RZ, R50 ;  /* 0x000000ffffe97224 */ /* 0x008fc400078e0032 */
[----:B----4-:R-:W-:Y:S01]  /*25a80*/  IMAD.MOV.U32 R234, RZ, RZ, R51 ;  /* 0x000000ffffea7224 */ /* 0x010fe200078e0033 */
[----:B------:R-:W-:Y:S04]  /*25a90*/  LDS R38, [R0+0x23980] ;  /* 0x0239800000267984 */ /* 0x000fe80000000800 */
[----:B------:R-:W3:Y:S01]  /*25aa0*/  LDS R39, [R9+0x23980] ;  /* 0x0239800009277984 */ /* 0x000ee20000000800 */
[----:B--2---:R-:W-:Y:S02]  /*25ab0*/  IMAD.MOV.U32 R242, RZ, RZ, R48 ;  /* 0x000000fffff27224 */ /* 0x004fe400078e0030 */
[C---:B------:R-:W-:Y:S01]  /*25ac0*/  HMMA.1688.F32.TF32 R48, R44.reuse, R30, R116 ;  /* 0x0000001e2c30723c */ /* 0x040fe20000081074 */
[----:B------:R2:W-:Y:S11]  /*25ad0*/  STL [R1+0x1e28], R243 ;  /* 0x001e28f301007387 */ /* 0x0005f60000100800 */
[----:B------:R-:W-:Y:S11]  /*25ae0*/  @!UPT UIADD3 URZ, URZ, URZ, URZ ;  /* 0x0000003f3f3ff290 */ /* 0x000ff6000fffe03f */
[----:B------:R-:W-:Y:S01]  /*25af0*/  @!UPT UIADD3 URZ, URZ, URZ, URZ ;  /* 0x0000003f3f3ff290 */ /* 0x000fe2000fffe03f */
[----:B------:R-:W-:Y:S02]  /*25b00*/  IMAD.MOV.U32 R235, RZ, RZ, R48 ;  /* 0x000000ffffeb7224 */ /* 0x000fe400078e0030 */
[----:B--2---:R-:W-:Y:S02]  /*25b10*/  IMAD.MOV.U32 R243, RZ, RZ, R49 ;  /* 0x000000fffff37224 */ /* 0x004fe400078e0031 */
[----:B------:R-:W-:Y:S02]  /*25b20*/  IMAD.MOV.U32 R111, RZ, RZ, R50 ;  /* 0x000000ffff6f7224 */ /* 0x000fe400078e0032 */
[----:B------:R-:W-:Y:S02]  /*25b30*/  IMAD.MOV.U32 R110, RZ, RZ, R51 ;  /* 0x000000ffff6e7224 */ /* 0x000fe400078e0033 */
[----:B------:R-:W-:Y:S01]  /*25b40*/  HMMA.1688.F32.TF32 R48, R44, R26, R120 ;  /* 0x0000001a2c30723c */ /* 0x000fe20000081078 */
[----:B------:R-:W-:Y:S04]  /*25b50*/  STL.64 [R1+0x1e0], R80 ;  /* 0x0001e05001007387 */ /* 0x000fe80000100a00 */
[----:B------:R-:W-:Y:S04]  /*25b60*/  STL.64 [R1+0x1e8], R82 ;  /* 0x0001e85201007387 */ /* 0x000fe80000100a00 */
[----:B------:R2:W-:Y:S04]  /*25b70*/  STL [R1+0x1e5c], R237 ;  /* 0x001e5ced01007387 */ /* 0x0005e80000100800 */
[----:B------:R4:W-:Y:S11]  /*25b80*/  STL [R1+0x1e58], R236 ;  /* 0x001e58ec01007387 */ /* 0x0009f60000100800 */
[----:B--2---:R-:W-:-:S02]  /*25b90*/  IMAD.MOV.U32 R237, RZ, RZ, R48 ;  /* 0x000000ffffed7224 */ /* 0x004fc400078e0030 */
[----:B----4-:R-:W-:Y:S02]  /*25ba0*/  IMAD.MOV.U32 R236, RZ, RZ, R49 ;  /* 0x000000ffffec7224 */ /* 0x010fe400078e0031 */
[----:B------:R-:W-:Y:S02]  /*25bb0*/  IMAD.MOV.U32 R240, RZ, RZ, R50 ;  /* 0x000000fffff07224 */ /* 0x000fe400078e0032 */
[----:B------:R-:W-:Y:S02]  /*25bc0*/  IMAD.MOV.U32 R241, RZ, RZ, R51 ;  /* 0x000000fffff17224 */ /* 0x000fe400078e0033 */
[----:B------:R-:W-:Y:S08]  /*25bd0*/  HMMA.1688.F32.TF32 R48, R44, R22, R124 ;  /* 0x000000162c30723c */ /* 0x000ff0000008107c */
[----:B-1----:R-:W-:Y:S11]  /*25be0*/  HMMA.1688.F32.TF32 R136, R40, R10, R136 ;  /* 0x0000000a2888723c */ /* 0x002ff60000081088 */
[----:B------:R-:W-:Y:S05]  /*25bf0*/  @!UPT UIADD3 URZ, URZ, URZ, URZ ;  /* 0x0000003f3f3ff290 */ /* 0x000fea000fffe03f */
[----:B------:R-:W-:Y:S02]  /*25c00*/  IMAD.MOV.U32 R127, RZ, RZ, R48 ;  /* 0x000000ffff7f7224 */ /* 0x000fe400078e0030 */
[----:B------:R-:W-:Y:S02]  /*25c10*/  IMAD.MOV.U32 R126, RZ, RZ, R49 ;  /* 0x000000ffff7e7224 */ /* 0x000fe400078e0031 */
[----:B------:R-:W-:Y:S02]  /*25c20*/  IMAD.MOV.U32 R125, RZ, RZ, R50 ;  /* 0x000000ffff7d7224 */ /* 0x000fe400078e0032 */
[----:B------:R-:W-:Y:S02]  /*25c30*/  IMAD.MOV.U32 R124, RZ, RZ, R51 ;  /* 0x000000ffff7c7224 */ /* 0x000fe400078e0033 */
[C---:B------:R-:W-:Y:S08]  /*25c40*/  HMMA.1688.F32.TF32 R48, R44.reuse, R18, R128 ;  /* 0x000000122c30723c */ /* 0x040ff00000081080 */
[----:B------:R-:W-:Y:S08]  /*25c50*/  HMMA.1688.F32.TF32 R44, R44, R14, R132 ;  /* 0x0000000e2c2c723c */ /* 0x000ff00000081084 */
[C---:B------:R-:W-:Y:S08]  /*25c60*/  HMMA.1688.F32.TF32 R140, R40.reuse, R6, R140 ;  /* 0x00000006288c723c */ /* 0x040ff0000008108c */
[C---:B------:R-:W-:Y:S08]  /*25c70*/  HMMA.1688.F32.TF32 R132, R40.reuse, R34, R144 ;  /* 0x000000222884723c */ /* 0x040ff00000081090 */
[----:B------:R-:W-:Y:S01]  /*25c80*/  HMMA.1688.F32.TF32 R148, R40, R30, R148 ;  /* 0x0000001e2894723c */ /* 0x000fe20000081094 */
[----:B------:R-:W-:-:S07]  /*25c90*/  IMAD.MOV.U32 R107, RZ, RZ, R44 ;  /* 0x000000ffff6b7224 */ /* 0x000fce00078e002c */
[----:B------:R-:W-:Y:S01]  /*25ca0*/  HMMA.1688.F32.TF32 R152, R40, R26, R152 ;  /* 0x0000001a2898723c */ /* 0x000fe20000081098 */
[----:B------:R-:W-:Y:S02]  /*25cb0*/  IMAD.MOV.U32 R106, RZ, RZ, R45 ;  /* 0x000000ffff6a7224 */ /* 0x000fe400078e002d */
[----:B------:R-:W-:-:S05]  /*25cc0*/  IMAD.MOV.U32 R105, RZ, RZ, R46 ;  /* 0x000000ffff697224 */ /* 0x000fca00078e002e */
[----:B------:R-:W-:Y:S01]  /*25cd0*/  HMMA.1688.F32.TF32 R116, R40, R22, R156 ;  /* 0x000000162874723c */ /* 0x000fe2000008109c */
[----:B------:R-:W-:-:S07]  /*25ce0*/  IMAD.MOV.U32 R104, RZ, RZ, R47 ;  /* 0x000000ffff687224 */ /* 0x000fce00078e002f */
[C---:B------:R-:W-:Y:S01]  /*25cf0*/  HMMA.1688.F32.TF32 R120, R40.reuse, R18, R160 ;  /* 0x000000122878723c */ /* 0x040fe200000810a0 */
[----:B------:R-:W-:Y:S07]  /*25d00*/  STL.64 [R1+0x1db8], R138 ;  /* 0x001db88a01007387 */ /* 0x000fee0000100a00 */
[----:B------:R-:W-:Y:S01]  /*25d10*/  HMMA.1688.F32.TF32 R164, R40, R14, R164 ;  /* 0x0000000e28a4723c */ /* 0x000fe200000810a4 */
[----:B------:R-:W-:Y:S07]  /*25d20*/  STL.64 [R1+0x1db0], R136 ;  /* 0x001db08801007387 */ /* 0x000fee0000100a00 */
[C---:B---3--:R-:W-:Y:S01]  /*25d30*/  HMMA.1688.F32.TF32 R44, R36.reuse, R10, R168 ;  /* 0x0000000a242c723c */ /* 0x048fe200000810a8 */
[----:B------:R-:W-:Y:S07]  /*25d40*/  STL.64 [R1+0x1dc8], R142 ;  /* 0x001dc88e01007387 */ /* 0x000fee0000100a00 */
[----:B------:R-:W-:Y:S01]  /*25d50*/  HMMA.1688.F32.TF32 R40, R36, R6, R172 ;  /* 0x000000062428723c */ /* 0x000fe200000810ac */
        /* <DEDUP_REMOVED lines=9> */
[----:B------:R-:W-:Y:S04]  /*25df0*/  STL.64 [R1+0x1dd8], R154 ;  /* 0x001dd89a01007387 */ /* 0x000fe80000100a00 */
[----:B------:R-:W-:Y:S04]  /*25e00*/  STL.64 [R1+0x1dd0], R152 ;  /* 0x001dd09801007387 */ /* 0x000fe80000100a00 */
[----:B------:R-:W-:Y:S04]  /*25e10*/  STL.64 [R1+0x1de8], R118 ;  /* 0x001de87601007387 */ /* 0x000fe80000100a00 */
[----:B------:R-:W-:Y:S04]  /*25e20*/  STL.64 [R1+0x1de0], R116 ;  /* 0x001de07401007387 */ /* 0x000fe80000100a00 */
[----:B------:R1:W-:Y:S04]  /*25e30*/  STL [R1+0x1d88], R123 ;  /* 0x001d887b01007387 */ /* 0x0003e80000100800 */
[----:B------:R2:W-:Y:S04]  /*25e40*/  STL [R1+0x1d84], R166 ;  /* 0x001d84a601007387 */ /* 0x0005e80000100800 */
[----:B------:R3:W-:Y:S01]  /*25e50*/  STL [R1+0x1d80], R167 ;  /* 0x001d80a701007387 */ /* 0x0007e20000100800 */
[----:B-1----:R-:W-:-:S03]  /*25e60*/  IMAD.MOV.U32 R123, RZ, RZ, R40 ;  /* 0x000000ffff7b7224 */ /* 0x002fc600078e0028 */
[----:B------:R-:W-:Y:S01]  /*25e70*/  STL.64 [R1+0x170], R44 ;  /* 0x0001702c01007387 */ /* 0x000fe20000100a00 */
[----:B--2---:R-:W-:-:S03]  /*25e80*/  IMAD.MOV.U32 R166, RZ, RZ, R41 ;  /* 0x000000ffffa67224 */ /* 0x004fc600078e0029 */
[----:B------:R-:W-:Y:S01]  /*25e90*/  STL.64 [R1+0x178], R46 ;  /* 0x0001782e01007387 */ /* 0x000fe20000100a00 */
[----:B---3--:R-:W-:-:S03]  /*25ea0*/  MOV R167, R42 ;  /* 0x0000002a00a77202 */ /* 0x008fc60000000f00 */
[----:B------:R1:W-:Y:S01]  /*25eb0*/  STL [R1+0x16c], R43 ;  /* 0x00016c2b01007387 */ /* 0x0003e20000100800 */
[----:B------:R-:W-:Y:S02]  /*25ec0*/  IMAD.MOV.U32 R80, RZ, RZ, R214 ;  /* 0x000000ffff507224 */ /* 0x000fe400078e00d6 */
[----:B------:R-:W-:Y:S02]  /*25ed0*/  IMAD.MOV.U32 R81, RZ, RZ, R215 ;  /* 0x000000ffff517224 */ /* 0x000fe400078e00d7 */
[----:B------:R-:W-:Y:S02]  /*25ee0*/  IMAD.MOV.U32 R92, RZ, RZ, R206 ;  /* 0x000000ffff5c7224 */ /* 0x000fe400078e00ce */
[----:B------:R-:W-:Y:S01]  /*25ef0*/  IMAD.MOV.U32 R93, RZ, RZ, R207 ;  /* 0x000000ffff5d7224 */ /* 0x000fe200078e00cf */
[----:B------:R-:W-:Y:S01]  /*25f00*/  MOV R95, R201 ;  /* 0x000000c9005f7202 */ /* 0x000fe20000000f00 */
[----:B------:R-:W-:Y:S01]  /*25f10*/  IMAD.MOV.U32 R82, RZ, RZ, R208 ;  /* 0x000000ffff527224 */ /* 0x000fe200078e00d0 */
[----:B-1----:R-:W-:Y:S01]  /*25f20*/  HMMA.1688.F32.TF32 R40, R36, R34, R176 ;  /* 0x000000222428723c */ /* 0x002fe200000810b0 */
[----:B------:R-:W-:Y:S01]  /*25f30*/  IMAD.MOV.U32 R83, RZ, RZ, R209 ;  /* 0x000000ffff537224 */ /* 0x000fe200078e00d1 */
[----:B------:R-:W-:Y:S01]  /*25f40*/  LDS R168, [R0+0x24000] ;  /* 0x0240000000a87984 */ /* 0x000fe20000000800 */
[----:B------:R-:W-:-:S02]  /*25f50*/  IMAD.MOV.U32 R131, RZ, RZ, R48 ;  /* 0x000000ffff837224 */ /* 0x000fc400078e0030 */
[----:B------:R-:W-:Y:S01]  /*25f60*/  IMAD.MOV.U32 R130, RZ, RZ, R49 ;  /* 0x000000ffff827224 */ /* 0x000fe200078e0031 */
[----:B------:R-:W-:Y:S02]  /*25f70*/  LDS R170, [R0+0x24800] ;  /* 0x0248000000aa7984 */ /* 0x000fe40000000800 */
[----:B------:R-:W-:Y:S01]  /*25f80*/  HMMA.1688.F32.TF32 R44, R36, R26, R184 ;  /* 0x0000001a242c723c */ /* 0x000fe200000810b8 */
[----:B------:R-:W-:Y:S01]  /*25f90*/  IMAD.MOV.U32 R129, RZ, RZ, R50 ;  /* 0x000000ffff817224 */ /* 0x000fe200078e0032 */
[----:B------:R-:W-:Y:S01]  /*25fa0*/  LDS R169, [R9+0x24000] ;  /* 0x0240000009a97984 */ /* 0x000fe20000000800 */
[----:B------:R-:W-:Y:S02]  /*25fb0*/  IMAD.MOV.U32 R128, RZ, RZ, R51 ;  /* 0x000000ffff807224 */ /* 0x000fe400078e0033 */
[----:B------:R-:W-:Y:S01]  /*25fc0*/  IMAD.MOV.U32 R88, RZ, RZ, R210 ;  /* 0x000000ffff587224 */ /* 0x000fe200078e00d2 */
[----:B------:R-:W-:Y:S10]  /*25fd0*/  LDS R171, [R9+0x24800] ;  /* 0x0248000009ab7984 */ /* 0x000ff40000000800 */
[----:B------:R-:W-:-:S02]  /*25fe0*/  IMAD.MOV.U32 R132, RZ, RZ, R40 ;  /* 0x000000ffff847224 */ /* 0x000fc400078e0028 */
[----:B------:R-:W-:Y:S02]  /*25ff0*/  IMAD.MOV.U32 R133, RZ, RZ, R41 ;  /* 0x000000ffff857224 */ /* 0x000fe400078e0029 */
[----:B------:R-:W-:Y:S02]  /*26000*/  IMAD.MOV.U32 R134, RZ, RZ, R42 ;  /* 0x000000ffff867224 */ /* 0x000fe400078e002a */
[----:B------:R-:W-:Y:S02]  /*26010*/  IMAD.MOV.U32 R135, RZ, RZ, R43 ;  /* 0x000000ffff877224 */ /* 0x000fe400078e002b */
[----:B------:R-:W-:Y:S01]  /*26020*/  HMMA.1688.F32.TF32 R40, R36, R30, R180 ;  /* 0x0000001e2428723c */ /* 0x000fe200000810b4 */
[----:B------:R-:W-:Y:S04]  /*26030*/  STL.64 [R1+0x1e08], R166 ;  /* 0x001e08a601007387 */ /* 0x000fe80000100a00 */
[----:B------:R-:W-:Y:S04]  /*26040*/  STL.64 [R1+0x1e00], R164 ;  /* 0x001e00a401007387 */ /* 0x000fe80000100a00 */
[----:B------:R-:W-:Y:S04]  /*26050*/  STL.64 [R1+0x1df8], R122 ;  /* 0x001df87a01007387 */ /* 0x000fe80000100a00 */
[----:B------:R-:W-:Y:S04]  /*26060*/  STL.64 [R1+0x1df0], R120 ;  /* 0x001df07801007387 */ /* 0x000fe80000100a00 */
[----:B------:R-:W-:Y:S04]  /*26070*/  STL [R1+0x1e1c], R135 ;  /* 0x001e1c8701007387 */ /* 0x000fe80000100800 */
[----:B------:R-:W-:Y:S03]  /*26080*/  STL [R1+0x1e18], R134 ;  /* 0x001e188601007387 */ /* 0x000fe60000100800 */
[----:B------:R-:W-:-:S02]  /*26090*/  IMAD.MOV.U32 R149, RZ, RZ, R41 ;  /* 0x000000ffff957224 */ /* 0x000fc400078e0029 */
[----:B------:R-:W-:Y:S01]  /*260a0*/  IMAD.MOV.U32 R148, RZ, RZ, R40 ;  /* 0x000000ffff947224 */ /* 0x000fe200078e0028 */
[----:B------:R-:W-:Y:S04]  /*260b0*/  STL [R1+0x1e14], R133 ;  /* 0x001e148501007387 */ /* 0x000fe80000100800 */
[----:B------:R-:W-:Y:S04]  /*260c0*/  STL [R1+0x1e10], R132 ;  /* 0x001e108401007387 */ /* 0x000fe80000100800 */
[----:B------:R1:W-:Y:S04]  /*260d0*/  STL [R1+0x1e24], R149 ;  /* 0x001e249501007387 */ /* 0x0003e80000100800 */
[----:B------:R2:W-:Y:S04]  /*260e0*/  STL [R1+0x1e20], R148 ;  /* 0x001e209401007387 */ /* 0x0005e80000100800 */
[----:B------:R-:W-:Y:S04]  /*260f0*/  STL.64 [R1+0x130], R44 ;  /* 0x0001302c01007387 */ /* 0x000fe80000100a00 */
[----:B------:R-:W-:Y:S04]  /*26100*/  STL.64 [R1+0x138], R46 ;  /* 0x0001382e01007387 */ /* 0x000fe80000100a00 */
[----:B------:R-:W3:Y:S04]  /*26110*/  LDL.LU R214, [R1+0x1e98] ;  /* 0x001e980001d67983 */ /* 0x000ee80000300800 */
[----:B------:R-:W3:Y:S04]  /*26120*/  LDL.LU R215, [R1+0x1e94] ;  /* 0x001e940001d77983 */ /* 0x000ee80000300800 */
[----:B------:R-:W4:Y:S04]  /*26130*/  LDL.LU R208, [R1+0x1e90] ;  /* 0x001e900001d07983 */ /* 0x000f280000300800 */
[----:B------:R-:W4:Y:S04]  /*26140*/  LDL.LU R209, [R1+0x1e8c] ;  /* 0x001e8c0001d17983 */ /* 0x000f280000300800 */
[----:B------:R-:W3:Y:S01]  /*26150*/  LDL.LU R48, [R1] ;  /* 0x0000000001307983 */ /* 0x000ee20000300800 */
[----:B------:R-:W-:-:S03]  /*26160*/  IMAD.MOV.U32 R89, RZ, RZ, R211 ;  /* 0x000000ffff597224 */ /* 0x000fc600078e00d3 */
[----:B------:R-:W3:Y:S01]  /*26170*/  LDL.LU R49, [R1+0x4] ;  /* 0x0000040001317983 */ /* 0x000ee20000300800 */
[----:B------:R-:W-:-:S03]  /*26180*/  IMAD.MOV.U32 R90, RZ, RZ, R204 ;  /* 0x000000ffff5a7224 */ /* 0x000fc600078e00cc */
[----:B------:R-:W3:Y:S01]  /*26190*/  LDL.LU R50, [R1+0x8] ;  /* 0x0000080001327983 */ /* 0x000ee20000300800 */
[----:B------:R-:W-:-:S03]  /*261a0*/  IMAD.MOV.U32 R91, RZ, RZ, R205 ;  /* 0x000000ffff5b7224 */ /* 0x000fc600078e00cd */
[----:B------:R-:W3:Y:S04]  /*261b0*/  LDL.LU R51, [R1+0xc] ;  /* 0x00000c0001337983 */ /* 0x000ee80000300800 */
[----:B------:R-:W4:Y:S04]  /*261c0*/  LDL.LU R210, [R1+0x1e88] ;  /* 0x001e880001d27983 */ /* 0x000f280000300800 */
[----:B------:R-:W4:Y:S01]  /*261d0*/  LDL.LU R211, [R1+0x1e84] ;  /* 0x001e840001d37983 */ /* 0x000f220000300800 */
        /* <DEDUP_REMOVED lines=10> */
[----:B------:R-:W-:Y:S01]  /*26280*/  IMAD.MOV.U32 R150, RZ, RZ, R42 ;  /* 0x000000ffff967224 */ /* 0x000fe200078e002a */
[----:B------:R-:W-:Y:S01]  /*26290*/  HMMA.1688.F32.TF32 R220, R228, R22, R220 ;  /* 0x00000016e4dc723c */ /* 0x000fe200000810dc */
[----:B------:R-:W-:-:S02]  /*262a0*/  IMAD.MOV.U32 R151, RZ, RZ, R43 ;  /* 0x000000ffff977224 */ /* 0x000fc400078e002b */
[----:B------:R-:W-:Y:S02]  /*262b0*/  IMAD.MOV.U32 R99, RZ, RZ, R21 ;  /* 0x000000ffff637224 */ /* 0x000fe400078e0015 */
[----:B------:R-:W-:-:S03]  /*262c0*/  IMAD.MOV.U32 R248, RZ, RZ, R20 ;  /* 0x000000fffff87224 */ /* 0x000fc600078e0014 */
[C---:B------:R-:W-:Y:S01]  /*262d0*/  HMMA.1688.F32.TF32 R40, R36.reuse, R22, R188 ;  /* 0x000000162428723c */ /* 0x040fe200000810bc */
[----:B------:R-:W-:Y:S02]  /*262e0*/  IMAD.MOV.U32 R86, RZ, RZ, R5 ;  /* 0x000000ffff567224 */ /* 0x000fe400078e0005 */
[----:B------:R-:W-:Y:S02]  /*262f0*/  IMAD.MOV.U32 R87, RZ, RZ, R4 ;  /* 0x000000ffff577224 */ /* 0x000fe400078e0004 */
[----:B------:R-:W-:Y:S02]  /*26300*/  IMAD.MOV.U32 R96, RZ, RZ, R28 ;  /* 0x000000ffff607224 */ /* 0x000fe400078e001c */
[----:B------:R-:W-:Y:S02]  /*26310*/  IMAD.MOV.U32 R97, RZ, RZ, R25 ;  /* 0x000000ffff617224 */ /* 0x000fe400078e0019 */
[----:B------:R-:W-:Y:S01]  /*26320*/  IMAD.MOV.U32 R98, RZ, RZ, R24 ;  /* 0x000000ffff627224 */ /* 0x000fe200078e0018 */
[C---:B------:R-:W-:Y:S11]  /*26330*/  HMMA.1688.F32.TF32 R160, R36.reuse, R18, R192 ;  /* 0x0000001224a0723c */ /* 0x040ff600000810c0 */
[----:B------:R-:W-:Y:S03]  /*26340*/  @!UPT UIADD3 URZ, URZ, URZ, URZ ;  /* 0x0000003f3f3ff290 */ /* 0x000fe6000fffe03f */
[----:B------:R-:W-:Y:S02]  /*26350*/  IMAD.MOV.U32 R109, RZ, RZ, R40 ;  /* 0x000000ffff6d7224 */ /* 0x000fe400078e0028 */
[----:B------:R-:W-:Y:S02]  /*26360*/  IMAD.MOV.U32 R108, RZ, RZ, R41 ;  /* 0x000000ffff6c7224 */ /* 0x000fe400078e0029 */
[----:B-1----:R-:W-:Y:S02]  /*26370*/  IMAD.MOV.U32 R149, RZ, RZ, R42 ;  /* 0x000000ffff957224 */ /* 0x002fe400078e002a */
[----:B--2---:R-:W-:Y:S02]  /*26380*/  IMAD.MOV.U32 R148, RZ, RZ, R43 ;  /* 0x000000ffff947224 */ /* 0x004fe400078e002b */
[----:B------:R-:W-:Y:S01]  /*26390*/  HMMA.1688.F32.TF32 R40, R36, R14, R196 ;  /* 0x0000000e2428723c */ /* 0x000fe200000810c4 */
[----:B---3--:R-:W1:Y:S07]  /*263a0*/  LDSM.16.M88.4 R20, [R252+0x80] ;  /* 0x00008000fc14783b */ /* 0x008e6e0000000200 */
[----:B------:R-:W-:Y:S01]  /*263b0*/  HMMA.1688.F32.TF32 R176, R228, R6, R204 ;  /* 0x00000006e4b0723c */ /* 0x000fe200000810cc */
[----:B------:R-:W2:Y:S04]  /*263c0*/  LDSM.16.M88.4 R4, [R252+0x18080] ;  /* 0x01808000fc04783b */ /* 0x000ea80000000200 */
[----:B------:R-:W-:Y:S03]  /*263d0*/  STL [R1+0x1b78], R252 ;  /* 0x001b78fc01007387 */ /* 0x000fe60000100800 */
[C---:B-1----:R-:W-:Y:S08]  /*263e0*/  HMMA.1688.F32.TF32 R36, R168.reuse, R20, R96 ;  /* 0x00000014a824723c */ /* 0x042ff00000081060 */
[----:B--2---:R-:W-:Y:S11]  /*263f0*/  HMMA.1688.F32.TF32 R192, R168, R4, R80 ;  /* 0x00000004a8c0723c */ /* 0x004ff60000081050 */
[----:B------:R-:W-:Y:S04]  /*26400*/  @!UPT UIADD3 URZ, URZ, URZ, URZ ;  /* 0x0000003f3f3ff290 */ /* 0x000fe8000fffe03f */
[----:B------:R-:W-:Y:S04]  /*26410*/  STL.64 [R1], R36 ;  /* 0x0000002401007387 */ /* 0x000fe80000100a00 */
[----:B------:R-:W-:Y:S04]  /*26420*/  STL.64 [R1+0x8], R38 ;  /* 0x0000082601007387 */ /* 0x000fe80000100a00 */
[----:B------:R-:W2:Y:S04]  /*26430*/  LDL.LU R80, [R1+0x70] ;  /* 0x0000700001507983 */ /* 0x000ea80000300800 */
[----:B------:R-:W2:Y:S04]  /*26440*/  LDL.LU R81, [R1+0x74] ;  /* 0x0000740001517983 */ /* 0x000ea80000300800 */
[----:B------:R-:W2:Y:S04]  /*26450*/  LDL.LU R82, [R1+0x78] ;  /* 0x0000780001527983 */ /* 0x000ea80000300800 */
[----:B------:R-:W2:Y:S04]  /*26460*/  LDL.LU R83, [R1+0x7c] ;  /* 0x00007c0001537983 */ /* 0x000ea80000300800 */
[----:B------:R-:W3:Y:S04]  /*26470*/  LDL.LU R112, [R1+0x80] ;  /* 0x0000800001707983 */ /* 0x000ee80000300800 */
[----:B------:R-:W3:Y:S04]  /*26480*/  LDL.LU R113, [R1+0x84] ;  /* 0x0000840001717983 */ /* 0x000ee80000300800 */
[----:B------:R-:W3:Y:S04]  /*26490*/  LDL.LU R114, [R1+0x88] ;  /* 0x0000880001727983 */ /* 0x000ee80000300800 */
[----:B------:R-:W3:Y:S04]  /*264a0*/  LDL.LU R115, [R1+0x8c] ;  /* 0x00008c0001737983 */ /* 0x000ee80000300800 */
        /* <DEDUP_REMOVED lines=8> */
[----:B----4-:R-:W-:Y:S03]  /*26530*/  HMMA.1688.F32.TF32 R184, R228, R34, R208 ;  /* 0x00000022e4b8723c */ /* 0x010fe600000810d0 */
[----:B------:R-:W1:Y:S01]  /*26540*/  LDSM.16.M88.4 R208, [R252+0xc080] ;  /* 0x00c08000fcd0783b */ /* 0x000e620000000200 */
[----:B------:R-:W-:-:S02]  /*26550*/  IMAD.MOV.U32 R249, RZ, RZ, R17 ;  /* 0x000000fffff97224 */ /* 0x000fc400078e0011 */
[----:B------:R-:W-:Y:S01]  /*26560*/  IMAD.MOV.U32 R250, RZ, RZ, R16 ;  /* 0x000000fffffa7224 */ /* 0x000fe200078e0010 */
[----:B------:R-:W4:Y:S01]  /*26570*/  LDL.LU R116, [R1+0xc0] ;  /* 0x0000c00001747983 */ /* 0x000f220000300800 */
[C---:B------:R-:W-:Y:S01]  /*26580*/  HMMA.1688.F32.TF32 R172, R228.reuse, R10, R200 ;  /* 0x0000000ae4ac723c */ /* 0x040fe200000810c8 */
[----:B------:R-:W-:Y:S02]  /*26590*/  IMAD.MOV.U32 R251, RZ, RZ, R13 ;  /* 0x000000fffffb7224 */ /* 0x000fe400078e000d */
[----:B------:R-:W-:Y:S01]  /*265a0*/  IMAD.MOV.U32 R84, RZ, RZ, R12 ;  /* 0x000000ffff547224 */ /* 0x000fe200078e000c */
[----:B------:R-:W4:Y:S04]  /*265b0*/  LDL.LU R117, [R1+0xc4] ;  /* 0x0000c40001757983 */ /* 0x000f280000300800 */
[C---:B------:R-:W-:Y:S01]  /*265c0*/  HMMA.1688.F32.TF32 R212, R228.reuse, R30, R212 ;  /* 0x0000001ee4d4723c */ /* 0x040fe200000810d4 */
[----:B------:R-:W-:Y:S01]  /*265d0*/  IMAD.MOV.U32 R85, RZ, RZ, R8 ;  /* 0x000000ffff557224 */ /* 0x000fe200078e0008 */
[----:B------:R-:W4:Y:S04]  /*265e0*/  LDL.LU R118, [R1+0xc8] ;  /* 0x0000c80001767983 */ /* 0x000f280000300800 */
[----:B------:R-:W-:Y:S02]  /*265f0*/  LDSM.16.M88.4 R8, [R252+0x14080] ;  /* 0x01408000fc08783b */ /* 0x000fe40000000200 */
[C---:B------:R-:W-:Y:S02]  /*26600*/  HMMA.1688.F32.TF32 R216, R228.reuse, R26, R216 ;  /* 0x0000001ae4d8723c */ /* 0x040fe400000810d8 */
[----:B------:R-:W4:Y:S04]  /*26610*/  LDL.LU R119, [R1+0xcc] ;  /* 0x0000cc0001777983 */ /* 0x000f280000300800 */
[----:B------:R-:W3:Y:S02]  /*26620*/  LDL.LU R164, [R1+0x100] ;  /* 0x0001000001a47983 */ /* 0x000ee40000300800 */
[C---:B------:R-:W-:Y:S02]  /*26630*/  HMMA.1688.F32.TF32 R16, R228.reuse, R18, R224 ;  /* 0x00000012e410723c */ /* 0x040fe400000810e0 */
[----:B------:R-:W3:Y:S04]  /*26640*/  LDL.LU R165, [R1+0x104] ;  /* 0x0001040001a57983 */ /* 0x000ee80000300800 */
[----:B------:R-:W3:Y:S02]  /*26650*/  LDL.LU R166, [R1+0x108] ;  /* 0x0001080001a67983 */ /* 0x000ee40000300800 */
[----:B------:R-:W-:Y:S02]  /*26660*/  HMMA.1688.F32.TF32 R228, R228, R14, R48 ;  /* 0x0000000ee4e4723c */ /* 0x000fe40000081030 */
[----:B------:R-:W1:Y:S04]  /*26670*/  LDSM.16.M88.4 R12, [R252+0x10080] ;  /* 0x01008000fc0c783b */ /* 0x000e680000000200 */
[----:B------:R-:W-:Y:S04]  /*26680*/  LDS R48, [R2+0x24000] ;  /* 0x0240000002307984 */ /* 0x000fe80000000800 */
[----:B------:R-:W-:Y:S04]  /*26690*/  LDS R50, [R2+0x24800] ;  /* 0x0248000002327984 */ /* 0x000fe80000000800 */
[----:B------:R-:W-:Y:S04]  /*266a0*/  LDS R49, [R3+0x24000] ;  /* 0x0240000003317984 */ /* 0x000fe80000000800 */
[----:B------:R-:W2:Y:S04]  /*266b0*/  LDS R51, [R3+0x24800] ;  /* 0x0248000003337984 */ /* 0x000ea80000000800 */
[----:B------:R-:W3:Y:S01]  /*266c0*/  LDL.LU R167, [R1+0x10c] ;  /* 0x00010c0001a77983 */ /* 0x000ee20000300800 */
[----:B------:R-:W-:-:S03]  /*266d0*/  IMAD.MOV.U32 R135, RZ, RZ, R40 ;  /* 0x000000ffff877224 */ /* 0x000fc600078e0028 */
[----:B------:R-:W3:Y:S01]  /*266e0*/  LDL.LU R120, [R1+0x110] ;  /* 0x0001100001787983 */ /* 0x000ee20000300800 */
[----:B------:R-:W-:-:S03]  /*266f0*/  IMAD.MOV.U32 R134, RZ, RZ, R41 ;  /* 0x000000ffff867224 */ /* 0x000fc600078e0029 */
[----:B------:R-:W3:Y:S01]  /*26700*/  LDL.LU R121, [R1+0x114] ;  /* 0x0001140001797983 */ /* 0x000ee20000300800 */
[----:B------:R-:W-:-:S03]  /*26710*/  IMAD.MOV.U32 R133, RZ, RZ, R42 ;  /* 0x000000ffff857224 */ /* 0x000fc600078e002a */
[----:B------:R-:W3:Y:S01]  /*26720*/  LDL.LU R122, [R1+0x118] ;  /* 0x00011800017a7983 */ /* 0x000ee20000300800 */
[----:B------:R-:W-:-:S03]  /*26730*/  IMAD.MOV.U32 R132, RZ, RZ, R43 ;  /* 0x000000ffff847224 */ /* 0x000fc600078e002b */
[----:B------:R-:W3:Y:S04]  /*26740*/  LDL.LU R123, [R1+0x11c] ;  /* 0x00011c00017b7983 */ /* 0x000ee80000300800 */
[----:B------:R-:W3:Y:S04]  /*26750*/  LDL.LU R40, [R1+0xd0] ;  /* 0x0000d00001287983 */ /* 0x000ee80000300800 */
[----:B------:R-:W3:Y:S04]  /*26760*/  LDL.LU R41, [R1+0xd4] ;  /* 0x0000d40001297983 */ /* 0x000ee80000300800 */
        /* <DEDUP_REMOVED lines=8> */
[----:B------:R-:W3:Y:S01]  /*267f0*/  LDL.LU R46, [R1+0x98] ;  /* 0x00009800012e7983 */ /* 0x000ee20000300800 */
[----:B------:R-:W-:Y:S01]  /*26800*/  IMAD.MOV.U32 R78, RZ, RZ, R61 ;  /* 0x000000ffff4e7224 */ /* 0x000fe200078e003d */
[----:B-1----:R-:W-:Y:S02]  /*26810*/  HMMA.1688.F32.TF32 R144, R168, R208, R92 ;  /* 0x000000d0a890723c */ /* 0x002fe4000008105c */
        /* <DEDUP_REMOVED lines=25> */
[----:B------:R-:W-:Y:S01]  /*269b0*/  IMAD.MOV.U32 R139, RZ, RZ, R64 ;  /* 0x000000ffff8b7224 */ /* 0x000fe200078e0040 */
[----:B------:R-:W-:Y:S01]  /*269c0*/  HMMA.1688.F32.TF32 R188, R168, R12, R88 ;  /* 0x0000000ca8bc723c */ /* 0x000fe20000081058 */
[----:B------:R-:W-:Y:S01]  /*269d0*/  IMAD.MOV.U32 R65, RZ, RZ, R54 ;  /* 0x000000ffff417224 */ /* 0x000fe200078e0036 */
[----:B------:R-:W3:Y:S01]  /*269e0*/  LDL.LU R52, [R1+0x250] ;  /* 0x0002500001347983 */ /* 0x000ee20000300800 */
[----:B------:R-:W-:-:S03]  /*269f0*/  IMAD.MOV.U32 R64, RZ, RZ, R55 ;  /* 0x000000ffff407224 */ /* 0x000fc600078e0037 */
[----:B------:R-:W3:Y:S01]  /*26a00*/  LDL.LU R53, [R1+0x254] ;  /* 0x0002540001357983 */ /* 0x000ee20000300800 */
[----:B------:R-:W-:Y:S01]  /*26a10*/  MOV R91, R68 ;  /* 0x00000044005b7202 */ /* 0x000fe20000000f00 */
[----:B------:R-:W-:Y:S02]  /*26a20*/  IMAD.MOV.U32 R90, RZ, RZ, R69 ;  /* 0x000000ffff5a7224 */ /* 0x000fe400078e0045 */
[----:B------:R-:W3:Y:S01]  /*26a30*/  LDL.LU R54, [R1+0x258] ;  /* 0x0002580001367983 */ /* 0x000ee20000300800 */
[----:B------:R-:W-:-:S03]  /*26a40*/  IMAD.MOV.U32 R89, RZ, RZ, R70 ;  /* 0x000000ffff597224 */ /* 0x000fc600078e0046 */
[----:B------:R-:W3:Y:S01]  /*26a50*/  LDL.LU R55, [R1+0x25c] ;  /* 0x00025c0001377983 */ /* 0x000ee20000300800 */
[----:B------:R-:W-:-:S03]  /*26a60*/  IMAD.MOV.U32 R88, RZ, RZ, R71 ;  /* 0x000000ffff587224 */ /* 0x000fc600078e0047 */
[----:B------:R-:W3:Y:S01]  /*26a70*/  LDL.LU R68, [R1+0x210] ;  /* 0x0002100001447983 */ /* 0x000ee20000300800 */
[----:B------:R-:W-:Y:S03]  /*26a80*/  HMMA.1688.F32.TF32 R156, R168, R8, R84 ;  /* 0x00000008a89c723c */ /* 0x000fe60000081054 */
        /* <DEDUP_REMOVED lines=10> */
[----:B------:R-:W3:Y:S01]  /*26b30*/  LDL.LU R101, [R1+0x14] ;  /* 0x0000140001657983 */ /* 0x000ee20000300800 */
[----:B------:R-:W-:-:S03]  /*26b40*/  IMAD.MOV.U32 R247, RZ, RZ, R29 ;  /* 0x000000fffff77224 */ /* 0x000fc600078e001d */
[----:B------:R-:W1:Y:S04]  /*26b50*/  LDSM.16.M88.4 R24, [R252+0x4080] ;  /* 0x00408000fc18783b */ /* 0x000e680000000200 */
[----:B------:R-:W1:Y:S04]  /*26b60*/  LDSM.16.M88.4 R28, [R252+0x8080] ;  /* 0x00808000fc1c783b */ /* 0x000e680000000200 */
[----:B------:R-:W1:Y:S01]  /*26b70*/  LDSM.16.M88.4 R224, [R252+0x1c080] ;  /* 0x01c08000fce0783b */ /* 0x000e620000000200 */
[----:B--2---:R-:W-:Y:S07]  /*26b80*/  HMMA.1688.F32.TF32 R32, R48, R208, R152 ;  /* 0x000000d03020723c */ /* 0x004fee0000081098 */
[----:B------:R-:W-:Y:S01]  /*26b90*/  IMAD.MOV.U32 R152, RZ, RZ, R237 ;  /* 0x000000ffff987224 */ /* 0x000fe200078e00ed */
[----:B------:R-:W-:Y:S01]  /*26ba0*/  MOV R153, R236 ;  /* 0x000000ec00997202 */ /* 0x000fe20000000f00 */
[----:B------:R-:W2:Y:S04]  /*26bb0*/  LDL.LU R237, [R1+0x1e5c] ;  /* 0x001e5c0001ed7983 */ /* 0x000ea80000300800 */
[----:B------:R-:W2:Y:S01]  /*26bc0*/  LDL.LU R236, [R1+0x1e58] ;  /* 0x001e580001ec7983 */ /* 0x000ea20000300800 */
[----:B-1----:R-:W-:Y:S01]  /*26bd0*/  HMMA.1688.F32.TF32 R248, R168, R24, R248 ;  /* 0x00000018a8f8723c */ /* 0x002fe200000810f8 */
[----:B------:R-:W-:-:S02]  /*26be0*/  IMAD.MOV.U32 R154, RZ, RZ, R240 ;  /* 0x000000ffff9a7224 */ /* 0x000fc400078e00f0 */
[----:B------:R-:W2:Y:S01]  /*26bf0*/  LDL.LU R240, [R1+0x1e54] ;  /* 0x001e540001f07983 */ /* 0x000ea20000300800 */
[----:B------:R-:W-:-:S03]  /*26c00*/  IMAD.MOV.U32 R155, RZ, RZ, R241 ;  /* 0x000000ffff9b7224 */ /* 0x000fc600078e00f1 */
[----:B------:R-:W2:Y:S01]  /*26c10*/  LDL.LU R241, [R1+0x1e50] ;  /* 0x001e500001f17983 */ /* 0x000ea20000300800 */
[-C--:B------:R-:W-:Y:S08]  /*26c20*/  HMMA.1688.F32.TF32 R244, R168, R28.reuse, R244 ;  /* 0x0000001ca8f4723c */ /* 0x080ff000000810f4 */
[C---:B----4-:R-:W-:Y:S07]  /*26c30*/  HMMA.1688.F32.TF32 R200, R48.reuse, R28, R116 ;  /* 0x0000001c30c8723c */ /* 0x050fee0000081074 */
[----:B------:R-:W-:Y:S01]  /*26c40*/  IMAD.MOV.U32 R116, RZ, RZ, R235 ;  /* 0x000000ffff747224 */ /* 0x000fe200078e00eb */
[----:B---3--:R-:W-:Y:S07]  /*26c50*/  HMMA.1688.F32.TF32 R196, R48, R20, R164 ;  /* 0x0000001430c4723c */ /* 0x008fee00000810a4 */
[----:B------:R-:W-:Y:S01]  /*26c60*/  IMAD.MOV.U32 R166, RZ, RZ, R238 ;  /* 0x000000ffffa67224 */ /* 0x000fe200078e00ee */
[----:B------:R-:W-:Y:S07]  /*26c70*/  HMMA.1688.F32.TF32 R168, R168, R224, R120 ;  /* 0x000000e0a8a8723c */ /* 0x000fee0000081078 */
[----:B------:R-:W-:-:S02]  /*26c80*/  IMAD.MOV.U32 R120, RZ, RZ, R242 ;  /* 0x000000ffff787224 */ /* 0x000fc400078e00f2 */
[----:B------:R-:W3:Y:S01]  /*26c90*/  LDL.LU R242, [R1+0x1e4c] ;  /* 0x001e4c0001f27983 */ /* 0x000ee20000300800 */
[----:B------:R-:W-:Y:S02]  /*26ca0*/  IMAD.MOV.U32 R121, RZ, RZ, R232 ;  /* 0x000000ffff797224 */ /* 0x000fe400078e00e8 */
[----:B------:R-:W-:Y:S01]  /*26cb0*/  IMAD.MOV.U32 R122, RZ, RZ, R233 ;  /* 0x000000ffff7a7224 */ /* 0x000fe200078e00e9 */
[----:B------:R-:W4:Y:S01]  /*26cc0*/  LDL.LU R232, [R1+0x1e48] ;  /* 0x001e480001e87983 */ /* 0x000f220000300800 */
[----:B------:R-:W-:-:S03]  /*26cd0*/  IMAD.MOV.U32 R123, RZ, RZ, R234 ;  /* 0x000000ffff7b7224 */ /* 0x000fc600078e00ea */
[----:B------:R-:W4:Y:S01]  /*26ce0*/  LDL.LU R233, [R1+0x1e44] ;  /* 0x001e440001e97983 */ /* 0x000f220000300800 */
[----:B------:R-:W-:-:S03]  /*26cf0*/  IMAD.MOV.U32 R167, RZ, RZ, R239 ;  /* 0x000000ffffa77224 */ /* 0x000fc600078e00ef */
[----:B------:R-:W4:Y:S01]  /*26d00*/  LDL.LU R234, [R1+0x1e40] ;  /* 0x001e400001ea7983 */ /* 0x000f220000300800 */
[----:B--2---:R-:W-:Y:S02]  /*26d10*/  IMAD.MOV.U32 R165, RZ, RZ, R237 ;  /* 0x000000ffffa57224 */ /* 0x004fe400078e00ed */
[----:B------:R-:W-:Y:S02]  /*26d20*/  IMAD.MOV.U32 R164, RZ, RZ, R236 ;  /* 0x000000ffffa47224 */ /* 0x000fe400078e00ec */
[----:B------:R-:W2:Y:S04]  /*26d30*/  LDL.LU R236, [R1+0x1e3c] ;  /* 0x001e3c0001ec7983 */ /* 0x000ea80000300800 */
[----:B------:R-:W2:Y:S04]  /*26d40*/  LDL.LU R237, [R1+0x1e38] ;  /* 0x001e380001ed7983 */ /* 0x000ea80000300800 */
[----:B------:R-:W2:Y:S04]  /*26d50*/  LDL.LU R238, [R1+0x1e34] ;  /* 0x001e340001ee7983 */ /* 0x000ea80000300800 */
[----:B------:R-:W2:Y:S04]  /*26d60*/  LDL.LU R239, [R1+0x1e30] ;  /* 0x001e300001ef7983 */ /* 0x000ea80000300800 */
[----:B------:R-:W4:Y:S01]  /*26d70*/  LDL.LU R235, [R1+0x1e2c] ;  /* 0x001e2c0001eb7983 */ /* 0x000f220000300800 */
[C---:B------:R-:W-:Y:S08]  /*26d80*/  HMMA.1688.F32.TF32 R180, R48.reuse, R24, R40 ;  /* 0x0000001830b4723c */ /* 0x040ff00000081028 */
[C---:B------:R-:W-:Y:S08]  /*26d90*/  HMMA.1688.F32.TF32 R40, R48.reuse, R8, R44 ;  /* 0x000000083028723c */ /* 0x040ff0000008102c */
[----:B------:R-:W-:Y:S01]  /*26da0*/  HMMA.1688.F32.TF32 R44, R48, R4, R112 ;  /* 0x00000004302c723c */ /* 0x000fe20000081070 */
[----:B------:R-:W-:Y:S04]  /*26db0*/  LDS R112, [R2+0x24080] ;  /* 0x0240800002707984 */ /* 0x000fe80000000800 */
[----:B------:R-:W-:Y:S04]  /*26dc0*/  LDS R114, [R2+0x24880] ;  /* 0x0248800002727984 */ /* 0x000fe80000000800 */
[----:B------:R-:W-:Y:S04]  /*26dd0*/  LDS R113, [R3+0x24080] ;  /* 0x0240800003717984 */ /* 0x000fe80000000800 */
[----:B------:R-:W2:Y:S01]  /*26de0*/  LDS R115, [R3+0x24880] ;  /* 0x0248800003737984 */ /* 0x000ea20000000800 */
[----:B------:R-:W-:-:S02]  /*26df0*/  IMAD.MOV.U32 R204, RZ, RZ, R107 ;  /* 0x000000ffffcc7224 */ /* 0x000fc400078e006b */
[----:B------:R-:W-:Y:S02]  /*26e00*/  IMAD.MOV.U32 R205, RZ, RZ, R106 ;  /* 0x000000ffffcd7224 */ /* 0x000fe400078e006a */
[----:B------:R-:W-:Y:S02]  /*26e10*/  IMAD.MOV.U32 R206, RZ, RZ, R105 ;  /* 0x000000ffffce7224 */ /* 0x000fe400078e0069 */
[----:B------:R-:W-:Y:S02]  /*26e20*/  IMAD.MOV.U32 R207, RZ, RZ, R104 ;  /* 0x000000ffffcf7224 */ /* 0x000fe400078e0068 */
[----:B------:R-:W-:Y:S02]  /*26e30*/  IMAD.MOV.U32 R117, RZ, RZ, R243 ;  /* 0x000000ffff757224 */ /* 0x000fe400078e00f3 */
[----:B------:R-:W-:Y:S01]  /*26e40*/  IMAD.MOV.U32 R118, RZ, RZ, R111 ;  /* 0x000000ffff767224 */ /* 0x000fe200078e006f */
[----:B------:R-:W3:Y:S01]  /*26e50*/  LDL.LU R243, [R1+0x1e28] ;  /* 0x001e280001f37983 */ /* 0x000ee20000300800 */
[----:B------:R-:W-:Y:S01]  /*26e60*/  IMAD.MOV.U32 R119, RZ, RZ, R110 ;  /* 0x000000ffff777224 */ /* 0x000fe200078e006e */
[----:B------:R-:W-:Y:S01]  /*26e70*/  LOP3.LUT R252, R0, 0x20, RZ, 0x3c, !PT ;  /* 0x0000002000fc7812 */ /* 0x000fe200078e3cff */
[C---:B------:R-:W-:Y:S08]  /*26e80*/  HMMA.1688.F32.TF32 R36, R48.reuse, R12, R140 ;  /* 0x0000000c3024723c */ /* 0x040ff0000008108c */
[----:B------:R-:W-:Y:S01]  /*26e90*/  HMMA.1688.F32.TF32 R48, R48, R224, R80 ;  /* 0x000000e03030723c */ /* 0x000fe20000081050 */
[----:B------:R-:W-:Y:S04]  /*26ea0*/  LDS R80, [R0+0x24080] ;  /* 0x0240800000507984 */ /* 0x000fe80000000800 */
[----:B------:R-:W-:Y:S04]  /*26eb0*/  LDS R82, [R0+0x24880] ;  /* 0x0248800000527984 */ /* 0x000fe80000000800 */
[----:B------:R-:W-:Y:S04]  /*26ec0*/  LDS R81, [R252+0x24080] ;  /* 0x02408000fc517984 */ /* 0x000fe80000000800 */
[----:B------:R-:W1:Y:S01]  /*26ed0*/  LDS R83, [R252+0x24880] ;  /* 0x02488000fc537984 */ /* 0x000e620000000800 */
[----:B--2---:R-:W-:Y:S07]  /*26ee0*/  HMMA.1688.F32.TF32 R104, R112, R8, R236 ;  /* 0x000000087068723c */ /* 0x004fee00000810ec */
[----:B------:R-:W-:-:S02]  /*26ef0*/  IMAD.MOV.U32 R238, RZ, RZ, R109 ;  /* 0x000000ffffee7224 */ /* 0x000fc400078e006d */
[----:B------:R-:W-:Y:S02]  /*26f00*/  IMAD.MOV.U32 R239, RZ, RZ, R108 ;  /* 0x000000ffffef7224 */ /* 0x000fe400078e006c */
[----:B----4-:R-:W-:Y:S01]  /*26f10*/  HMMA.1688.F32.TF32 R108, R112, R4, R232 ;  /* 0x00000004706c723c */ /* 0x010fe200000810e8 */
[----:B------:R-:W2:Y:S04]  /*26f20*/  LDL.LU R232, [R1+0x1e0] ;  /* 0x0001e00001e87983 */ /* 0x000ea80000300800 */
[----:B------:R-:W2:Y:S04]  /*26f30*/  LDL.LU R233, [R1+0x1e4] ;  /* 0x0001e40001e97983 */ /* 0x000ea80000300800 */
[----:B------:R-:W2:Y:S04]  /*26f40*/  LDL.LU R234, [R1+0x1e8] ;  /* 0x0001e80001ea7983 */ /* 0x000ea80000300800 */
[----:B------:R-:W2:Y:S01]  /*26f50*/  LDL.LU R235, [R1+0x1ec] ;  /* 0x0001ec0001eb7983 */ /* 0x000ea20000300800 */
[C---:B-1----:R-:W-:Y:S08]  /*26f60*/  HMMA.1688.F32.TF32 R52, R80.reuse, R20, R52 ;  /* 0x000000145034723c */ /* 0x042ff00000081034 */
[C---:B------:R-:W-:Y:S08]  /*26f70*/  HMMA.1688.F32.TF32 R56, R80.reuse, R24, R56 ;  /* 0x000000185038723c */ /* 0x040ff00000081038 */
[C---:B------:R-:W-:Y:S08]  /*26f80*/  HMMA.1688.F32.TF32 R60, R80.reuse, R28, R60 ;  /* 0x0000001c503c723c */ /* 0x040ff0000008103c */
[C---:B------:R-:W-:Y:S08]  /*26f90*/  HMMA.1688.F32.TF32 R64, R80.reuse, R208, R64 ;  /* 0x000000d05040723c */ /* 0x040ff00000081040 */
[C---:B------:R-:W-:Y:S08]  /*26fa0*/  HMMA.1688.F32.TF32 R68, R80.reuse, R12, R68 ;  /* 0x0000000c5044723c */ /* 0x040ff00000081044 */
[C---:B------:R-:W-:Y:S08]  /*26fb0*/  HMMA.1688.F32.TF32 R72, R80.reuse, R8, R72 ;  /* 0x000000085048723c */ /* 0x040ff00000081048 */
[C---:B------:R-:W-:Y:S08]  /*26fc0*/  HMMA.1688.F32.TF32 R76, R80.reuse, R4, R76 ;  /* 0x00000004504c723c */ /* 0x040ff0000008104c */
[----:B------:R-:W-:Y:S07]  /*26fd0*/  HMMA.1688.F32.TF32 R80, R80, R224, R136 ;  /* 0x000000e05050723c */ /* 0x000fee0000081088 */
[----:B------:R-:W-:-:S02]  /*26fe0*/  IMAD.MOV.U32 R136, RZ, RZ, R131 ;  /* 0x000000ffff887224 */ /* 0x000fc400078e0083 */
[----:B------:R-:W-:Y:S01]  /*26ff0*/  IMAD.MOV.U32 R137, RZ, RZ, R130 ;  /* 0x000000ffff897224 */ /* 0x000fe200078e0082 */
[----:B------:R-:W-:Y:S01]  /*27000*/  LDS R131, [R252+0x24900] ;  /* 0x02490000fc837984 */ /* 0x000fe20000000800 */
[----:B------:R-:W-:Y:S02]  /*27010*/  IMAD.MOV.U32 R138, RZ, RZ, R129 ;  /* 0x000000ffff8a7224 */ /* 0x000fe400078e0081 */
[----:B------:R-:W-:Y:S01]  /*27020*/  IMAD.MOV.U32 R139, RZ, RZ, R128 ;  /* 0x000000ffff8b7224 */ /* 0x000fe200078e0080 */
[----:B------:R-:W-:Y:S04]  /*27030*/  LDS R130, [R0+0x24900] ;  /* 0x0249000000827984 */ /* 0x000fe80000000800 */
[----:B------:R-:W-:Y:S04]  /*27040*/  LDS R128, [R0+0x24100] ;  /* 0x0241000000807984 */ /* 0x000fe80000000800 */
[----:B------:R-:W1:Y:S01]  /*27050*/  LDS R129, [R252+0x24100] ;  /* 0x02410000fc817984 */ /* 0x000e620000000800 */
[C---:B------:R-:W-:Y:S08]  /*27060*/  HMMA.1688.F32.TF32 R84, R112.reuse, R20, R84 ;  /* 0x000000147054723c */ /* 0x040ff00000081054 */
[C---:B------:R-:W-:Y:S08]  /*27070*/  HMMA.1688.F32.TF32 R88, R112.reuse, R24, R88 ;  /* 0x000000187058723c */ /* 0x040ff00000081058 */
[C---:B------:R-:W-:Y:S08]  /*27080*/  HMMA.1688.F32.TF32 R92, R112.reuse, R28, R92 ;  /* 0x0000001c705c723c */ /* 0x040ff0000008105c */
[C---:B------:R-:W-:Y:S08]  /*27090*/  HMMA.1688.F32.TF32 R96, R112.reuse, R208, R96 ;  /* 0x000000d07060723c */ /* 0x040ff00000081060 */
[C---:B------:R-:W-:Y:S08]  /*270a0*/  HMMA.1688.F32.TF32 R100, R112.reuse, R12, R100 ;  /* 0x0000000c7064723c */ /* 0x040ff00000081064 */
[----:B---3--:R-:W-:Y:S08]  /*270b0*/  HMMA.1688.F32.TF32 R112, R112, R224, R240 ;  /* 0x000000e07070723c */ /* 0x008ff000000810f0 */
[----:B-1----:R-:W-:Y:S01]  /*270c0*/  HMMA.1688.F32.TF32 R164, R128, R24, R164 ;  /* 0x0000001880a4723c */ /* 0x002fe200000810a4 */
[----:B------:R-:W-:-:S02]  /*270d0*/  IMAD.MOV.U32 R140, RZ, RZ, R127 ;  /* 0x000000ffff8c7224 */ /* 0x000fc400078e007f */
[----:B------:R-:W-:Y:S01]  /*270e0*/  IMAD.MOV.U32 R141, RZ, RZ, R126 ;  /* 0x000000ffff8d7224 */ /* 0x000fe200078e007e */
[----:B------:R-:W-:Y:S04]  /*270f0*/  LDS R127, [R3+0x24900] ;  /* 0x02490000037f7984 */ /* 0x000fe80000000800 */
[C---:B------:R-:W-:Y:S01]  /*27100*/  HMMA.1688.F32.TF32 R120, R128.reuse, R28, R120 ;  /* 0x0000001c8078723c */ /* 0x040fe20000081078 */
[----:B------:R-:W-:Y:S01]  /*27110*/  IMAD.MOV.U32 R142, RZ, RZ, R125 ;  /* 0x000000ffff8e7224 */ /* 0x000fe200078e007d */
[----:B------:R-:W-:Y:S01]  /*27120*/  LDS R126, [R2+0x24900] ;  /* 0x02490000027e7984 */ /* 0x000fe20000000800 */
[----:B------:R-:W-:Y:S02]  /*27130*/  IMAD.MOV.U32 R143, RZ, RZ, R124 ;  /* 0x000000ffff8f7224 */ /* 0x000fe400078e007c */
[----:B------:R-:W-:Y:S01]  /*27140*/  IMAD.MOV.U32 R236, RZ, RZ, R135 ;  /* 0x000000ffffec7224 */ /* 0x000fe200078e0087 */
[----:B------:R-:W-:Y:S02]  /*27150*/  LDS R124, [R2+0x24100] ;  /* 0x02410000027c7984 */ /* 0x000fe40000000800 */
[C---:B------:R-:W-:Y:S01]  /*27160*/  HMMA.1688.F32.TF32 R116, R128.reuse, R208, R116 ;  /* 0x000000d08074723c */ /* 0x040fe20000081074 */
[----:B------:R-:W-:Y:S01]  /*27170*/  IMAD.MOV.U32 R237, RZ, RZ, R134 ;  /* 0x000000ffffed7224 */ /* 0x000fe200078e0086 */
[----:B------:R-:W1:Y:S06]  /*27180*/  LDS R125, [R3+0x24100] ;  /* 0x02410000037d7984 */ /* 0x000e6c0000000800 */
[C---:B------:R-:W-:Y:S08]  /*27190*/  HMMA.1688.F32.TF32 R152, R128.reuse, R12, R152 ;  /* 0x0000000c8098723c */ /* 0x040ff00000081098 */
[C---:B------:R-:W-:Y:S08]  /*271a0*/  HMMA.1688.F32.TF32 R140, R128.reuse, R8, R140 ;  /* 0x00000008808c723c */ /* 0x040ff0000008108c */
[C---:B------:R-:W-:Y:S08]  /*271b0*/  HMMA.1688.F32.TF32 R136, R128.reuse, R4, R136 ;  /* 0x000000048088723c */ /* 0x040ff00000081088 */
[----:B--2---:R-:W-:Y:S07]  /*271c0*/  HMMA.1688.F32.TF32 R240, R128, R20, R232 ;  /* 0x0000001480f0723c */ /* 0x004fee00000810e8 */
[----:B------:R-:W-:-:S02]  /*271d0*/  IMAD.MOV.U32 R234, RZ, RZ, R149 ;  /* 0x000000ffffea7224 */ /* 0x000fc400078e0095 */
[----:B------:R-:W-:Y:S02]  /*271e0*/  IMAD.MOV.U32 R235, RZ, RZ, R148 ;  /* 0x000000ffffeb7224 */ /* 0x000fe400078e0094 */
[----:B------:R-:W-:Y:S02]  /*271f0*/  IMAD.MOV.U32 R232, RZ, RZ, R238 ;  /* 0x000000ffffe87224 */ /* 0x000fe400078e00ee */
[----:B------:R-:W-:-:S10]  /*27200*/  IMAD.MOV.U32 R233, RZ, RZ, R239 ;  /* 0x000000ffffe97224 */ /* 0x000fd400078e00ef */
[----:B------:R2:W-:Y:S04]  /*27210*/  STL.64 [R1+0xd0], R240 ;  /* 0x0000d0f001007387 */ /* 0x0005e80000100a00 */
[----:B------:R3:W-:Y:S04]  /*27220*/  STL.64 [R1+0xd8], R242 ;  /* 0x0000d8f201007387 */ /* 0x0007e80000100a00 */
[----:B------:R-:W4:Y:S04]  /*27230*/  LDL.LU R149, [R1+0x1e24] ;  /* 0x001e240001957983 */ /* 0x000f280000300800 */
[----:B------:R-:W4:Y:S04]  /*27240*/  LDL.LU R148, [R1+0x1e20] ;  /* 0x001e200001947983 */ /* 0x000f280000300800 */
[----:B--2---:R-:W2:Y:S04]  /*27250*/  LDL.LU R240, [R1+0x130] ;  /* 0x0001300001f07983 */ /* 0x004ea80000300800 */
[----:B------:R-:W2:Y:S01]  /*27260*/  LDL.LU R241, [R1+0x134] ;  /* 0x0001340001f17983 */ /* 0x000ea20000300800 */
[----:B------:R-:W-:-:S03]  /*27270*/  IMAD.MOV.U32 R238, RZ, RZ, R133 ;  /* 0x000000ffffee7224 */ /* 0x000fc600078e0085 */
[----:B---3--:R-:W2:Y:S01]  /*27280*/  LDL.LU R242, [R1+0x138] ;  /* 0x0001380001f27983 */ /* 0x008ea20000300800 */
[----:B------:R-:W-:-:S03]  /*27290*/  MOV R239, R132 ;  /* 0x0000008400ef7202 */ /* 0x000fc60000000f00 */
[----:B------:R-:W2:Y:S04]  /*272a0*/  LDL.LU R243, [R1+0x13c] ;  /* 0x00013c0001f37983 */ /* 0x000ea80000300800 */
[----:B------:R-:W3:Y:S04]  /*272b0*/  LDL.LU R135, [R1+0x1e1c] ;  /* 0x001e1c0001877983 */ /* 0x000ee80000300800 */
[----:B------:R-:W2:Y:S04]  /*272c0*/  LDL.LU R134, [R1+0x1e18] ;  /* 0x001e180001867983 */ /* 0x000ea80000300800 */
[----:B------:R-:W2:Y:S04]  /*272d0*/  LDL.LU R133, [R1+0x1e14] ;  /* 0x001e140001857983 */ /* 0x000ea80000300800 */
[----:B------:R-:W2:Y:S04]  /*272e0*/  LDL.LU R132, [R1+0x1e10] ;  /* 0x001e100001847983 */ /* 0x000ea80000300800 */
[----:B------:R-:W-:Y:S04]  /*272f0*/  STL.64 [R1+0xc0], R164 ;  /* 0x0000c0a401007387 */ /* 0x000fe80000100a00 */
[----:B------:R1:W-:Y:S04]  /*27300*/  STL.64 [R1+0xc8], R166 ;  /* 0x0000c8a601007387 */ /* 0x0003e80000100a00 */
[----:B-1----:R-:W2:Y:S04]  /*27310*/  LDL.LU.64 R166, [R1+0x1e08] ;  /* 0x001e080001a67983 */ /* 0x002ea80000300a00 */
[----:B------:R-:W2:Y:S04]  /*27320*/  LDL.LU.64 R164, [R1+0x1e00] ;  /* 0x001e000001a47983 */ /* 0x000ea80000300a00 */
        /* <DEDUP_REMOVED lines=19> */
[----:B------:R-:W2:Y:S01]  /*27460*/  LDL.LU.64 R136, [R1+0x1db0] ;  /* 0x001db00001887983 */ /* 0x000ea20000300a00 */
[----:B------:R-:W-:Y:S03]  /*27470*/  HMMA.1688.F32.TF32 R204, R128, R224, R204 ;  /* 0x000000e080cc723c */ /* 0x000fe600000810cc */
[----:B------:R-:W3:Y:S11]  /*27480*/  LDL.LU R128, [R1+0x170] ;  /* 0x0001700001807983 */ /* 0x000ef60000300800 */
[----:B------:R-:W-:Y:S09]  /*27490*/  @!UPT UIADD3 URZ, URZ, URZ, URZ ;  /* 0x0000003f3f3ff290 */ /* 0x000ff2000fffe03f */
[----:B------:R-:W-:Y:S04]  /*274a0*/  STL.64 [R1+0x60], R204 ;  /* 0x000060cc01007387 */ /* 0x000fe80000100a00 */
[----:B------:R2:W-:Y:S04]  /*274b0*/  STL.64 [R1+0x68], R206 ;  /* 0x000068ce01007387 */ /* 0x0005e80000100a00 */
[----:B------:R-:W4:Y:S04]  /*274c0*/  LDL.LU R129, [R1+0x174] ;  /* 0x0001740001817983 */ /* 0x000f280000300800 */
[----:B------:R-:W4:Y:S04]  /*274d0*/  LDL.LU R130, [R1+0x178] ;  /* 0x0001780001827983 */ /* 0x000f280000300800 */
[----:B------:R-:W4:Y:S01]  /*274e0*/  LDL.LU R131, [R1+0x17c] ;  /* 0x00017c0001837983 */ /* 0x000f220000300800 */
[----:B--2---:R-:W-:Y:S07]  /*274f0*/  HMMA.1688.F32.TF32 R204, R124, R20, R136 ;  /* 0x000000147ccc723c */ /* 0x004fee0000081088 */
[----:B------:R-:W-:-:S02]  /*27500*/  IMAD.MOV.U32 R136, RZ, RZ, R132 ;  /* 0x000000ffff887224 */ /* 0x000fc400078e0084 */
[----:B------:R-:W2:Y:S01]  /*27510*/  LDL.LU R132, [R1+0x1da8] ;  /* 0x001da80001847983 */ /* 0x000ea20000300800 */
[----:B------:R-:W-:Y:S02]  /*27520*/  IMAD.MOV.U32 R137, RZ, RZ, R133 ;  /* 0x000000ffff897224 */ /* 0x000fe400078e0085 */
[----:B------:R-:W-:Y:S02]  /*27530*/  IMAD.MOV.U32 R138, RZ, RZ, R134 ;  /* 0x000000ffff8a7224 */ /* 0x000fe400078e0086 */
[----:B---3--:R-:W-:-:S09]  /*27540*/  IMAD.MOV.U32 R139, RZ, RZ, R135 ;  /* 0x000000ffff8b7224 */ /* 0x008fd200078e0087 */
[----:B------:R-:W-:Y:S04]  /*27550*/  STL.64 [R1+0x50], R204 ;  /* 0x000050cc01007387 */ /* 0x000fe80000100a00 */
[----:B------:R1:W-:Y:S04]  /*27560*/  STL.64 [R1+0x58], R206 ;  /* 0x000058ce01007387 */ /* 0x0003e80000100a00 */
[----:B------:R-:W2:Y:S04]  /*27570*/  LDL.LU R133, [R1+0x1da4] ;  /* 0x001da40001857983 */ /* 0x000ea80000300800 */
[----:B------:R-:W2:Y:S04]  /*27580*/  LDL.LU R134, [R1+0x1da0] ;  /* 0x001da00001867983 */ /* 0x000ea80000300800 */
[----:B------:R-:W2:Y:S01]  /*27590*/  LDL.LU R135, [R1+0x1d9c] ;  /* 0x001d9c0001877983 */ /* 0x000ea20000300800 */
[----:B-1----:R-:W-:Y:S07]  /*275a0*/  HMMA.1688.F32.TF32 R204, R124, R24, R140 ;  /* 0x000000187ccc723c */ /* 0x002fee000008108c */
[----:B----4-:R-:W-:-:S02]  /*275b0*/  IMAD.MOV.U32 R140, RZ, RZ, R148 ;  /* 0x000000ffff8c7224 */ /* 0x010fc400078e0094 */
[----:B------:R-:W3:Y:S11]  /*275c0*/  LDL.LU R148, [R1+0x1d98] ;  /* 0x001d980001947983 */ /* 0x000ef60000300800 */
[----:B------:R-:W-:Y:S03]  /*275d0*/  @!UPT UIADD3 URZ, URZ, URZ, URZ ;  /* 0x0000003f3f3ff290 */ /* 0x000fe6000fffe03f */
[----:B------:R-:W-:Y:S04]  /*275e0*/  STL.64 [R1+0x40], R204 ;  /* 0x000040cc01007387 */ /* 0x000fe80000100a00 */
[----:B------:R2:W-:Y:S01]  /*275f0*/  STL.64 [R1+0x48], R206 ;  /* 0x000048ce01007387 */ /* 0x0005e20000100a00 */
[----:B------:R-:W-:Y:S02]  /*27600*/  IMAD.MOV.U32 R141, RZ, RZ, R149 ;  /* 0x000000ffff8d7224 */ /* 0x000fe400078e0095 */
[----:B------:R-:W-:Y:S01]  /*27610*/  IMAD.MOV.U32 R142, RZ, RZ, R150 ;  /* 0x000000ffff8e7224 */ /* 0x000fe200078e0096 */
[----:B------:R-:W3:Y:S01]  /*27620*/  LDL.LU R149, [R1+0x1d94] ;  /* 0x001d940001957983 */ /* 0x000ee20000300800 */
[----:B------:R-:W-:-:S03]  /*27630*/  IMAD.MOV.U32 R143, RZ, RZ, R151 ;  /* 0x000000ffff8f7224 */ /* 0x000fc600078e0097 */
[----:B------:R-:W3:Y:S04]  /*27640*/  LDL.LU R150, [R1+0x1d90] ;  /* 0x001d900001967983 */ /* 0x000ee80000300800 */
[----:B------:R-:W3:Y:S01]  /*27650*/  LDL.LU R151, [R1+0x1d8c] ;  /* 0x001d8c0001977983 */ /* 0x000ee20000300800 */
[----:B--2---:R-:W-:Y:S07]  /*27660*/  HMMA.1688.F32.TF32 R204, R124, R28, R132 ;  /* 0x0000001c7ccc723c */ /* 0x004fee0000081084 */
[----:B------:R-:W-:-:S02]  /*27670*/  IMAD.MOV.U32 R132, RZ, RZ, R123 ;  /* 0x000000ffff847224 */ /* 0x000fc400078e007b */
[----:B------:R-:W2:Y:S01]  /*27680*/  LDL.LU R123, [R1+0x1d88] ;  /* 0x001d8800017b7983 */ /* 0x000ea20000300800 */
[----:B------:R-:W-:Y:S02]  /*27690*/  IMAD.MOV.U32 R133, RZ, RZ, R166 ;  /* 0x000000ffff857224 */ /* 0x000fe400078e00a6 */
[----:B------:R-:W-:-:S11]  /*276a0*/  IMAD.MOV.U32 R134, RZ, RZ, R167 ;  /* 0x000000ffff867224 */ /* 0x000fd600078e00a7 */
[----:B------:R-:W-:Y:S04]  /*276b0*/  STL.64 [R1+0x30], R204 ;  /* 0x000030cc01007387 */ /* 0x000fe80000100a00 */
[----:B------:R3:W-:Y:S04]  /*276c0*/  STL.64 [R1+0x38], R206 ;  /* 0x000038ce01007387 */ /* 0x0007e80000100a00 */
[----:B------:R-:W4:Y:S04]  /*276d0*/  LDL.LU R166, [R1+0x1d84] ;  /* 0x001d840001a67983 */ /* 0x000f280000300800 */
[----:B------:R-:W4:Y:S04]  /*276e0*/  LDL.LU R167, [R1+0x1d80] ;  /* 0x001d800001a77983 */ /* 0x000f280000300800 */
[----:B------:R-:W4:Y:S01]  /*276f0*/  LDL.LU R135, [R1+0x16c] ;  /* 0x00016c0001877983 */ /* 0x000f220000300800 */
[C---:B---3--:R-:W-:Y:S08]  /*27700*/  HMMA.1688.F32.TF32 R204, R124.reuse, R208, R148 ;  /* 0x000000d07ccc723c */ /* 0x048ff00000081094 */
[C---:B------:R-:W-:Y:S08]  /*27710*/  HMMA.1688.F32.TF32 R148, R124.reuse, R12, R152 ;  /* 0x0000000c7c94723c */ /* 0x040ff00000081098 */
[C---:B------:R-:W-:Y:S07]  /*27720*/  HMMA.1688.F32.TF32 R116, R124.reuse, R8, R116 ;  /* 0x000000087c74723c */ /* 0x040fee0000081074 */
[----:B------:R-:W-:Y:S04]  /*27730*/  STL.64 [R1+0x20], R204 ;  /* 0x000020cc01007387 */ /* 0x000fe80000100a00 */
[----:B------:R-:W-:Y:S04]  /*27740*/  STL.64 [R1+0x28], R206 ;  /* 0x000028ce01007387 */ /* 0x000fe80000100a00 */
[----:B------:R-:W-:Y:S04]  /*27750*/  STL.64 [R1+0x10], R148 ;  /* 0x0000109401007387 */ /* 0x000fe80000100a00 */
[----:B------:R-:W-:Y:S04]  /*27760*/  STL.64 [R1+0x18], R150 ;  /* 0x0000189601007387 */ /* 0x000fe80000100a00 */
[----:B------:R-:W-:Y:S04]  /*27770*/  LDS R204, [R2+0x24180] ;  /* 0x0241800002cc7984 */ /* 0x000fe80000000800 */
[----:B------:R-:W-:Y:S04]  /*27780*/  LDS R206, [R2+0x24980] ;  /* 0x0249800002ce7984 */ /* 0x000fe80000000800 */
[----:B------:R-:W-:Y:S04]  /*27790*/  LDS R205, [R3+0x24180] ;  /* 0x0241800003cd7984 */ /* 0x000fe80000000800 */
[----:B------:R-:W-:Y:S01]  /*277a0*/  LDS R207, [R3+0x24980] ;  /* 0x0249800003cf7984 */ /* 0x000fe20000000800 */
[C---:B--2---:R-:W-:Y:S08]  /*277b0*/  HMMA.1688.F32.TF32 R120, R124.reuse, R4, R120 ;  /* 0x000000047c78723c */ /* 0x044ff00000081078 */
[----:B----4-:R-:W-:Y:S01]  /*277c0*/  HMMA.1688.F32.TF32 R124, R124, R224, R164 ;  /* 0x000000e07c7c723c */ /* 0x010fe200000810a4 */
[----:B------:R-:W-:Y:S04]  /*277d0*/  LDS R164, [R0+0x24180] ;  /* 0x0241800000a47984 */ /* 0x000fe80000000800 */
[----:B------:R-:W-:Y:S04]  /*277e0*/  LDS R166, [R0+0x24980] ;  /* 0x0249800000a67984 */ /* 0x000fe80000000800 */
[----:B------:R-:W-:Y:S04]  /*277f0*/  LDS R165, [R252+0x24180] ;  /* 0x02418000fca57984 */ /* 0x000fe80000000800 */
[----:B------:R-:W1:Y:S02]  /*27800*/  LDS R167, [R252+0x24980] ;  /* 0x02498000fca77984 */ /* 0x000e640000000800 */
[C---:B-1----:R-:W-:Y:S08]  /*27810*/  HMMA.1688.F32.TF32 R128, R164.reuse, R20, R128 ;  /* 0x00000014a480723c */ /* 0x042ff00000081080 */
[C---:B------:R-:W-:Y:S08]  /*27820*/  HMMA.1688.F32.TF32 R132, R164.reuse, R24, R132 ;  /* 0x00000018a484723c */ /* 0x040ff00000081084 */
[C---:B------:R-:W-:Y:S08]  /*27830*/  HMMA.1688.F32.TF32 R136, R164.reuse, R28, R136 ;  /* 0x0000001ca488723c */ /* 0x040ff00000081088 */
[C---:B------:R-:W-:Y:S08]  /*27840*/  HMMA.1688.F32.TF32 R140, R164.reuse, R208, R140 ;  /* 0x000000d0a48c723c */ /* 0x040ff0000008108c */
[C---:B------:R-:W-:Y:S01]  /*27850*/  HMMA.1688.F32.TF32 R148, R164.reuse, R12, R240 ;  /* 0x0000000ca494723c */ /* 0x040fe200000810f0 */
[----:B------:R-:W-:Y:S04]  /*27860*/  LDS R240, [R2+0x25080] ;  /* 0x0250800002f07984 */ /* 0x000fe80000000800 */
[----:B------:R-:W-:Y:S03]  /*27870*/  LDS R242, [R2+0x25880] ;  /* 0x0258800002f27984 */ /* 0x000fe60000000800 */
[C---:B------:R-:W-:Y:S01]  /*27880*/  HMMA.1688.F32.TF32 R152, R164.reuse, R8, R232 ;  /* 0x00000008a498723c */ /* 0x040fe200000810e8 */
[----:B------:R-:W-:Y:S04]  /*27890*/  LDS R232, [R2+0x25000] ;  /* 0x0250000002e87984 */ /* 0x000fe80000000800 */
[----:B------:R-:W-:Y:S03]  /*278a0*/  LDS R234, [R2+0x25800] ;  /* 0x0258000002ea7984 */ /* 0x000fe60000000800 */
[C---:B------:R-:W-:Y:S01]  /*278b0*/  HMMA.1688.F32.TF32 R160, R164.reuse, R4, R160 ;  /* 0x00000004a4a0723c */ /* 0x040fe200000810a0 */
[----:B------:R-:W-:Y:S04]  /*278c0*/  LDS R233, [R3+0x25000] ;  /* 0x0250000003e97984 */ /* 0x000fe80000000800 */
[----:B------:R-:W-:Y:S03]  /*278d0*/  LDS R235, [R3+0x25800] ;  /* 0x0258000003eb7984 */ /* 0x000fe60000000800 */
[----:B------:R-:W-:Y:S01]  /*278e0*/  HMMA.1688.F32.TF32 R164, R164, R224, R236 ;  /* 0x000000e0a4a4723c */ /* 0x000fe200000810ec */
[----:B------:R-:W-:Y:S04]  /*278f0*/  LDS R236, [R0+0x25080] ;  /* 0x0250800000ec7984 */ /* 0x000fe80000000800 */
[----:B------:R-:W-:Y:S03]  /*27900*/  LDS R238, [R0+0x25880] ;  /* 0x0258800000ee7984 */ /* 0x000fe60000000800 */
[C---:B------:R-:W-:Y:S01]  /*27910*/  HMMA.1688.F32.TF32 R172, R204.reuse, R20, R172 ;  /* 0x00000014ccac723c */ /* 0x040fe200000810ac */
[----:B------:R-:W-:Y:S04]  /*27920*/  LDS R237, [R252+0x25080] ;  /* 0x02508000fced7984 */ /* 0x000fe80000000800 */
[----:B------:R-:W-:Y:S03]  /*27930*/  LDS R239, [R252+0x25880] ;  /* 0x02588000fcef7984 */ /* 0x000fe60000000800 */
[C---:B------:R-:W-:Y:S01]  /*27940*/  HMMA.1688.F32.TF32 R176, R204.reuse, R24, R176 ;  /* 0x00000018ccb0723c */ /* 0x040fe200000810b0 */
[----:B------:R-:W-:Y:S04]  /*27950*/  LDS R241, [R3+0x25080] ;  /* 0x0250800003f17984 */ /* 0x000fe80000000800 */
[----:B------:R-:W-:Y:S04]  /*27960*/  LDS R243, [R3+0x25880] ;  /* 0x0258800003f37984 */ /* 0x000fe80000000800 */
[----:B------:R1:W-:Y:S04]  /*27970*/  STL [R1+0x1d60], R164 ;  /* 0x001d60a401007387 */ /* 0x0003e80000100800 */
[----:B------:R2:W-:Y:S04]  /*27980*/  STL [R1+0x1d5c], R165 ;  /* 0x001d5ca501007387 */ /* 0x0005e80000100800 */
[----:B------:R3:W-:Y:S04]  /*27990*/  STL [R1+0x1d58], R166 ;  /* 0x001d58a601007387 */ /* 0x0007e80000100800 */
[----:B------:R3:W-:Y:S04]  /*279a0*/  STL [R1+0x1d54], R167 ;  /* 0x001d54a701007387 */ /* 0x0007e80000100800 */
[----:B-1----:R-:W4:Y:S04]  /*279b0*/  LDL.LU R164, [R1] ;  /* 0x0000000001a47983 */ /* 0x002f280000300800 */
[----:B--2---:R-:W4:Y:S04]  /*279c0*/  LDL.LU R165, [R1+0x4] ;  /* 0x0000040001a57983 */ /* 0x004f280000300800 */
[----:B---3--:R-:W4:Y:S04]  /*279d0*/  LDL.LU R166, [R1+0x8] ;  /* 0x0000080001a67983 */ /* 0x008f280000300800 */
[----:B------:R-:W4:Y:S01]  /*279e0*/  LDL.LU R167, [R1+0xc] ;  /* 0x00000c0001a77983 */ /* 0x000f220000300800 */
        /* <DEDUP_REMOVED lines=9> */
[----:B------:R-:W1:Y:S04]  /*27a80*/  LDS R207, [R252+0x25800] ;  /* 0x02580000fccf7984 */ /* 0x000e680000000800 */
[----:B------:R-:W-:Y:S04]  /*27a90*/  STL [R1+0x1d4c], R172 ;  /* 0x001d4cac01007387 */ /* 0x000fe80000100800 */
[----:B------:R-:W-:Y:S04]  /*27aa0*/  STL [R1+0x1d48], R173 ;  /* 0x001d48ad01007387 */ /* 0x000fe80000100800 */
[----:B------:R-:W-:Y:S04]  /*27ab0*/  STL [R1+0x1d44], R174 ;  /* 0x001d44ae01007387 */ /* 0x000fe80000100800 */
[----:B------:R-:W-:Y:S04]  /*27ac0*/  STL [R1+0x1d40], R175 ;  /* 0x001d40af01007387 */ /* 0x000fe80000100800 */
[----:B------:R-:W-:Y:S04]  /*27ad0*/  STL [R1+0x1d50], R176 ;  /* 0x001d50b001007387 */ /* 0x000fe80000100800 */
[----:B------:R-:W-:Y:S01]  /*27ae0*/  STL [R1+0x1d3c], R177 ;  /* 0x001d3cb101007387 */ /* 0x000fe20000100800 */
[----:B-1----:R-:W-:Y:S03]  /*27af0*/  HMMA.1688.F32.TF32 R144, R204, R210, R144 ;  /* 0x000000d2cc90723c */ /* 0x002fe60000081090 */
[----:B------:R-:W-:Y:S04]  /*27b00*/  STL [R1+0x1d38], R178 ;  /* 0x001d38b201007387 */ /* 0x000fe80000100800 */
[----:B------:R-:W-:Y:S04]  /*27b10*/  STL [R1+0x1d34], R179 ;  /* 0x001d34b301007387 */ /* 0x000fe80000100800 */
[----:B------:R-:W-:Y:S04]  /*27b20*/  STL [R1+0x1d70], R184 ;  /* 0x001d70b801007387 */ /* 0x000fe80000100800 */
[----:B------:R-:W-:Y:S04]  /*27b30*/  STL [R1+0x1d6c], R185 ;  /* 0x001d6cb901007387 */ /* 0x000fe80000100800 */
[----:B------:R-:W-:Y:S04]  /*27b40*/  STL [R1+0x1d68], R186 ;  /* 0x001d68ba01007387 */ /* 0x000fe80000100800 */
[----:B------:R-:W-:Y:S04]  /*27b50*/  STL [R1+0x1d64], R187 ;  /* 0x001d64bb01007387 */ /* 0x000fe80000100800 */
[----:B------:R-:W-:Y:S01]  /*27b60*/  STL [R1+0x1d7c], R212 ;  /* 0x001d7cd401007387 */ /* 0x000fe20000100800 */
[----:B------:R-:W-:-:S03]  /*27b70*/  IMAD.MOV.U32 R225, RZ, RZ, R145 ;  /* 0x000000ffffe17224 */ /* 0x000fc600078e0091 */
[----:B------:R-:W-:Y:S01]  /*27b80*/  STL [R1+0x1d78], R213 ;  /* 0x001d78d501007387 */ /* 0x000fe20000100800 */
[----:B------:R-:W-:-:S03]  /*27b90*/  IMAD.MOV.U32 R224, RZ, RZ, R146 ;  /* 0x000000ffffe07224 */ /* 0x000fc600078e0092 */
[----:B------:R-:W-:Y:S01]  /*27ba0*/  STL [R1+0x1d74], R214 ;  /* 0x001d74d601007387 */ /* 0x000fe20000100800 */
[----:B------:R-:W-:-:S03]  /*27bb0*/  IMAD.MOV.U32 R209, RZ, RZ, R147 ;  /* 0x000000ffffd17224 */ /* 0x000fc600078e0093 */
[----:B------:R1:W-:Y:S02]  /*27bc0*/  STL [R1+0x1d30], R215 ;  /* 0x001d30d701007387 */ /* 0x0003e40000100800 */
[----:B-1----:R-:W-:Y:S02]  /*27bd0*/  IMAD.MOV.U32 R215, RZ, RZ, R144 ;  /* 0x000000ffffd77224 */ /* 0x002fe400078e0090 */
[----:B------:R-:W-:Y:S08]  /*27be0*/  HMMA.1688.F32.TF32 R144, R204, R14, R188 ;  /* 0x0000000ecc90723c */ /* 0x000ff000000810bc */
[-C--:B------:R-:W-:Y:S11]  /*27bf0*/  HMMA.1688.F32.TF32 R40, R232, R10.reuse, R40 ;  /* 0x0000000ae828723c */ /* 0x080ff60000081028 */
[----:B------:R-:W-:Y:S05]  /*27c00*/  @!UPT UIADD3 URZ, URZ, URZ, URZ ;  /* 0x0000003f3f3ff290 */ /* 0x000fea000fffe03f */
[----:B------:R-:W-:Y:S01]  /*27c10*/  MOV R177, R144 ;  /* 0x0000009000b17202 */ /* 0x000fe20000000f00 */
[----:B------:R-:W-:Y:S02]  /*27c20*/  IMAD.MOV.U32 R178, RZ, RZ, R145 ;  /* 0x000000ffffb27224 */ /* 0x000fe400078e0091 */
[----:B------:R-:W-:Y:S02]  /*27c30*/  IMAD.MOV.U32 R179, RZ, RZ, R146 ;  /* 0x000000ffffb37224 */ /* 0x000fe400078e0092 */
[----:B------:R-:W-:Y:S02]  /*27c40*/  IMAD.MOV.U32 R13, RZ, RZ, R147 ;  /* 0x000000ffff0d7224 */ /* 0x000fe400078e0093 */
[----:B------:R-:W-:Y:S01]  /*27c50*/  HMMA.1688.F32.TF32 R144, R204, R10, R156 ;  /* 0x0000000acc90723c */ /* 0x000fe2000008109c */
[----:B------:R-:W-:Y:S07]  /*27c60*/  STL [R1+0x1d18], R40 ;  /* 0x001d182801007387 */ /* 0x000fee0000100800 */
[C---:B------:R-:W-:Y:S01]  /*27c70*/  HMMA.1688.F32.TF32 R44, R232.reuse, R6, R44 ;  /* 0x00000006e82c723c */ /* 0x040fe2000008102c */
[----:B------:R-:W-:Y:S04]  /*27c80*/  STL [R1+0x1d14], R41 ;  /* 0x001d142901007387 */ /* 0x000fe80000100800 */
[----:B------:R-:W-:Y:S03]  /*27c90*/  STL [R1+0x1d10], R42 ;  /* 0x001d102a01007387 */ /* 0x000fe60000100800 */
[----:B------:R-:W-:Y:S01]  /*27ca0*/  HMMA.1688.F32.TF32 R48, R232, R226, R48 ;  /* 0x000000e2e830723c */ /* 0x000fe20000081030 */
[----:B------:R1:W-:Y:S07]  /*27cb0*/  STL [R1+0x1d0c], R43 ;  /* 0x001d0c2b01007387 */ /* 0x0003ee0000100800 */
[----:B------:R-:W-:-:S02]  /*27cc0*/  IMAD.MOV.U32 R172, RZ, RZ, R144 ;  /* 0x000000ffffac7224 */ /* 0x000fc400078e0090 */
[----:B------:R-:W-:Y:S01]  /*27cd0*/  IMAD.MOV.U32 R173, RZ, RZ, R145 ;  /* 0x000000ffffad7224 */ /* 0x000fe200078e0091 */
[----:B-1----:R-:W-:Y:S01]  /*27ce0*/  HMMA.1688.F32.TF32 R40, R236, R22, R52 ;  /* 0x00000016ec28723c */ /* 0x002fe20000081034 */
[----:B------:R-:W-:Y:S01]  /*27cf0*/  IMAD.MOV.U32 R174, RZ, RZ, R146 ;  /* 0x000000ffffae7224 */ /* 0x000fe200078e0092 */
[----:B------:R-:W-:Y:S01]  /*27d00*/  LDS R52, [R0+0x25100] ;  /* 0x0251000000347984 */ /* 0x000fe20000000800 */
[----:B------:R-:W-:-:S03]  /*27d10*/  IMAD.MOV.U32 R175, RZ, RZ, R147 ;  /* 0x000000ffffaf7224 */ /* 0x000fc600078e0093 */
[----:B------:R-:W-:Y:S02]  /*27d20*/  STL [R1+0x1d28], R44 ;  /* 0x001d282c01007387 */ /* 0x000fe40000100800 */
[C---:B------:R-:W-:Y:S02]  /*27d30*/  HMMA.1688.F32.TF32 R144, R204.reuse, R6, R192 ;  /* 0x00000006cc90723c */ /* 0x040fe400000810c0 */
[----:B------:R-:W-:Y:S04]  /*27d40*/  STL [R1+0x1d24], R45 ;  /* 0x001d242d01007387 */ /* 0x000fe80000100800 */
[----:B------:R-:W-:Y:S04]  /*27d50*/  STL [R1+0x1d20], R46 ;  /* 0x001d202e01007387 */ /* 0x000fe80000100800 */
[----:B------:R-:W-:Y:S04]  /*27d60*/  STL [R1+0x1d1c], R47 ;  /* 0x001d1c2f01007387 */ /* 0x000fe80000100800 */
[----:B------:R1:W-:Y:S04]  /*27d70*/  STL [R1+0x1d2c], R48 ;  /* 0x001d2c3001007387 */ /* 0x0003e80000100800 */
[----:B------:R-:W-:Y:S01]  /*27d80*/  STL [R1+0x1d08], R49 ;  /* 0x001d083101007387 */ /* 0x000fe20000100800 */
[C---:B----4-:R-:W-:Y:S03]  /*27d90*/  HMMA.1688.F32.TF32 R164, R204.reuse, R22, R164 ;  /* 0x00000016cca4723c */ /* 0x050fe600000810a4 */
[----:B------:R-:W-:Y:S04]  /*27da0*/  LDS R54, [R0+0x25900] ;  /* 0x0259000000367984 */ /* 0x000fe80000000800 */
[----:B------:R-:W-:Y:S04]  /*27db0*/  LDS R53, [R252+0x25100] ;  /* 0x02510000fc357984 */ /* 0x000fe80000000800 */
[----:B------:R-:W2:Y:S11]  /*27dc0*/  LDS R55, [R252+0x25900] ;  /* 0x02590000fc377984 */ /* 0x000eb60000000800 */
[----:B------:R-:W-:Y:S02]  /*27dd0*/  @!UPT UIADD3 URZ, URZ, URZ, URZ ;  /* 0x0000003f3f3ff290 */ /* 0x000fe4000fffe03f */
[----:B------:R-:W-:Y:S02]  /*27de0*/  IMAD.MOV.U32 R9, RZ, RZ, R164 ;  /* 0x000000ffff097224 */ /* 0x000fe400078e00a4 */
[----:B------:R-:W-:Y:S02]  /*27df0*/  IMAD.MOV.U32 R8, RZ, RZ, R165 ;  /* 0x000000ffff087224 */ /* 0x000fe400078e00a5 */
[----:B------:R-:W-:Y:S02]  /*27e00*/  IMAD.MOV.U32 R5, RZ, RZ, R166 ;  /* 0x000000ffff057224 */ /* 0x000fe400078e00a6 */
[----:B------:R-:W-:Y:S02]  /*27e10*/  IMAD.MOV.U32 R4, RZ, RZ, R167 ;  /* 0x000000ffff047224 */ /* 0x000fe400078e00a7 */
[C---:B------:R-:W-:Y:S01]  /*27e20*/  HMMA.1688.F32.TF32 R164, R204.reuse, R26, R248 ;  /* 0x0000001acca4723c */ /* 0x040fe200000810f8 */
[----:B------:R-:W-:Y:S11]  /*27e30*/  STL [R1+0x1d04], R50 ;  /* 0x001d043201007387 */ /* 0x000ff60000100800 */
[----:B------:R-:W-:Y:S11]  /*27e40*/  @!UPT UIADD3 URZ, URZ, URZ, URZ ;  /* 0x0000003f3f3ff290 */ /* 0x000ff6000fffe03f */
[----:B------:R-:W-:Y:S01]  /*27e50*/  @!UPT UIADD3 URZ, URZ, URZ, URZ ;  /* 0x0000003f3f3ff290 */ /* 0x000fe2000fffe03f */
[----:B------:R-:W-:Y:S02]  /*27e60*/  IMAD.MOV.U32 R24, RZ, RZ, R164 ;  /* 0x000000ffff187224 */ /* 0x000fe400078e00a4 */
[----:B------:R-:W-:Y:S02]  /*27e70*/  IMAD.MOV.U32 R21, RZ, RZ, R165 ;  /* 0x000000ffff157224 */ /* 0x000fe400078e00a5 */
[----:B------:R-:W-:Y:S02]  /*27e80*/  IMAD.MOV.U32 R20, RZ, RZ, R166 ;  /* 0x000000ffff147224 */ /* 0x000fe400078e00a6 */
[----:B------:R-:W-:Y:S02]  /*27e90*/  IMAD.MOV.U32 R12, RZ, RZ, R167 ;  /* 0x000000ffff0c7224 */ /* 0x000fe400078e00a7 */
[----:B------:R-:W-:Y:S08]  /*27ea0*/  HMMA.1688.F32.TF32 R164, R204, R30, R244 ;  /* 0x0000001ecca4723c */ /* 0x000ff000000810f4 */
[----:B------:R-:W-:Y:S08]  /*27eb0*/  HMMA.1688.F32.TF32 R244, R232, R210, R32 ;  /* 0x000000d2e8f4723c */ /* 0x000ff00000081020 */
[----:B------:R-:W-:Y:S01]  /*27ec0*/  HMMA.1688.F32.TF32 R32, R236, R26, R56 ;  /* 0x0000001aec20723c */ /* 0x000fe20000081038 */
[----:B------:R-:W-:Y:S01]  /*27ed0*/  STL [R1+0x1d00], R51 ;  /* 0x001d003301007387 */ /* 0x000fe20000100800 */
[----:B------:R-:W-:-:S03]  /*27ee0*/  IMAD.MOV.U32 R176, RZ, RZ, R147 ;  /* 0x000000ffffb07224 */ /* 0x000fc600078e0093 */
[----:B------:R-:W-:Y:S03]  /*27ef0*/  STL.64 [R1+0x220], R40 ;  /* 0x0002202801007387 */ /* 0x000fe60000100a00 */
[----:B------:R-:W-:Y:S01]  /*27f00*/  IMAD.MOV.U32 R29, RZ, RZ, R165 ;  /* 0x000000ffff1d7224 */ /* 0x000fe200078e00a5 */
[----:B------:R3:W-:Y:S01]  /*27f10*/  STL.64 [R1+0x228], R42 ;  /* 0x0002282a01007387 */ /* 0x0007e20000100a00 */
[----:B------:R-:W-:Y:S02]  /*27f20*/  IMAD.MOV.U32 R28, RZ, RZ, R166 ;  /* 0x000000ffff1c7224 */ /* 0x000fe400078e00a6 */
[----:B------:R-:W-:Y:S02]  /*27f30*/  IMAD.MOV.U32 R25, RZ, RZ, R167 ;  /* 0x000000ffff197224 */ /* 0x000fe400078e00a7 */
[----:B------:R-:W-:Y:S02]  /*27f40*/  IMAD.MOV.U32 R165, RZ, RZ, R144 ;  /* 0x000000ffffa57224 */ /* 0x000fe400078e0090 */
[----:B------:R-:W-:-:S02]  /*27f50*/  IMAD.MOV.U32 R166, RZ, RZ, R145 ;  /* 0x000000ffffa67224 */ /* 0x000fc400078e0091 */
[----:B------:R-:W-:Y:S02]  /*27f60*/  IMAD.MOV.U32 R167, RZ, RZ, R146 ;  /* 0x000000ffffa77224 */ /* 0x000fe400078e0092 */
[----:B------:R-:W-:Y:S01]  /*27f70*/  HMMA.1688.F32.TF32 R144, R204, R226, R168 ;  /* 0x000000e2cc90723c */ /* 0x000fe200000810a8 */
[----:B------:R-:W-:Y:S01]  /*27f80*/  IMAD.MOV.U32 R208, RZ, RZ, R164 ;  /* 0x000000ffffd07224 */ /* 0x000fe200078e00a4 */
[----:B------:R-:W-:Y:S02]  /*27f90*/  LDS R168, [R2+0x25100] ;  /* 0x0251000002a87984 */ /* 0x000fe40000000800 */
[----:B-1----:R-:W-:Y:S02]  /*27fa0*/  IMAD.MOV.U32 R48, RZ, RZ, R34 ;  /* 0x000000ffff307224 */ /* 0x002fe400078e0022 */
[----:B------:R1:W-:Y:S01]  /*27fb0*/  STL.64 [R1+0x210], R32 ;  /* 0x0002102001007387 */ /* 0x0003e20000100a00 */
[----:B------:R-:W-:Y:S01]  /*27fc0*/  IMAD.MOV.U32 R44, RZ, RZ, R35 ;  /* 0x000000ffff2c7224 */ /* 0x000fe200078e0023 */
[C---:B---3--:R-:W-:Y:S02]  /*27fd0*/  HMMA.1688.F32.TF32 R40, R236.reuse, R30, R60 ;  /* 0x0000001eec28723c */ /* 0x048fe4000008103c */
[----:B------:R-:W-:Y:S04]  /*27fe0*/  LDS R170, [R2+0x25900] ;  /* 0x0259000002aa7984 */ /* 0x000fe80000000800 */
[----:B------:R-:W-:Y:S02]  /*27ff0*/  LDS R169, [R3+0x25100] ;  /* 0x0251000003a97984 */ /* 0x000fe40000000800 */
[----:B-1----:R-:W-:Y:S02]  /*28000*/  HMMA.1688.F32.TF32 R32, R236, R210, R64 ;  /* 0x000000d2ec20723c */ /* 0x002fe40000081040 */
[----:B------:R-:W-:Y:S06]  /*28010*/  LDS R171, [R3+0x25900] ;  /* 0x0259000003ab7984 */ /* 0x000fec0000000800 */
[----:B------:R-:W-:-:S02]  /*28020*/  IMAD.MOV.U32 R207, RZ, RZ, R144 ;  /* 0x000000ffffcf7224 */ /* 0x000fc400078e0090 */
[----:B------:R-:W-:Y:S02]  /*28030*/  IMAD.MOV.U32 R206, RZ, RZ, R145 ;  /* 0x000000ffffce7224 */ /* 0x000fe400078e0091 */
[----:B------:R-:W-:Y:S02]  /*28040*/  IMAD.MOV.U32 R205, RZ, RZ, R146 ;  /* 0x000000ffffcd7224 */ /* 0x000fe400078e0092 */
[----:B------:R-:W-:Y:S01]  /*28050*/  IMAD.MOV.U32 R204, RZ, RZ, R147 ;  /* 0x000000ffffcc7224 */ /* 0x000fe200078e0093 */
[----:B------:R1:W-:Y:S01]  /*28060*/  STL.64 [R1+0x200], R40 ;  /* 0x0002002801007387 */ /* 0x0003e20000100a00 */
[----:B------:R-:W-:Y:S08]  /*28070*/  HMMA.1688.F32.TF32 R144, R232, R22, R196 ;  /* 0x00000016e890723c */ /* 0x000ff000000810c4 */
[----:B------:R-:W-:Y:S01]  /*28080*/  IMAD.MOV.U32 R45, RZ, RZ, R32 ;  /* 0x000000ffff2d7224 */ /* 0x000fe200078e0020 */
[----:B------:R-:W-:Y:S01]  /*28090*/  MOV R47, R34 ;  /* 0x00000022002f7202 */ /* 0x000fe20000000f00 */
[----:B------:R-:W-:-:S02]  /*280a0*/  IMAD.MOV.U32 R46, RZ, RZ, R33 ;  /* 0x000000ffff2e7224 */ /* 0x000fc400078e0021 */
[----:B-1----:R-:W-:Y:S02]  /*280b0*/  IMAD.MOV.U32 R40, RZ, RZ, R35 ;  /* 0x000000ffff287224 */ /* 0x002fe400078e0023 */
[----:B------:R-:W-:Y:S01]  /*280c0*/  HMMA.1688.F32.TF32 R32, R236, R14, R68 ;  /* 0x0000000eec20723c */ /* 0x000fe20000081044 */
[----:B------:R1:W-:Y:S09]  /*280d0*/  STL.64 [R1+0x208], R42 ;  /* 0x0002082a01007387 */ /* 0x0003f20000100a00 */
[----:B------:R-:W-:-:S02]  /*280e0*/  IMAD.MOV.U32 R185, RZ, RZ, R144 ;  /* 0x000000ffffb97224 */ /* 0x000fc400078e0090 */
[----:B------:R-:W-:Y:S02]  /*280f0*/  IMAD.MOV.U32 R186, RZ, RZ, R145 ;  /* 0x000000ffffba7224 */ /* 0x000fe400078e0091 */
[----:B------:R-:W-:Y:S02]  /*28100*/  IMAD.MOV.U32 R187, RZ, RZ, R146 ;  /* 0x000000ffffbb7224 */ /* 0x000fe400078e0092 */
[----:B------:R-:W-:Y:S02]  /*28110*/  IMAD.MOV.U32 R164, RZ, RZ, R147 ;  /* 0x000000ffffa47224 */ /* 0x000fe400078e0093 */
[----:B------:R-:W-:Y:S06]  /*28120*/  HMMA.1688.F32.TF32 R144, R232, R26, R180 ;  /* 0x0000001ae890723c */ /* 0x000fec00000810b4 */
[----:B------:R-:W-:-:S02]  /*28130*/  IMAD.MOV.U32 R41, RZ, RZ, R32 ;  /* 0x000000ffff297224 */ /* 0x000fc400078e0020 */
[----:B-1----:R-:W-:Y:S02]  /*28140*/  IMAD.MOV.U32 R42, RZ, RZ, R33 ;  /* 0x000000ffff2a7224 */ /* 0x002fe400078e0021 */
[----:B------:R-:W-:Y:S02]  /*28150*/  IMAD.MOV.U32 R43, RZ, RZ, R34 ;  /* 0x000000ffff2b7224 */ /* 0x000fe400078e0022 */
[----:B------:R-:W-:Y:S02]  /*28160*/  IMAD.MOV.U32 R49, RZ, RZ, R35 ;  /* 0x000000ffff317224 */ /* 0x000fe400078e0023 */
[----:B------:R-:W-:Y:S10]  /*28170*/  HMMA.1688.F32.TF32 R32, R236, R10, R72 ;  /* 0x0000000aec20723c */ /* 0x000ff40000081048 */
[----:B------:R-:W-:-:S02]  /*28180*/  IMAD.MOV.U32 R212, RZ, RZ, R144 ;  /* 0x000000ffffd47224 */ /* 0x000fc400078e0090 */
[----:B------:R-:W-:Y:S02]  /*28190*/  IMAD.MOV.U32 R213, RZ, RZ, R145 ;  /* 0x000000ffffd57224 */ /* 0x000fe400078e0091 */
[----:B------:R-:W-:Y:S02]  /*281a0*/  IMAD.MOV.U32 R214, RZ, RZ, R146 ;  /* 0x000000ffffd67224 */ /* 0x000fe400078e0092 */
[----:B------:R-:W-:-:S07]  /*281b0*/  IMAD.MOV.U32 R184, RZ, RZ, R147 ;  /* 0x000000ffffb87224 */ /* 0x000fce00078e0093 */
[----:B------:R-:W-:Y:S04]  /*281c0*/  STL.64 [R1+0x1d8], R34 ;  /* 0x0001d82201007387 */ /* 0x000fe80000100a00 */
[----:B------:R-:W2:Y:S04]  /*281d0*/  LDL.LU R144, [R1+0xd0] ;  /* 0x0000d00001907983 */ /* 0x000ea80000300800 */
[----:B------:R-:W2:Y:S04]  /*281e0*/  LDL.LU R145, [R1+0xd4] ;  /* 0x0000d40001917983 */ /* 0x000ea80000300800 */
[----:B------:R-:W2:Y:S04]  /*281f0*/  LDL.LU R146, [R1+0xd8] ;  /* 0x0000d80001927983 */ /* 0x000ea80000300800 */
[----:B------:R-:W2:Y:S01]  /*28200*/  LDL.LU R147, [R1+0xdc] ;  /* 0x0000dc0001937983 */ /* 0x000ea20000300800 */
[C---:B------:R-:W-:Y:S08]  /*28210*/  HMMA.1688.F32.TF32 R60, R236.reuse, R6, R76 ;  /* 0x00000006ec3c723c */ /* 0x040ff0000008104c */
[----:B------:R-:W-:Y:S08]  /*28220*/  HMMA.1688.F32.TF32 R64, R236, R226, R80 ;  /* 0x000000e2ec40723c */ /* 0x000ff00000081050 */
[C---:B------:R-:W-:Y:S08]  /*28230*/  HMMA.1688.F32.TF32 R68, R240.reuse, R22, R84 ;  /* 0x00000016f044723c */ /* 0x040ff00000081054 */
[----:B------:R-:W-:Y:S01]  /*28240*/  HMMA.1688.F32.TF32 R72, R240, R26, R88 ;  /* 0x0000001af048723c */ /* 0x000fe20000081058 */
[----:B------:R-:W-:Y:S07]  /*28250*/  STL [R1+0x1cc4], R60 ;  /* 0x001cc43c01007387 */ /* 0x000fee0000100800 */
[C---:B------:R-:W-:Y:S08]  /*28260*/  HMMA.1688.F32.TF32 R248, R232.reuse, R30, R200 ;  /* 0x0000001ee8f8723c */ /* 0x040ff000000810c8 */
[----:B------:R-:W-:Y:S01]  /*28270*/  HMMA.1688.F32.TF32 R36, R232, R14, R36 ;  /* 0x0000000ee824723c */ /* 0x000fe20000081024 */
[----:B------:R-:W-:Y:S01]  /*28280*/  IMAD.MOV.U32 R50, RZ, RZ, R32 ;  /* 0x000000ffff327224 */ /* 0x000fe200078e0020 */
[----:B------:R-:W-:Y:S01]  /*28290*/  LDS R34, [R2+0x25980] ;  /* 0x0259800002227984 */ /* 0x000fe20000000800 */
[----:B------:R-:W-:-:S03]  /*282a0*/  IMAD.MOV.U32 R51, RZ, RZ, R33 ;  /* 0x000000ffff337224 */ /* 0x000fc600078e0021 */
[----:B------:R-:W-:Y:S02]  /*282b0*/  LDS R35, [R3+0x25980] ;  /* 0x0259800003237984 */ /* 0x000fe40000000800 */
[----:B------:R-:W-:Y:S02]  /*282c0*/  HMMA.1688.F32.TF32 R76, R240, R30, R92 ;  /* 0x0000001ef04c723c */ /* 0x000fe4000008105c */
        /* <DEDUP_REMOVED lines=19> */
[----:B------:R-:W3:Y:S01]  /*28400*/  LDL.LU R188, [R1+0x10] ;  /* 0x0000100001bc7983 */ /* 0x000ee20000300800 */
[----:B--2---:R-:W-:Y:S03]  /*28410*/  HMMA.1688.F32.TF32 R56, R52, R22, R144 ;  /* 0x000000163438723c */ /* 0x004fe60000081090 */
[----:B------:R-:W-:Y:S04]  /*28420*/  LDS R32, [R2+0x25180] ;  /* 0x0251800002207984 */ /* 0x000fe80000000800 */
[----:B------:R-:W-:Y:S11]  /*28430*/  LDS R33, [R3+0x25180] ;  /* 0x0251800003217984 */ /* 0x000ff60000000800 */
[----:B------:R-:W-:Y:S05]  /*28440*/  @!UPT UIADD3 URZ, URZ, URZ, URZ ;  /* 0x0000003f3f3ff290 */ /* 0x000fea000fffe03f */
[----:B------:R1:W-:Y:S04]  /*28450*/  STL.64 [R1+0x1c0], R56 ;  /* 0x0001c03801007387 */ /* 0x0003e80000100a00 */
[----:B------:R2:W-:Y:S04]  /*28460*/  STL.64 [R1+0x1c8], R58 ;  /* 0x0001c83a01007387 */ /* 0x0005e80000100a00 */
[----:B------:R-:W3:Y:S04]  /*28470*/  LDL.LU R189, [R1+0x14] ;  /* 0x0000140001bd7983 */ /* 0x000ee80000300800 */
[----:B------:R-:W3:Y:S04]  /*28480*/  LDL.LU R190, [R1+0x18] ;  /* 0x0000180001be7983 */ /* 0x000ee80000300800 */
[----:B------:R-:W3:Y:S04]  /*28490*/  LDL.LU R191, [R1+0x1c] ;  /* 0x00001c0001bf7983 */ /* 0x000ee80000300800 */
[----:B------:R-:W4:Y:S04]  /*284a0*/  LDL.LU R156, [R1+0x30] ;  /* 0x00003000019c7983 */ /* 0x000f280000300800 */
[----:B------:R-:W4:Y:S04]  /*284b0*/  LDL.LU R157, [R1+0x34] ;  /* 0x00003400019d7983 */ /* 0x000f280000300800 */
[----:B------:R-:W4:Y:S04]  /*284c0*/  LDL.LU R158, [R1+0x38] ;  /* 0x00003800019e7983 */ /* 0x000f280000300800 */
[----:B------:R-:W4:Y:S04]  /*284d0*/  LDL.LU R159, [R1+0x3c] ;  /* 0x00003c00019f7983 */ /* 0x000f280000300800 */
[----:B-1----:R-:W3:Y:S04]  /*284e0*/  LDL.LU R56, [R1+0x90] ;  /* 0x0000900001387983 */ /* 0x002ee80000300800 */
[----:B------:R-:W3:Y:S04]  /*284f0*/  LDL.LU R57, [R1+0x94] ;  /* 0x0000940001397983 */ /* 0x000ee80000300800 */
[----:B--2---:R-:W3:Y:S04]  /*28500*/  LDL.LU R58, [R1+0x98] ;  /* 0x00009800013a7983 */ /* 0x004ee80000300800 */
[----:B------:R-:W3:Y:S04]  /*28510*/  LDL.LU R59, [R1+0x9c] ;  /* 0x00009c00013b7983 */ /* 0x000ee80000300800 */
[----:B------:R-:W2:Y:S04]  /*28520*/  LDL.LU R60, [R1+0xc0] ;  /* 0x0000c000013c7983 */ /* 0x000ea80000300800 */
[----:B------:R-:W2:Y:S04]  /*28530*/  LDL.LU R61, [R1+0xc4] ;  /* 0x0000c400013d7983 */ /* 0x000ea80000300800 */
[----:B------:R-:W2:Y:S04]  /*28540*/  LDL.LU R62, [R1+0xc8] ;  /* 0x0000c800013e7983 */ /* 0x000ea80000300800 */
[----:B------:R-:W2:Y:S04]  /*28550*/  LDL.LU R63, [R1+0xcc] ;  /* 0x0000cc00013f7983 */ /* 0x000ea80000300800 */
        /* <DEDUP_REMOVED lines=41> */
[C---:B---3--:R-:W-:Y:S08]  /*287f0*/  HMMA.1688.F32.TF32 R56, R52.reuse, R14, R56 ;  /* 0x0000000e3438723c */ /* 0x048ff00000081038 */
[C---:B--2---:R-:W-:Y:S11]  /*28800*/  HMMA.1688.F32.TF32 R72, R52.reuse, R26, R60 ;  /* 0x0000001a3448723c */ /* 0x044ff6000008103c */
[----:B------:R-:W-:Y:S05]  /*28810*/  @!UPT UIADD3 URZ, URZ, URZ, URZ ;  /* 0x0000003f3f3ff290 */ /* 0x000fea000fffe03f */
[----:B------:R-:W-:Y:S02]  /*28820*/  IMAD.MOV.U32 R62, RZ, RZ, R56 ;  /* 0x000000ffff3e7224 */ /* 0x000fe400078e0038 */
[----:B------:R-:W-:Y:S02]  /*28830*/  IMAD.MOV.U32 R63, RZ, RZ, R57 ;  /* 0x000000ffff3f7224 */ /* 0x000fe400078e0039 */
[----:B------:R-:W-:Y:S01]  /*28840*/  IMAD.MOV.U32 R67, RZ, RZ, R58 ;  /* 0x000000ffff437224 */ /* 0x000fe200078e003a */
[----:B----4-:R-:W-:Y:S07]  /*28850*/  HMMA.1688.F32.TF32 R108, R52, R30, R68 ;  /* 0x0000001e346c723c */ /* 0x010fee0000081044 */
[----:B------:R-:W-:-:S02]  /*28860*/  IMAD.MOV.U32 R71, RZ, RZ, R59 ;  /* 0x000000ffff477224 */ /* 0x000fc400078e003b */
[C---:B------:R-:W-:Y:S08]  /*28870*/  HMMA.1688.F32.TF32 R56, R52.reuse, R10, R232 ;  /* 0x0000000a3438723c */ /* 0x040ff000000810e8 */
[C---:B------:R-:W-:Y:S11]  /*28880*/  HMMA.1688.F32.TF32 R112, R52.reuse, R210, R236 ;  /* 0x000000d23470723c */ /* 0x040ff600000810ec */
[----:B------:R-:W-:Y:S05]  /*28890*/  @!UPT UIADD3 URZ, URZ, URZ, URZ ;  /* 0x0000003f3f3ff290 */ /* 0x000fea000fffe03f */
[----:B------:R-:W-:Y:S02]  /*288a0*/  IMAD.MOV.U32 R68, RZ, RZ, R56 ;  /* 0x000000ffff447224 */ /* 0x000fe400078e0038 */
[----:B------:R-:W-:Y:S02]  /*288b0*/  IMAD.MOV.U32 R69, RZ, RZ, R57 ;  /* 0x000000ffff457224 */ /* 0x000fe400078e0039 */
[----:B------:R-:W-:Y:S02]  /*288c0*/  IMAD.MOV.U32 R70, RZ, RZ, R58 ;  /* 0x000000ffff467224 */ /* 0x000fe400078e003a */
[----:B------:R-:W-:Y:S02]  /*288d0*/  IMAD.MOV.U32 R64, RZ, RZ, R59 ;  /* 0x000000ffff407224 */ /* 0x000fe400078e003b */
[C---:B------:R-:W-:Y:S08]  /*288e0*/  HMMA.1688.F32.TF32 R56, R52.reuse, R6, R200 ;  /* 0x000000063438723c */ /* 0x040ff000000810c8 */
[----:B------:R-:W-:Y:S11]  /*288f0*/  HMMA.1688.F32.TF32 R52, R52, R226, R180 ;  /* 0x000000e23434723c */ /* 0x000ff600000810b4 */
[----:B------:R-:W-:Y:S11]  /*28900*/  @!UPT UIADD3 URZ, URZ, URZ, URZ ;  /* 0x0000003f3f3ff290 */ /* 0x000ff6000fffe03f */
[----:B------:R-:W-:Y:S02]  /*28910*/  @!UPT UIADD3 URZ, URZ, URZ, URZ ;  /* 0x0000003f3f3ff290 */ /* 0x000fe4000fffe03f */
[----:B------:R-:W-:Y:S02]  /*28920*/  IMAD.MOV.U32 R76, RZ, RZ, R52 ;  /* 0x000000ffff4c7224 */ /* 0x000fe400078e0034 */
[----:B------:R-:W-:Y:S02]  /*28930*/  IMAD.MOV.U32 R77, RZ, RZ, R53 ;  /* 0x000000ffff4d7224 */ /* 0x000fe400078e0035 */
[----:B------:R-:W-:Y:S02]  /*28940*/  IMAD.MOV.U32 R78, RZ, RZ, R54 ;  /* 0x000000ffff4e7224 */ /* 0x000fe400078e0036 */
[----:B------:R-:W-:Y:S02]  /*28950*/  IMAD.MOV.U32 R79, RZ, RZ, R55 ;  /* 0x000000ffff4f7224 */ /* 0x000fe400078e0037 */
[C---:B-1----:R-:W-:Y:S11]  /*28960*/  HMMA.1688.F32.TF32 R52, R240.reuse, R22, R128 ;  /* 0x00000016f034723c */ /* 0x042ff60000081080 */
[----:B------:R-:W-:Y:S11]  /*28970*/  @!UPT UIADD3 URZ, URZ, URZ, URZ ;  /* 0x0000003f3f3ff290 */ /* 0x000ff6000fffe03f */
[----:B------:R-:W-:Y:S02]  /*28980*/  @!UPT UIADD3 URZ, URZ, URZ, URZ ;  /* 0x0000003f3f3ff290 */ /* 0x000fe4000fffe03f */
[----:B------:R-:W-:Y:S01]  /*28990*/  MOV R131, R52 ;  /* 0x0000003400837202 */ /* 0x000fe20000000f00 */
        /* <DEDUP_REMOVED lines=10> */
[----:B------:R-:W-:Y:S08]  /*28a40*/  HMMA.1688.F32.TF32 R52, R240, R30, R136 ;  /* 0x0000001ef034723c */ /* 0x000ff00000081088 */
[C---:B------:R-:W-:Y:S08]  /*28a50*/  HMMA.1688.F32.TF32 R232, R168.reuse, R22, R196 ;  /* 0x00000016a8e8723c */ /* 0x040ff000000810c4 */
[C---:B------:R-:W-:Y:S08]  /*28a60*/  HMMA.1688.F32.TF32 R196, R168.reuse, R26, R192 ;  /* 0x0000001aa8c4723c */ /* 0x040ff000000810c0 */
[C---:B------:R-:W-:Y:S08]  /*28a70*/  HMMA.1688.F32.TF32 R192, R168.reuse, R30, R156 ;  /* 0x0000001ea8c0723c */ /* 0x040ff0000008109c */
[----:B------:R-:W-:Y:S07]  /*28a80*/  HMMA.1688.F32.TF32 R156, R168, R6, R120 ;  /* 0x00000006a89c723c */ /* 0x000fee0000081078 */
[----:B------:R-:W-:-:S02]  /*28a90*/  IMAD.MOV.U32 R123, RZ, RZ, R52 ;  /* 0x000000ffff7b7224 */ /* 0x000fc400078e0034 */
[----:B------:R-:W-:Y:S02]  /*28aa0*/  IMAD.MOV.U32 R122, RZ, RZ, R53 ;  /* 0x000000ffff7a7224 */ /* 0x000fe400078e0035 */
[----:B------:R-:W-:Y:S02]  /*28ab0*/  IMAD.MOV.U32 R121, RZ, RZ, R54 ;  /* 0x000000ffff797224 */ /* 0x000fe400078e0036 */
[----:B------:R-:W-:Y:S02]  /*28ac0*/  IMAD.MOV.U32 R120, RZ, RZ, R55 ;  /* 0x000000ffff787224 */ /* 0x000fe400078e0037 */
[-C--:B------:R-:W-:Y:S08]  /*28ad0*/  HMMA.1688.F32.TF32 R52, R240, R210.reuse, R140 ;  /* 0x000000d2f034723c */ /* 0x080ff0000008108c */
[C---:B------:R-:W-:Y:S08]  /*28ae0*/  HMMA.1688.F32.TF32 R144, R168.reuse, R210, R144 ;  /* 0x000000d2a890723c */ /* 0x040ff00000081090 */
[C---:B------:R-:W-:Y:S08]  /*28af0*/  HMMA.1688.F32.TF32 R188, R168.reuse, R14, R188 ;  /* 0x0000000ea8bc723c */ /* 0x040ff000000810bc */
[----:B------:R-:W-:Y:S07]  /*28b00*/  HMMA.1688.F32.TF32 R168, R168, R226, R124 ;  /* 0x000000e2a8a8723c */ /* 0x000fee000008107c */
[----:B------:R-:W-:-:S02]  /*28b10*/  IMAD.MOV.U32 R127, RZ, RZ, R52 ;  /* 0x000000ffff7f7224 */ /* 0x000fc400078e0034 */
[----:B------:R-:W-:Y:S02]  /*28b20*/  IMAD.MOV.U32 R126, RZ, RZ, R53 ;  /* 0x000000ffff7e7224 */ /* 0x000fe400078e0035 */
[----:B------:R-:W-:Y:S02]  /*28b30*/  IMAD.MOV.U32 R125, RZ, RZ, R54 ;  /* 0x000000ffff7d7224 */ /* 0x000fe400078e0036 */
[----:B------:R-:W-:Y:S02]  /*28b40*/  IMAD.MOV.U32 R124, RZ, RZ, R55 ;  /* 0x000000ffff7c7224 */ /* 0x000fe400078e0037 */
[----:B------:R-:W-:Y:S01]  /*28b50*/  HMMA.1688.F32.TF32 R52, R240, R14, R148 ;  /* 0x0000000ef034723c */ /* 0x000fe20000081094 */
[----:B------:R-:W-:Y:S01]  /*28b60*/  MOV R100, R212 ;  /* 0x000000d400647202 */ /* 0x000fe20000000f00 */
[----:B------:R-:W-:Y:S01]  /*28b70*/  IMAD.MOV.U32 R101, RZ, RZ, R213 ;  /* 0x000000ffff657224 */ /* 0x000fe200078e00d5 */
[----:B------:R-:W2:Y:S01]  /*28b80*/  LDL.LU R212, [R1+0x1d7c] ;  /* 0x001d7c0001d47983 */ /* 0x000ea20000300800 */
[----:B------:R-:W-:-:S02]  /*28b90*/  IMAD.MOV.U32 R102, RZ, RZ, R214 ;  /* 0x000000ffff667224 */ /* 0x000fc400078e00d6 */
[----:B------:R-:W-:Y:S01]  /*28ba0*/  IMAD.MOV.U32 R103, RZ, RZ, R184 ;  /* 0x000000ffff677224 */ /* 0x000fe200078e00b8 */
[----:B------:R-:W2:Y:S01]  /*28bb0*/  LDL.LU R213, [R1+0x1d78] ;  /* 0x001d780001d57983 */ /* 0x000ea20000300800 */
[----:B------:R-:W-:-:S03]  /*28bc0*/  IMAD.MOV.U32 R104, RZ, RZ, R185 ;  /* 0x000000ffff687224 */ /* 0x000fc600078e00b9 */
[----:B------:R-:W2:Y:S01]  /*28bd0*/  LDL.LU R214, [R1+0x1d74] ;  /* 0x001d740001d67983 */ /* 0x000ea20000300800 */
[----:B------:R-:W-:-:S03]  /*28be0*/  IMAD.MOV.U32 R105, RZ, RZ, R186 ;  /* 0x000000ffff697224 */ /* 0x000fc600078e00ba */
[----:B------:R-:W3:Y:S01]  /*28bf0*/  LDL.LU R184, [R1+0x1d70] ;  /* 0x001d700001b87983 */ /* 0x000ee20000300800 */
[----:B------:R-:W-:-:S03]  /*28c00*/  IMAD.MOV.U32 R106, RZ, RZ, R187 ;  /* 0x000000ffff6a7224 */ /* 0x000fc600078e00bb */
[----:B------:R-:W3:Y:S01]  /*28c10*/  LDL.LU R185, [R1+0x1d6c] ;  /* 0x001d6c0001b97983 */ /* 0x000ee20000300800 */
[----:B------:R-:W-:-:S03]  /*28c20*/  IMAD.MOV.U32 R107, RZ, RZ, R164 ;  /* 0x000000ffff6b7224 */ /* 0x000fc600078e00a4 */
[----:B------:R-:W3:Y:S01]  /*28c30*/  LDL.LU R186, [R1+0x1d68] ;  /* 0x001d680001ba7983 */ /* 0x000ee20000300800 */
[----:B------:R-:W-:Y:S02]  /*28c40*/  IMAD.MOV.U32 R135, RZ, RZ, R52 ;  /* 0x000000ffff877224 */ /* 0x000fe400078e0034 */
[----:B------:R-:W-:Y:S01]  /*28c50*/  IMAD.MOV.U32 R134, RZ, RZ, R53 ;  /* 0x000000ffff867224 */ /* 0x000fe200078e0035 */
[----:B------:R-:W3:Y:S01]  /*28c60*/  LDL.LU R187, [R1+0x1d64] ;  /* 0x001d640001bb7983 */ /* 0x000ee20000300800 */
[----:B------:R-:W-:Y:S02]  /*28c70*/  IMAD.MOV.U32 R133, RZ, RZ, R54 ;  /* 0x000000ffff857224 */ /* 0x000fe400078e0036 */
[----:B------:R-:W-:Y:S01]  /*28c80*/  IMAD.MOV.U32 R132, RZ, RZ, R55 ;  /* 0x000000ffff847224 */ /* 0x000fe200078e0037 */
[----:B------:R-:W4:Y:S01]  /*28c90*/  LDL.LU R164, [R1+0x1d60] ;  /* 0x001d600001a47983 */ /* 0x000f220000300800 */
[----:B------:R-:W-:Y:S07]  /*28ca0*/  HMMA.1688.F32.TF32 R52, R240, R10, R152 ;  /* 0x0000000af034723c */ /* 0x000fee0000081098 */
[----:B------:R-:W-:-:S02]  /*28cb0*/  IMAD.MOV.U32 R152, RZ, RZ, R165 ;  /* 0x000000ffff987224 */ /* 0x000fc400078e00a5 */
[----:B------:R-:W4:Y:S01]  /*28cc0*/  LDL.LU R165, [R1+0x1d5c] ;  /* 0x001d5c0001a57983 */ /* 0x000f220000300800 */
[----:B------:R-:W-:Y:S02]  /*28cd0*/  IMAD.MOV.U32 R153, RZ, RZ, R166 ;  /* 0x000000ffff997224 */ /* 0x000fe400078e00a6 */
[----:B------:R-:W-:Y:S01]  /*28ce0*/  IMAD.MOV.U32 R154, RZ, RZ, R167 ;  /* 0x000000ffff9a7224 */ /* 0x000fe200078e00a7 */
[----:B------:R-:W4:Y:S04]  /*28cf0*/  LDL.LU R166, [R1+0x1d58] ;  /* 0x001d580001a67983 */ /* 0x000f280000300800 */
[----:B------:R-:W4:Y:S01]  /*28d00*/  LDL.LU R167, [R1+0x1d54] ;  /* 0x001d540001a77983 */ /* 0x000f220000300800 */
[----:B------:R-:W-:-:S03]  /*28d10*/  IMAD.MOV.U32 R155, RZ, RZ, R176 ;  /* 0x000000ffff9b7224 */ /* 0x000fc600078e00b0 */
[----:B------:R-:W2:Y:S03]  /*28d20*/  LDL.LU R176, [R1+0x1d50] ;  /* 0x001d500001b07983 */ /* 0x000ea60000300800 */
        /* <DEDUP_REMOVED lines=13> */
[----:B----4-:R-:W-:Y:S07]  /*28e00*/  HMMA.1688.F32.TF32 R240, R240, R226, R164 ;  /* 0x000000e2f0f0723c */ /* 0x010fee00000810a4 */
[----:B------:R-:W-:-:S02]  /*28e10*/  IMAD.MOV.U32 R164, RZ, RZ, R177 ;  /* 0x000000ffffa47224 */ /* 0x000fc400078e00b1 */
[----:B------:R-:W4:Y:S01]  /*28e20*/  LDL.LU R177, [R1+0x1d3c] ;  /* 0x001d3c0001b17983 */ /* 0x000f220000300800 */
[----:B------:R-:W-:Y:S02]  /*28e30*/  IMAD.MOV.U32 R165, RZ, RZ, R178 ;  /* 0x000000ffffa57224 */ /* 0x000fe400078e00b2 */
[----:B------:R-:W-:Y:S01]  /*28e40*/  IMAD.MOV.U32 R166, RZ, RZ, R179 ;  /* 0x000000ffffa67224 */ /* 0x000fe200078e00b3 */
[----:B------:R-:W4:Y:S01]  /*28e50*/  LDL.LU R178, [R1+0x1d38] ;  /* 0x001d380001b27983 */ /* 0x000f220000300800 */
[----:B------:R-:W-:-:S03]  /*28e60*/  IMAD.MOV.U32 R167, RZ, RZ, R13 ;  /* 0x000000ffffa77224 */ /* 0x000fc600078e000d */
[----:B------:R-:W4:Y:S04]  /*28e70*/  LDL.LU R179, [R1+0x1d34] ;  /* 0x001d340001b37983 */ /* 0x000f280000300800 */
[----:B------:R-:W4:Y:S04]  /*28e80*/  LDL R13, [R1+0xfb8] ;  /* 0x000fb800010d7983 */ /* 0x000f280000100800 */
[----:B------:R-:W-:Y:S04]  /*28e90*/  STL [R1+0x1cac], R241 ;  /* 0x001cacf101007387 */ /* 0x000fe80000100800 */
[----:B------:R-:W-:Y:S04]  /*28ea0*/  STL [R1+0x1ca8], R242 ;  /* 0x001ca8f201007387 */ /* 0x000fe80000100800 */
[----:B------:R-:W-:Y:S01]  /*28eb0*/  STL [R1+0x1ca4], R243 ;  /* 0x001ca4f301007387 */ /* 0x000fe20000100800 */
[----:B--2---:R-:W-:Y:S07]  /*28ec0*/  HMMA.1688.F32.TF32 R236, R32, R22, R172 ;  /* 0x0000001620ec723c */ /* 0x004fee00000810ac */
[----:B------:R-:W-:-:S02]  /*28ed0*/  IMAD.MOV.U32 R172, RZ, RZ, R215 ;  /* 0x000000ffffac7224 */ /* 0x000fc400078e00d7 */
[----:B------:R-:W2:Y:S01]  /*28ee0*/  LDL.LU R215, [R1+0x1d30] ;  /* 0x001d300001d77983 */ /* 0x000ea20000300800 */
[----:B------:R-:W-:Y:S02]  /*28ef0*/  IMAD.MOV.U32 R175, RZ, RZ, R209 ;  /* 0x000000ffffaf7224 */ /* 0x000fe400078e00d1 */
[----:B------:R-:W-:Y:S02]  /*28f00*/  IMAD.MOV.U32 R173, RZ, RZ, R225 ;  /* 0x000000ffffad7224 */ /* 0x000fe400078e00e1 */
[----:B------:R-:W-:Y:S02]  /*28f10*/  IMAD.MOV.U32 R174, RZ, RZ, R224 ;  /* 0x000000ffffae7224 */ /* 0x000fe400078e00e0 */
[----:B------:R-:W-:Y:S01]  /*28f20*/  IMAD.MOV.U32 R65, RZ, RZ, R72 ;  /* 0x000000ffff417224 */ /* 0x000fe200078e0048 */
[----:B------:R-:W-:Y:S01]  /*28f30*/  HMMA.1688.F32.TF32 R224, R32, R226, R228 ;  /* 0x000000e220e0723c */ /* 0x000fe200000810e4 */
[----:B------:R-:W-:Y:S02]  /*28f40*/  IMAD.MOV.U32 R66, RZ, RZ, R73 ;  /* 0x000000ffff427224 */ /* 0x000fe400078e0049 */
[----:B------:R-:W-:-:S02]  /*28f50*/  IMAD.MOV.U32 R60, RZ, RZ, R74 ;  /* 0x000000ffff3c7224 */ /* 0x000fc400078e004a */
[----:B------:R-:W-:Y:S02]  /*28f60*/  IMAD.MOV.U32 R61, RZ, RZ, R75 ;  /* 0x000000ffff3d7224 */ /* 0x000fe400078e004b */
[----:B------:R-:W-:Y:S02]  /*28f70*/  IMAD.MOV.U32 R72, RZ, RZ, R56 ;  /* 0x000000ffff487224 */ /* 0x000fe400078e0038 */
[----:B------:R-:W-:Y:S01]  /*28f80*/  IMAD.MOV.U32 R73, RZ, RZ, R57 ;  /* 0x000000ffff497224 */ /* 0x000fe200078e0039 */
[----:B------:R-:W-:Y:S01]  /*28f90*/  LDS R56, [R0+0x26000] ;  /* 0x0260000000387984 */ /* 0x000fe20000000800 */
[----:B------:R-:W-:Y:S02]  /*28fa0*/  IMAD.MOV.U32 R74, RZ, RZ, R58 ;  /* 0x000000ffff4a7224 */ /* 0x000fe400078e003a */
        /* <DEDUP_REMOVED lines=10> */
[----:B---3--:R-:W-:Y:S01]  /*29050*/  HMMA.1688.F32.TF32 R204, R32, R30, R184 ;  /* 0x0000001e20cc723c */ /* 0x008fe200000810b8 */
[----:B------:R-:W-:-:S06]  /*29060*/  IMAD.MOV.U32 R230, RZ, RZ, R5 ;  /* 0x000000ffffe67224 */ /* 0x000fcc00078e0005 */
[----:B------:R-:W-:Y:S02]  /*29070*/  IMAD.MOV.U32 R184, RZ, RZ, R24 ;  /* 0x000000ffffb87224 */ /* 0x000fe400078e0018 */
[----:B------:R-:W-:Y:S02]  /*29080*/  IMAD.MOV.U32 R185, RZ, RZ, R21 ;  /* 0x000000ffffb97224 */ /* 0x000fe400078e0015 */
[----:B------:R-:W-:Y:S02]  /*29090*/  IMAD.MOV.U32 R186, RZ, RZ, R20 ;  /* 0x000000ffffba7224 */ /* 0x000fe400078e0014 */
[----:B------:R-:W-:Y:S02]  /*290a0*/  IMAD.MOV.U32 R231, RZ, RZ, R4 ;  /* 0x000000ffffe77224 */ /* 0x000fe400078e0004 */
[----:B------:R-:W-:Y:S02]  /*290b0*/  IMAD.MOV.U32 R187, RZ, RZ, R12 ;  /* 0x000000ffffbb7224 */ /* 0x000fe400078e000c */
[----:B------:R-:W-:-:S02]  /*290c0*/  IMAD.MOV.U32 R143, RZ, RZ, R52 ;  /* 0x000000ffff8f7224 */ /* 0x000fc400078e0034 */
[----:B------:R-:W-:Y:S01]  /*290d0*/  IMAD.MOV.U32 R142, RZ, RZ, R53 ;  /* 0x000000ffff8e7224 */ /* 0x000fe200078e0035 */
[----:B------:R-:W-:Y:S01]  /*290e0*/  LDS R52, [R2+0x26000] ;  /* 0x0260000002347984 */ /* 0x000fe20000000800 */
[----:B------:R-:W-:Y:S02]  /*290f0*/  IMAD.MOV.U32 R141, RZ, RZ, R54 ;  /* 0x000000ffff8d7224 */ /* 0x000fe400078e0036 */
[----:B------:R-:W-:Y:S01]  /*29100*/  IMAD.MOV.U32 R140, RZ, RZ, R55 ;  /* 0x000000ffff8c7224 */ /* 0x000fe200078e0037 */
[----:B------:R-:W-:Y:S04]  /*29110*/  LDS R54, [R2+0x26800] ;  /* 0x0268000002367984 */ /* 0x000fe80000000800 */
[----:B------:R-:W-:Y:S04]  /*29120*/  LDS R53, [R3+0x26000] ;  /* 0x0260000003357984 */ /* 0x000fe80000000800 */
[----:B------:R-:W-:Y:S01]  /*29130*/  LDS R55, [R3+0x26800] ;  /* 0x0268000003377984 */ /* 0x000fe20000000800 */
[----:B----4-:R-:W-:Y:S03]  /*29140*/  HMMA.1688.F32.TF32 R200, R32, R26, R176 ;  /* 0x0000001a20c8723c */ /* 0x010fe600000810b0 */
[----:B------:R-:W-:Y:S04]  /*29150*/  LDSM.16.M88.4 R20, [R13+0x14080] ;  /* 0x014080000d14783b */ /* 0x000fe80000000200 */
[----:B------:R-:W-:Y:S01]  /*29160*/  MOV R176, R208 ;  /* 0x000000d000b07202 */ /* 0x000fe20000000f00 */
[----:B------:R-:W-:-:S02]  /*29170*/  IMAD.MOV.U32 R177, RZ, RZ, R29 ;  /* 0x000000ffffb17224 */ /* 0x000fc400078e001d */
[----:B------:R-:W-:Y:S02]  /*29180*/  IMAD.MOV.U32 R178, RZ, RZ, R28 ;  /* 0x000000ffffb27224 */ /* 0x000fe400078e001c */
[----:B------:R-:W1:Y:S01]  /*29190*/  LDSM.16.M88.4 R28, [R13+0xc080] ;  /* 0x00c080000d1c783b */ /* 0x000e620000000200 */
[----:B------:R-:W-:-:S03]  /*291a0*/  IMAD.MOV.U32 R179, RZ, RZ, R25 ;  /* 0x000000ffffb37224 */ /* 0x000fc600078e0019 */
[----:B------:R-:W3:Y:S01]  /*291b0*/  LDSM.16.M88.4 R24, [R13+0x10080] ;  /* 0x010080000d18783b */ /* 0x000ee20000000200 */
[C---:B--2---:R-:W-:Y:S08]  /*291c0*/  HMMA.1688.F32.TF32 R208, R32.reuse, R210, R212 ;  /* 0x000000d220d0723c */ /* 0x044ff000000810d4 */
[C---:B------:R-:W-:Y:S08]  /*291d0*/  HMMA.1688.F32.TF32 R212, R32.reuse, R14, R216 ;  /* 0x0000000e20d4723c */ /* 0x040ff000000810d8 */
[C---:B------:R-:W-:Y:S01]  /*291e0*/  HMMA.1688.F32.TF32 R216, R32.reuse, R10, R220 ;  /* 0x0000000a20d8723c */ /* 0x040fe200000810dc */
[----:B------:R-:W2:Y:S07]  /*291f0*/  LDSM.16.M88.4 R8, [R13+0x80] ;  /* 0x000080000d08783b */ /* 0x000eae0000000200 */
[----:B------:R-:W-:Y:S01]  /*29200*/  HMMA.1688.F32.TF32 R220, R32, R6, R16 ;  /* 0x0000000620dc723c */ /* 0x000fe20000081010 */
[----:B------:R-:W4:Y:S04]  /*29210*/  LDSM.16.M88.4 R32, [R13+0x8080] ;  /* 0x008080000d20783b */ /* 0x000f280000000200 */
[----:B------:R-:W4:Y:S04]  /*29220*/  LDSM.16.M88.4 R16, [R13+0x18080] ;  /* 0x018080000d10783b */ /* 0x000f280000000200 */
[----:B------:R-:W4:Y:S04]  /*29230*/  LDSM.16.M88.4 R4, [R13+0x4080] ;  /* 0x004080000d04783b */ /* 0x000f280000000200 */
[----:B------:R-:W4:Y:S01]  /*29240*/  LDSM.16.M88.4 R12, [R13+0x1c080] ;  /* 0x01c080000d0c783b */ /* 0x000f220000000200 */
[C---:B-1----:R-:W-:Y:S03]  /*29250*/  HMMA.1688.F32.TF32 R172, R56.reuse, R28, R172 ;  /* 0x0000001c38ac723c */ /* 0x042fe600000810ac */
[----:B------:R1:W-:Y:S05]  /*29260*/  STL [R1+0x1ca0], R203 ;  /* 0x001ca0cb01007387 */ /* 0x0003ea0000100800 */
[C---:B---3--:R-:W-:Y:S08]  /*29270*/  HMMA.1688.F32.TF32 R164, R56.reuse, R24, R164 ;  /* 0x0000001838a4723c */ /* 0x048ff000000810a4 */
[C---:B--2---:R-:W-:Y:S08]  /*29280*/  HMMA.1688.F32.TF32 R228, R56.reuse, R8, R228 ;  /* 0x0000000838e4723c */ /* 0x044ff000000810e4 */
[C---:B----4-:R-:W-:Y:S01]  /*29290*/  HMMA.1688.F32.TF32 R176, R56.reuse, R32, R176 ;  /* 0x0000002038b0723c */ /* 0x050fe200000810b0 */
[----:B------:R-:W-:Y:S07]  /*292a0*/  STL [R1+0x1c68], R34 ;  /* 0x001c682201007387 */ /* 0x000fee0000100800 */
[C---:B------:R-:W-:Y:S01]  /*292b0*/  HMMA.1688.F32.TF32 R160, R56.reuse, R20, R160 ;  /* 0x0000001438a0723c */ /* 0x040fe200000810a0 */
[----:B------:R-:W-:Y:S04]  /*292c0*/  STL [R1+0x1c64], R35 ;  /* 0x001c642301007387 */ /* 0x000fe80000100800 */
[----:B------:R-:W-:Y:S03]  /*292d0*/  STL [R1+0x1c60], R30 ;  /* 0x001c601e01007387 */ /* 0x000fe60000100800 */
[C---:B------:R-:W-:Y:S01]  /*292e0*/  HMMA.1688.F32.TF32 R152, R56.reuse, R16, R152 ;  /* 0x000000103898723c */ /* 0x040fe20000081098 */
[----:B------:R-:W-:Y:S07]  /*292f0*/  STL [R1+0x1c5c], R31 ;  /* 0x001c5c1f01007387 */ /* 0x000fee0000100800 */
[C---:B------:R-:W-:Y:S01]  /*29300*/  HMMA.1688.F32.TF32 R184, R56.reuse, R4, R184 ;  /* 0x0000000438b8723c */ /* 0x040fe200000810b8 */
[----:B------:R-:W-:Y:S07]  /*29310*/  STL [R1+0x1c54], R26 ;  /* 0x001c541a01007387 */ /* 0x000fee0000100800 */
[----:B------:R-:W-:Y:S01]  /*29320*/  HMMA.1688.F32.TF32 R56, R56, R12, R148 ;  /* 0x0000000c3838723c */ /* 0x000fe20000081094 */
        /* <DEDUP_REMOVED lines=11> */
[----:B------:R-:W-:Y:S04]  /*293e0*/  STL.64 [R1+0xa0], R172 ;  /* 0x0000a0ac01007387 */ /* 0x000fe80000100a00 */
[----:B------:R-:W-:Y:S04]  /*293f0*/  STL.64 [R1+0xa8], R174 ;  /* 0x0000a8ae01007387 */ /* 0x000fe80000100a00 */
[----:B------:R-:W-:Y:S01]  /*29400*/  STL.64 [R1+0x90], R164 ;  /* 0x000090a401007387 */ /* 0x000fe20000100a00 */
[----:B------:R-:W-:Y:S03]  /*29410*/  HMMA.1688.F32.TF32 R104, R52, R8, R104 ;  /* 0x000000083468723c */ /* 0x000fe60000081068 */
[----:B------:R-:W-:Y:S04]  /*29420*/  STL.64 [R1+0x98], R166 ;  /* 0x000098a601007387 */ /* 0x000fe80000100a00 */
[----:B------:R-:W-:Y:S04]  /*29430*/  STL.64 [R1+0x80], R160 ;  /* 0x000080a001007387 */ /* 0x000fe80000100a00 */
[----:B------:R-:W-:Y:S04]  /*29440*/  STL.64 [R1+0x88], R162 ;  /* 0x000088a201007387 */ /* 0x000fe80000100a00 */
[----:B------:R-:W-:Y:S04]  /*29450*/  STL.64 [R1+0x70], R152 ;  /* 0x0000709801007387 */ /* 0x000fe80000100a00 */
[----:B------:R-:W-:Y:S04]  /*29460*/  STL.64 [R1+0x78], R154 ;  /* 0x0000789a01007387 */ /* 0x000fe80000100a00 */
[----:B------:R-:W-:Y:S04]  /*29470*/  STL.64 [R1+0x60], R56 ;  /* 0x0000603801007387 */ /* 0x000fe80000100a00 */
[----:B------:R2:W-:Y:S01]  /*29480*/  STL.64 [R1+0x68], R58 ;  /* 0x0000683a01007387 */ /* 0x0005e20000100a00 */
[----:B------:R-:W-:-:S02]  /*29490*/  IMAD.MOV.U32 R148, RZ, RZ, R50 ;  /* 0x000000ffff947224 */ /* 0x000fc400078e0032 */
[----:B------:R-:W-:Y:S01]  /*294a0*/  IMAD.MOV.U32 R149, RZ, RZ, R51 ;  /* 0x000000ffff957224 */ /* 0x000fe200078e0033 */
[C---:B------:R-:W-:Y:S01]  /*294b0*/  HMMA.1688.F32.TF32 R36, R52.reuse, R24, R36 ;  /* 0x000000183424723c */ /* 0x040fe20000081024 */
[----:B-1----:R-:W-:Y:S01]  /*294c0*/  IMAD.MOV.U32 R203, RZ, RZ, R187 ;  /* 0x000000ffffcb7224 */ /* 0x002fe200078e00bb */
[----:B------:R-:W-:Y:S01]  /*294d0*/  LDS R228, [R2+0x26180] ;  /* 0x0261800002e47984 */ /* 0x000fe20000000800 */
[----:B------:R-:W-:Y:S02]  /*294e0*/  IMAD.MOV.U32 R243, RZ, RZ, R186 ;  /* 0x000000fffff37224 */ /* 0x000fe400078e00ba */
[----:B------:R-:W-:Y:S01]  /*294f0*/  IMAD.MOV.U32 R242, RZ, RZ, R185 ;  /* 0x000000fffff27224 */ /* 0x000fe200078e00b9 */
[----:B------:R-:W-:Y:S02]  /*29500*/  LDS R230, [R2+0x26980] ;  /* 0x0269800002e67984 */ /* 0x000fe40000000800 */
[----:B--2---:R-:W-:Y:S01]  /*29510*/  HMMA.1688.F32.TF32 R56, R52, R4, R100 ;  /* 0x000000043438723c */ /* 0x004fe20000081064 */
[----:B------:R-:W-:Y:S01]  /*29520*/  IMAD.MOV.U32 R30, RZ, RZ, R107 ;  /* 0x000000ffff1e7224 */ /* 0x000fe200078e006b */
[----:B------:R-:W-:Y:S01]  /*29530*/  LDS R100, [R2+0x26080] ;  /* 0x0260800002647984 */ /* 0x000fe20000000800 */
[----:B------:R-:W-:-:S02]  /*29540*/  IMAD.MOV.U32 R35, RZ, RZ, R106 ;  /* 0x000000ffff237224 */ /* 0x000fc400078e006a */
[----:B------:R-:W-:Y:S01]  /*29550*/  IMAD.MOV.U32 R34, RZ, RZ, R105 ;  /* 0x000000ffff227224 */ /* 0x000fe200078e0069 */
[----:B------:R-:W-:Y:S01]  /*29560*/  LDS R229, [R3+0x26180] ;  /* 0x0261800003e57984 */ /* 0x000fe20000000800 */
[----:B------:R-:W-:-:S03]  /*29570*/  IMAD.MOV.U32 R22, RZ, RZ, R104 ;  /* 0x000000ffff167224 */ /* 0x000fc600078e0068 */
[----:B------:R1:W-:Y:S04]  /*29580*/  STL [R1+0x1c8c], R30 ;  /* 0x001c8c1e01007387 */ /* 0x0003e80000100800 */
[----:B------:R2:W-:Y:S04]  /*29590*/  STL [R1+0x1c88], R35 ;  /* 0x001c882301007387 */ /* 0x0005e80000100800 */
[----:B------:R3:W-:Y:S01]  /*295a0*/  STL [R1+0x1c84], R34 ;  /* 0x001c842201007387 */ /* 0x0007e20000100800 */
[----:B------:R-:W-:Y:S02]  /*295b0*/  IMAD.MOV.U32 R174, RZ, RZ, R48 ;  /* 0x000000ffffae7224 */ /* 0x000fe400078e0030 */
[----:B------:R-:W-:Y:S01]  /*295c0*/  IMAD.MOV.U32 R175, RZ, RZ, R44 ;  /* 0x000000ffffaf7224 */ /* 0x000fe200078e002c */
[----:B------:R-:W-:Y:S02]  /*295d0*/  LDS R102, [R2+0x26880] ;  /* 0x0268800002667984 */ /* 0x000fe40000000800 */
[----:B------:R-:W-:-:S02]  /*295e0*/  IMAD.MOV.U32 R19, RZ, RZ, R59 ;  /* 0x000000ffff137224 */ /* 0x000fc400078e003b */
[----:B------:R-:W-:Y:S01]  /*295f0*/  IMAD.MOV.U32 R18, RZ, RZ, R58 ;  /* 0x000000ffff127224 */ /* 0x000fe200078e003a */
[----:B------:R-:W-:Y:S01]  /*29600*/  LDS R101, [R3+0x26080] ;  /* 0x0260800003657984 */ /* 0x000fe20000000800 */
[----:B------:R-:W-:Y:S02]  /*29610*/  IMAD.MOV.U32 R15, RZ, RZ, R57 ;  /* 0x000000ffff0f7224 */ /* 0x000fe400078e0039 */
[----:B------:R-:W-:Y:S01]  /*29620*/  IMAD.MOV.U32 R14, RZ, RZ, R56 ;  /* 0x000000ffff0e7224 */ /* 0x000fe200078e0038 */
[----:B------:R2:W-:Y:S04]  /*29630*/  STL [R1+0x1c80], R22 ;  /* 0x001c801601007387 */ /* 0x0005e80000100800 */
[----:B------:R-:W-:Y:S04]  /*29640*/  STL [R1+0x1c9c], R19 ;  /* 0x001c9c1301007387 */ /* 0x000fe80000100800 */
[----:B------:R-:W-:Y:S04]  /*29650*/  STL [R1+0x1c98], R18 ;  /* 0x001c981201007387 */ /* 0x000fe80000100800 */
[----:B------:R-:W-:Y:S04]  /*29660*/  STL [R1+0x1c94], R15 ;  /* 0x001c940f01007387 */ /* 0x000fe80000100800 */
[----:B------:R-:W-:Y:S04]  /*29670*/  STL [R1+0x1c90], R14 ;  /* 0x001c900e01007387 */ /* 0x000fe80000100800 */
        /* <DEDUP_REMOVED lines=25> */
[----:B------:R-:W4:Y:S01]  /*29810*/  LDL.LU R43, [R1+0x1d0c] ;  /* 0x001d0c00012b7983 */ /* 0x000f220000300800 */
[----:B------:R-:W-:-:S03]  /*29820*/  IMAD.MOV.U32 R155, RZ, RZ, R49 ;  /* 0x000000ffff9b7224 */ /* 0x000fc600078e0031 */
[----:B------:R-:W4:Y:S04]  /*29830*/  LDL.LU R49, [R1+0x1d08] ;  /* 0x001d080001317983 */ /* 0x000f280000300800 */
[----:B------:R-:W4:Y:S04]  /*29840*/  LDL.LU R50, [R1+0x1d04] ;  /* 0x001d040001327983 */ /* 0x000f280000300800 */
[----:B------:R-:W4:Y:S04]  /*29850*/  LDL.LU R51, [R1+0x1d00] ;  /* 0x001d000001337983 */ /* 0x000f280000300800 */
[----:B------:R-:W-:Y:S04]  /*29860*/  LDS R104, [R0+0x26080] ;  /* 0x0260800000687984 */ /* 0x000fe80000000800 */
[----:B------:R-:W-:Y:S04]  /*29870*/  LDS R106, [R0+0x26880] ;  /* 0x02688000006a7984 */ /* 0x000fe80000000800 */
[----:B------:R-:W-:Y:S04]  /*29880*/  LDS R105, [R252+0x26080] ;  /* 0x02608000fc697984 */ /* 0x000fe80000000800 */
[----:B------:R-:W4:Y:S01]  /*29890*/  LDS R107, [R252+0x26880] ;  /* 0x02688000fc6b7984 */ /* 0x000f220000000800 */
[----:B------:R-:W-:Y:S01]  /*298a0*/  HMMA.1688.F32.TF32 R56, R52, R32, R248 ;  /* 0x000000203438723c */ /* 0x000fe200000810f8 */
[----:B------:R-:W-:-:S02]  /*298b0*/  IMAD.MOV.U32 R31, RZ, RZ, R36 ;  /* 0x000000ffff1f7224 */ /* 0x000fc400078e0024 */
[----:B------:R-:W-:Y:S01]  /*298c0*/  IMAD.MOV.U32 R23, RZ, RZ, R37 ;  /* 0x000000ffff177224 */ /* 0x000fe200078e0025 */
[----:B------:R-:W4:Y:S01]  /*298d0*/  LDL.LU R150, [R1+0x1d8] ;  /* 0x0001d80001967983 */ /* 0x000f220000300800 */
[----:B------:R-:W-:Y:S02]  /*298e0*/  IMAD.MOV.U32 R26, RZ, RZ, R38 ;  /* 0x000000ffff1a7224 */ /* 0x000fe400078e0026 */
[----:B------:R-:W-:Y:S01]  /*298f0*/  IMAD.MOV.U32 R27, RZ, RZ, R39 ;  /* 0x000000ffff1b7224 */ /* 0x000fe200078e0027 */
[----:B------:R-:W4:Y:S01]  /*29900*/  LDL.LU R151, [R1+0x1dc] ;  /* 0x0001dc0001977983 */ /* 0x000f220000300800 */
[----:B------:R-:W-:Y:S02]  /*29910*/  IMAD.MOV.U32 R187, RZ, RZ, R136 ;  /* 0x000000ffffbb7224 */ /* 0x000fe400078e0088 */
[----:B------:R-:W-:Y:S01]  /*29920*/  IMAD.MOV.U32 R186, RZ, RZ, R137 ;  /* 0x000000ffffba7224 */ /* 0x000fe200078e0089 */
[----:B------:R-:W4:Y:S01]  /*29930*/  LDS R103, [R3+0x26880] ;  /* 0x0268800003677984 */ /* 0x000f220000000800 */
[----:B------:R-:W-:-:S03]  /*29940*/  IMAD.MOV.U32 R241, RZ, RZ, R184 ;  /* 0x000000fffff17224 */ /* 0x000fc600078e00b8 */
[----:B------:R-:W-:Y:S08]  /*29950*/  LDS R231, [R3+0x26980] ;  /* 0x0269800003e77984 */ /* 0x000ff00000000800 */
[----:B-1----:R-:W-:Y:S02]  /*29960*/  IMAD.MOV.U32 R30, RZ, RZ, R56 ;  /* 0x000000ffff1e7224 */ /* 0x002fe400078e0038 */
[----:B--2---:R-:W-:-:S02]  /*29970*/  IMAD.MOV.U32 R35, RZ, RZ, R57 ;  /* 0x000000ffff237224 */ /* 0x004fc400078e0039 */
[----:B---3--:R-:W-:Y:S02]  /*29980*/  IMAD.MOV.U32 R34, RZ, RZ, R58 ;  /* 0x000000ffff227224 */ /* 0x008fe400078e003a */
[----:B------:R-:W-:Y:S02]  /*29990*/  IMAD.MOV.U32 R22, RZ, RZ, R59 ;  /* 0x000000ffff167224 */ /* 0x000fe400078e003b */
[----:B------:R-:W-:Y:S01]  /*299a0*/  HMMA.1688.F32.TF32 R56, R52, R28, R244 ;  /* 0x0000001c3438723c */ /* 0x000fe200000810f4 */
[----:B------:R-:W-:Y:S01]  /*299b0*/  MOV R136, R65 ;  /* 0x0000004100887202 */ /* 0x000fe20000000f00 */
[----:B------:R-:W-:Y:S02]  /*299c0*/  IMAD.MOV.U32 R185, RZ, RZ, R138 ;  /* 0x000000ffffb97224 */ /* 0x000fe400078e008a */
[----:B------:R-:W-:Y:S02]  /*299d0*/  IMAD.MOV.U32 R137, RZ, RZ, R66 ;  /* 0x000000ffff897224 */ /* 0x000fe400078e0042 */
[----:B------:R-:W-:-:S02]  /*299e0*/  IMAD.MOV.U32 R184, RZ, RZ, R139 ;  /* 0x000000ffffb87224 */ /* 0x000fc400078e008b */
[----:B------:R-:W-:Y:S02]  /*299f0*/  IMAD.MOV.U32 R138, RZ, RZ, R60 ;  /* 0x000000ffff8a7224 */ /* 0x000fe400078e003c */
[----:B------:R-:W-:Y:S01]  /*29a00*/  IMAD.MOV.U32 R139, RZ, RZ, R61 ;  /* 0x000000ffff8b7224 */ /* 0x000fe200078e003d */
[C---:B----4-:R-:W-:Y:S08]  /*29a10*/  HMMA.1688.F32.TF32 R248, R52.reuse, R16, R44 ;  /* 0x0000001034f8723c */ /* 0x050ff0000008102c */
[----:B------:R-:W-:Y:S11]  /*29a20*/  HMMA.1688.F32.TF32 R36, R52, R20, R40 ;  /* 0x000000143424723c */ /* 0x000ff60000081028 */
[----:B------:R-:W-:Y:S04]  /*29a30*/  @!UPT UIADD3 URZ, URZ, URZ, URZ ;  /* 0x0000003f3f3ff290 */ /* 0x000fe8000fffe03f */
[----:B------:R-:W-:Y:S01]  /*29a40*/  STL.64 [R1+0x1bc8], R250 ;  /* 0x001bc8fa01007387 */ /* 0x000fe20000100a00 */
[----:B------:R-:W-:Y:S08]  /*29a50*/  HMMA.1688.F32.TF32 R40, R104, R4, R172 ;  /* 0x000000046828723c */ /* 0x000ff000000810ac */
[----:B------:R-:W-:Y:S01]  /*29a60*/  HMMA.1688.F32.TF32 R244, R52, R12, R48 ;  /* 0x0000000c34f4723c */ /* 0x000fe20000081030 */
[----:B------:R-:W-:Y:S04]  /*29a70*/  STL.64 [R1], R36 ;  /* 0x0000002401007387 */ /* 0x000fe80000100a00 */
[----:B------:R1:W-:Y:S03]  /*29a80*/  STL.64 [R1+0x8], R38 ;  /* 0x0000082601007387 */ /* 0x0003e60000100a00 */
[C---:B------:R-:W-:Y:S08]  /*29a90*/  HMMA.1688.F32.TF32 R44, R104.reuse, R32, R164 ;  /* 0x00000020682c723c */ /* 0x040ff000000810a4 */
[C---:B-1----:R-:W-:Y:S08]  /*29aa0*/  HMMA.1688.F32.TF32 R36, R104.reuse, R8, R176 ;  /* 0x000000086824723c */ /* 0x042ff000000810b0 */
[C---:B------:R-:W-:Y:S08]  /*29ab0*/  HMMA.1688.F32.TF32 R48, R104.reuse, R28, R160 ;  /* 0x0000001c6830723c */ /* 0x040ff000000810a0 */
[----:B------:R-:W-:Y:S01]  /*29ac0*/  HMMA.1688.F32.TF32 R52, R104, R24, R152 ;  /* 0x000000186834723c */ /* 0x000fe20000081098 */
[----:B------:R-:W-:Y:S04]  /*29ad0*/  STL.64 [R1+0x1bc0], R248 ;  /* 0x001bc0f801007387 */ /* 0x000fe80000100a00 */
[----:B------:R1:W-:Y:S04]  /*29ae0*/  STL.64 [R1+0x1bd8], R246 ;  /* 0x001bd8f601007387 */ /* 0x0003e80000100a00 */
[----:B------:R2:W-:Y:S04]  /*29af0*/  STL.64 [R1+0x1bd0], R244 ;  /* 0x001bd0f401007387 */ /* 0x0005e80000100a00 */
[----:B------:R3:W-:Y:S04]  /*29b00*/  STL.64 [R1+0x1be8], R38 ;  /* 0x001be82601007387 */ /* 0x0007e80000100a00 */
[----:B------:R4:W-:Y:S04]  /*29b10*/  STL.64 [R1+0x1be0], R36 ;  /* 0x001be02401007387 */ /* 0x0009e80000100a00 */
[----:B------:R-:W-:Y:S04]  /*29b20*/  STL.64 [R1+0x1bf8], R42 ;  /* 0x001bf82a01007387 */ /* 0x000fe80000100a00 */
[----:B------:R-:W-:Y:S04]  /*29b30*/  STL.64 [R1+0x1bf0], R40 ;  /* 0x001bf02801007387 */ /* 0x000fe80000100a00 */
[----:B------:R-:W-:Y:S01]  /*29b40*/  STL.64 [R1+0x1c08], R46 ;  /* 0x001c082e01007387 */ /* 0x000fe20000100a00 */
[----:B-1----:R-:W-:-:S03]  /*29b50*/  IMAD.MOV.U32 R247, RZ, RZ, R132 ;  /* 0x000000fffff77224 */ /* 0x002fc600078e0084 */
[----:B------:R-:W-:Y:S01]  /*29b60*/  STL.64 [R1+0x1c00], R44 ;  /* 0x001c002c01007387 */ /* 0x000fe20000100a00 */
[----:B------:R-:W-:-:S03]  /*29b70*/  IMAD.MOV.U32 R246, RZ, RZ, R133 ;  /* 0x000000fffff67224 */ /* 0x000fc600078e0085 */
[----:B------:R-:W-:Y:S01]  /*29b80*/  STL.64 [R1+0x1c18], R50 ;  /* 0x001c183201007387 */ /* 0x000fe20000100a00 */
[----:B------:R-:W-:-:S03]  /*29b90*/  IMAD.MOV.U32 R132, RZ, RZ, R76 ;  /* 0x000000ffff847224 */ /* 0x000fc600078e004c */
[----:B------:R-:W-:Y:S01]  /*29ba0*/  STL.64 [R1+0x1c10], R48 ;  /* 0x001c103001007387 */ /* 0x000fe20000100a00 */
[----:B--2---:R-:W-:-:S03]  /*29bb0*/  IMAD.MOV.U32 R245, RZ, RZ, R134 ;  /* 0x000000fffff57224 */ /* 0x004fc600078e0086 */
[----:B------:R-:W-:Y:S01]  /*29bc0*/  STL.64 [R1+0x1c28], R54 ;  /* 0x001c283601007387 */ /* 0x000fe20000100a00 */
[----:B------:R-:W-:Y:S01]  /*29bd0*/  IMAD.MOV.U32 R133, RZ, RZ, R77 ;  /* 0x000000ffff857224 */ /* 0x000fe200078e004d */
[----:B------:R-:W-:Y:S02]  /*29be0*/  MOV R244, R135 ;  /* 0x0000008700f47202 */ /* 0x000fe40000000f00 */
[----:B------:R-:W-:Y:S01]  /*29bf0*/  STL.64 [R1+0x1c20], R52 ;  /* 0x001c203401007387 */ /* 0x000fe20000100a00 */
        /* <DEDUP_REMOVED lines=11> */
[----:B------:R-:W-:-:S02]  /*29cb0*/  IMAD.MOV.U32 R176, RZ, RZ, R127 ;  /* 0x000000ffffb07224 */ /* 0x000fc400078e007f */
        /* <DEDUP_REMOVED lines=14> */
[----:B------:R-:W-:-:S03]  /*29da0*/  IMAD.MOV.U32 R123, RZ, RZ, R64 ;  /* 0x000000ffff7b7224 */ /* 0x000fc600078e0040 */
[----:B------:R-:W2:Y:S04]  /*29db0*/  LDL.LU R69, [R1+0x1cd8] ;  /* 0x001cd80001457983 */ /* 0x000ea80000300800 */
[----:B------:R-:W2:Y:S04]  /*29dc0*/  LDL.LU R70, [R1+0x1cd4] ;  /* 0x001cd40001467983 */ /* 0x000ea80000300800 */
[----:B------:R-:W2:Y:S01]  /*29dd0*/  LDL.LU R64, [R1+0x1cd0] ;  /* 0x001cd00001407983 */ /* 0x000ea20000300800 */
[----:B------:R-:W-:-:S03]  /*29de0*/  IMAD.MOV.U32 R251, RZ, RZ, R140 ;  /* 0x000000fffffb7224 */ /* 0x000fc600078e008c */
[----:B------:R-:W2:Y:S01]  /*29df0*/  LDL.LU R65, [R1+0x1ccc] ;  /* 0x001ccc0001417983 */ /* 0x000ea20000300800 */
[----:B------:R-:W-:-:S03]  /*29e00*/  IMAD.MOV.U32 R250, RZ, RZ, R141 ;  /* 0x000000fffffa7224 */ /* 0x000fc600078e008d */
[----:B------:R-:W2:Y:S01]  /*29e10*/  LDL.LU R66, [R1+0x1cc8] ;  /* 0x001cc80001427983 */ /* 0x000ea20000300800 */
[----:B------:R-:W-:-:S03]  /*29e20*/  IMAD.MOV.U32 R249, RZ, RZ, R142 ;  /* 0x000000fffff97224 */ /* 0x000fc600078e008e */
[----:B------:R-:W2:Y:S01]  /*29e30*/  LDL.LU R60, [R1+0x1cc4] ;  /* 0x001cc400013c7983 */ /* 0x000ea20000300800 */
[----:B------:R-:W-:-:S03]  /*29e40*/  IMAD.MOV.U32 R248, RZ, RZ, R143 ;  /* 0x000000fffff87224 */ /* 0x000fc600078e008f */
[----:B------:R-:W2:Y:S01]  /*29e50*/  LDL.LU R61, [R1+0x1cc0] ;  /* 0x001cc000013d7983 */ /* 0x000ea20000300800 */
[----:B---3--:R-:W-:-:S03]  /*29e60*/  IMAD.MOV.U32 R39, RZ, RZ, R116 ;  /* 0x000000ffff277224 */ /* 0x008fc600078e0074 */
[----:B------:R-:W3:Y:S01]  /*29e70*/  LDL.LU R140, [R1+0x1c0] ;  /* 0x0001c000018c7983 */ /* 0x000ee20000300800 */
[----:B------:R-:W-:-:S03]  /*29e80*/  IMAD.MOV.U32 R38, RZ, RZ, R117 ;  /* 0x000000ffff267224 */ /* 0x000fc600078e0075 */
[----:B------:R-:W3:Y:S01]  /*29e90*/  LDL.LU R141, [R1+0x1c4] ;  /* 0x0001c400018d7983 */ /* 0x000ee20000300800 */
[----:B------:R-:W-:-:S03]  /*29ea0*/  IMAD.MOV.U32 R116, RZ, RZ, R62 ;  /* 0x000000ffff747224 */ /* 0x000fc600078e003e */
[----:B------:R-:W3:Y:S01]  /*29eb0*/  LDL.LU R142, [R1+0x1c8] ;  /* 0x0001c800018e7983 */ /* 0x000ee20000300800 */
[----:B----4-:R-:W-:Y:S02]  /*29ec0*/  IMAD.MOV.U32 R37, RZ, RZ, R118 ;  /* 0x000000ffff257224 */ /* 0x010fe400078e0076 */
[----:B------:R-:W-:Y:S01]  /*29ed0*/  IMAD.MOV.U32 R117, RZ, RZ, R63 ;  /* 0x000000ffff757224 */ /* 0x000fe200078e003f */
[----:B------:R-:W3:Y:S01]  /*29ee0*/  LDL.LU R143, [R1+0x1cc] ;  /* 0x0001cc00018f7983 */ /* 0x000ee20000300800 */
[----:B------:R-:W-:Y:S02]  /*29ef0*/  IMAD.MOV.U32 R36, RZ, RZ, R119 ;  /* 0x000000ffff247224 */ /* 0x000fe400078e0077 */
[----:B------:R-:W-:Y:S01]  /*29f00*/  IMAD.MOV.U32 R118, RZ, RZ, R67 ;  /* 0x000000ffff767224 */ /* 0x000fe200078e0043 */
[----:B------:R-:W4:Y:S01]  /*29f10*/  LDL.LU R62, [R1+0x1cbc] ;  /* 0x001cbc00013e7983 */ /* 0x000f220000300800 */
[----:B------:R-:W-:-:S03]  /*29f20*/  IMAD.MOV.U32 R119, RZ, RZ, R71 ;  /* 0x000000ffff777224 */ /* 0x000fc600078e0047 */
[----:B------:R-:W4:Y:S04]  /*29f30*/  LDL.LU R63, [R1+0x1cb8] ;  /* 0x001cb800013f7983 */ /* 0x000f280000300800 */
[----:B------:R-:W3:Y:S04]  /*29f40*/  LDL.LU R67, [R1+0x1cb4] ;  /* 0x001cb40001437983 */ /* 0x000ee80000300800 */
[----:B------:R-:W3:Y:S01]  /*29f50*/  LDL.LU R71, [R1+0x1cb0] ;  /* 0x001cb00001477983 */ /* 0x000ee20000300800 */
[----:B------:R-:W-:Y:S02]  /*29f60*/  IMAD.MOV.U32 R164, RZ, RZ, R131 ;  /* 0x000000ffffa47224 */ /* 0x000fe400078e0083 */
[----:B------:R-:W-:Y:S01]  /*29f70*/  IMAD.MOV.U32 R165, RZ, RZ, R130 ;  /* 0x000000ffffa57224 */ /* 0x000fe200078e0082 */
[----:B------:R-:W-:Y:S01]  /*29f80*/  LDS R131, [R252+0x26900] ;  /* 0x02690000fc837984 */ /* 0x000fe20000000800 */
[----:B------:R-:W-:-:S02]  /*29f90*/  IMAD.MOV.U32 R166, RZ, RZ, R129 ;  /* 0x000000ffffa67224 */ /* 0x000fc400078e0081 */
[----:B------:R-:W-:Y:S01]  /*29fa0*/  IMAD.MOV.U32 R167, RZ, RZ, R128 ;  /* 0x000000ffffa77224 */ /* 0x000fe200078e0080 */
[----:B------:R-:W-:Y:S04]  /*29fb0*/  LDS R130, [R0+0x26900] ;  /* 0x0269000000827984 */ /* 0x000fe80000000800 */
[----:B------:R-:W-:Y:S04]  /*29fc0*/  LDS R128, [R0+0x26100] ;  /* 0x0261000000807984 */ /* 0x000fe80000000800 */
[----:B------:R-:W-:Y:S04]  /*29fd0*/  LDS R129, [R252+0x26100] ;  /* 0x02610000fc817984 */ /* 0x000fe80000000800 */
[----:B------:R-:W-:Y:S04]  /*29fe0*/  LDS R160, [R2+0x26100] ;  /* 0x0261000002a07984 */ /* 0x000fe80000000800 */
[----:B------:R-:W-:Y:S04]  /*29ff0*/  LDS R162, [R2+0x26900] ;  /* 0x0269000002a27984 */ /* 0x000fe80000000800 */
[----:B------:R-:W-:Y:S04]  /*2a000*/  LDS R161, [R3+0x26100] ;  /* 0x0261000003a17984 */ /* 0x000fe80000000800 */
[----:B------:R-:W1:Y:S01]  /*2a010*/  LDS R163, [R3+0x26900] ;  /* 0x0269000003a37984 */ /* 0x000e620000000800 */
[C---:B------:R-:W-:Y:S08]  /*2a020*/  HMMA.1688.F32.TF32 R80, R100.reuse, R28, R80 ;  /* 0x0000001c6450723c */ /* 0x040ff00000081050 */
[C---:B------:R-:W-:Y:S08]  /*2a030*/  HMMA.1688.F32.TF32 R84, R100.reuse, R24, R84 ;  /* 0x000000186454723c */ /* 0x040ff00000081054 */
[C---:B------:R-:W-:Y:S08]  /*2a040*/  HMMA.1688.F32.TF32 R88, R100.reuse, R20, R88 ;  /* 0x000000146458723c */ /* 0x040ff00000081058 */
[C---:B------:R-:W-:Y:S08]  /*2a050*/  HMMA.1688.F32.TF32 R92, R100.reuse, R16, R92 ;  /* 0x00000010645c723c */ /* 0x040ff0000008105c */
[----:B------:R-:W-:Y:S01]  /*2a060*/  HMMA.1688.F32.TF32 R96, R100, R12, R96 ;  /* 0x0000000c6460723c */ /* 0x000fe20000081060 */
[----:B------:R-:W-:Y:S01]  /*2a070*/  MOV R19, R56 ;  /* 0x0000003800137202 */ /* 0x000fe20000000f00 */
[----:B------:R-:W-:-:S02]  /*2a080*/  IMAD.MOV.U32 R18, RZ, RZ, R57 ;  /* 0x000000ffff127224 */ /* 0x000fc400078e0039 */
[----:B------:R-:W-:Y:S02]  /*2a090*/  IMAD.MOV.U32 R15, RZ, RZ, R58 ;  /* 0x000000ffff0f7224 */ /* 0x000fe400078e003a */
[----:B------:R-:W-:Y:S02]  /*2a0a0*/  IMAD.MOV.U32 R14, RZ, RZ, R59 ;  /* 0x000000ffff0e7224 */ /* 0x000fe400078e003b */
[----:B------:R-:W-:Y:S08]  /*2a0b0*/  HMMA.1688.F32.TF32 R56, R104, R20, R148 ;  /* 0x000000146838723c */ /* 0x000ff00000081094 */
[C---:B-1----:R-:W-:Y:S11]  /*2a0c0*/  HMMA.1688.F32.TF32 R148, R160.reuse, R24, R188 ;  /* 0x00000018a094723c */ /* 0x042ff600000810bc */
[----:B------:R-:W-:Y:S04]  /*2a0d0*/  @!UPT UIADD3 URZ, URZ, URZ, URZ ;  /* 0x0000003f3f3ff290 */ /* 0x000fe8000fffe03f */
[----:B------:R-:W-:Y:S04]  /*2a0e0*/  STL.64 [R1+0x1c38], R58 ;  /* 0x001c383a01007387 */ /* 0x000fe80000100a00 */
[----:B------:R-:W-:Y:S01]  /*2a0f0*/  STL.64 [R1+0x1c30], R56 ;  /* 0x001c303801007387 */ /* 0x000fe20000100a00 */
[----:B------:R-:W-:Y:S08]  /*2a100*/  HMMA.1688.F32.TF32 R152, R160, R20, R180 ;  /* 0x00000014a098723c */ /* 0x000ff000000810b4 */
[C---:B--2---:R-:W-:Y:S08]  /*2a110*/  HMMA.1688.F32.TF32 R76, R100.reuse, R32, R76 ;  /* 0x00000020644c723c */ /* 0x044ff0000008104c */
[C---:B------:R-:W-:Y:S08]  /*2a120*/  HMMA.1688.F32.TF32 R72, R100.reuse, R4, R72 ;  /* 0x000000046448723c */ /* 0x040ff00000081048 */
[-C--:B---3--:R-:W-:Y:S08]  /*2a130*/  HMMA.1688.F32.TF32 R68, R100, R8.reuse, R68 ;  /* 0x000000086444723c */ /* 0x088ff00000081044 */
[----:B------:R-:W-:Y:S08]  /*2a140*/  HMMA.1688.F32.TF32 R100, R128, R8, R140 ;  /* 0x000000088064723c */ /* 0x000ff0000008108c */
[----:B------:R-:W-:Y:S01]  /*2a150*/  HMMA.1688.F32.TF32 R140, R160, R32, R192 ;  /* 0x00000020a08c723c */ /* 0x000fe200000810c0 */
[----:B------:R-:W-:Y:S04]  /*2a160*/  LDS R192, [R0+0x26180] ;  /* 0x0261800000c07984 */ /* 0x000fe80000000800 */
[----:B------:R-:W-:Y:S04]  /*2a170*/  LDS R194, [R0+0x26980] ;  /* 0x0269800000c27984 */ /* 0x000fe80000000800 */
[----:B------:R-:W-:Y:S04]  /*2a180*/  LDS R193, [R252+0x26180] ;  /* 0x02618000fcc17984 */ /* 0x000fe80000000800 */
[----:B------:R-:W1:Y:S01]  /*2a190*/  LDS R195, [R252+0x26980] ;  /* 0x02698000fcc37984 */ /* 0x000e620000000800 */
[-C--:B----4-:R-:W-:Y:S11]  /*2a1a0*/  HMMA.1688.F32.TF32 R60, R104, R16.reuse, R60 ;  /* 0x00000010683c723c */ /* 0x090ff6000008103c */
[----:B------:R-:W-:Y:S11]  /*2a1b0*/  @!UPT UIADD3 URZ, URZ, URZ, URZ ;  /* 0x0000003f3f3ff290 */ /* 0x000ff6000fffe03f */
[----:B------:R-:W-:Y:S01]  /*2a1c0*/  @!UPT UIADD3 URZ, URZ, URZ, URZ ;  /* 0x0000003f3f3ff290 */ /* 0x000fe2000fffe03f */
[----:B------:R-:W-:Y:S04]  /*2a1d0*/  STL.64 [R1+0x1c48], R62 ;  /* 0x001c483e01007387 */ /* 0x000fe80000100a00 */
[----:B------:R-:W-:Y:S01]  /*2a1e0*/  STL.64 [R1+0x1c40], R60 ;  /* 0x001c403c01007387 */ /* 0x000fe20000100a00 */
[----:B-1----:R-:W-:Y:S07]  /*2a1f0*/  HMMA.1688.F32.TF32 R188, R192, R16, R248 ;  /* 0x00000010c0bc723c */ /* 0x002fee00000810f8 */
[----:B------:R-:W-:-:S02]  /*2a200*/  IMAD.MOV.U32 R248, RZ, RZ, R241 ;  /* 0x000000fffff87224 */ /* 0x000fc400078e00f1 */
[----:B------:R-:W2:Y:S01]  /*2a210*/  LDL.LU R241, [R1+0x1cac] ;  /* 0x001cac0001f17983 */ /* 0x000ea20000300800 */
[----:B------:R-:W-:Y:S02]  /*2a220*/  IMAD.MOV.U32 R249, RZ, RZ, R242 ;  /* 0x000000fffff97224 */ /* 0x000fe400078e00f2 */
[----:B------:R-:W-:Y:S01]  /*2a230*/  IMAD.MOV.U32 R250, RZ, RZ, R243 ;  /* 0x000000fffffa7224 */ /* 0x000fe200078e00f3 */
[----:B------:R-:W2:Y:S01]  /*2a240*/  LDL.LU R242, [R1+0x1ca8] ;  /* 0x001ca80001f27983 */ /* 0x000ea20000300800 */
[----:B------:R-:W-:-:S03]  /*2a250*/  IMAD.MOV.U32 R251, RZ, RZ, R203 ;  /* 0x000000fffffb7224 */ /* 0x000fc600078e00cb */
[----:B------:R-:W2:Y:S04]  /*2a260*/  LDL.LU R243, [R1+0x1ca4] ;  /* 0x001ca40001f37983 */ /* 0x000ea80000300800 */
[----:B------:R-:W3:Y:S01]  /*2a270*/  LDL.LU R203, [R1+0x1ca0] ;  /* 0x001ca00001cb7983 */ /* 0x000ee20000300800 */
[----:B------:R-:W-:Y:S03]  /*2a280*/  HMMA.1688.F32.TF32 R180, R192, R24, R244 ;  /* 0x00000018c0b4723c */ /* 0x000fe600000810f4 */
[----:B------:R-:W4:Y:S04]  /*2a290*/  LDL.LU R244, [R1+0xd0] ;  /* 0x0000d00001f47983 */ /* 0x000f280000300800 */
[----:B------:R-:W4:Y:S04]  /*2a2a0*/  LDL.LU R245, [R1+0xd4] ;  /* 0x0000d40001f57983 */ /* 0x000f280000300800 */
[----:B------:R-:W4:Y:S04]  /*2a2b0*/  LDL.LU R246, [R1+0xd8] ;  /* 0x0000d80001f67983 */ /* 0x000f280000300800 */
[----:B------:R-:W4:Y:S01]  /*2a2c0*/  LDL.LU R247, [R1+0xdc] ;  /* 0x0000dc0001f77983 */ /* 0x000f220000300800 */
[----:B------:R-:W-:Y:S08]  /*2a2d0*/  HMMA.1688.F32.TF32 R64, R104, R12, R64 ;  /* 0x0000000c6840723c */ /* 0x000ff00000081040 */
[-C--:B------:R-:W-:Y:S08]  /*2a2e0*/  HMMA.1688.F32.TF32 R104, R128, R4.reuse, R136 ;  /* 0x000000048068723c */ /* 0x080ff00000081088 */
[----:B------:R-:W-:Y:S08]  /*2a2f0*/  HMMA.1688.F32.TF32 R136, R160, R4, R196 ;  /* 0x00000004a088723c */ /* 0x000ff000000810c4 */
[C---:B------:R-:W-:Y:S01]  /*2a300*/  HMMA.1688.F32.TF32 R196, R228.reuse, R8, R236 ;  /* 0x00000008e4c4723c */ /* 0x040fe200000810ec */
[----:B------:R-:W-:Y:S04]  /*2a310*/  LDS R237, [R252+0x27080] ;  /* 0x02708000fced7984 */ /* 0x000fe80000000800 */
[----:B------:R-:W-:Y:S03]  /*2a320*/  LDS R239, [R252+0x27880] ;  /* 0x02788000fcef7984 */ /* 0x000fe60000000800 */
[C---:B------:R-:W-:Y:S01]  /*2a330*/  HMMA.1688.F32.TF32 R204, R228.reuse, R32, R204 ;  /* 0x00000020e4cc723c */ /* 0x040fe200000810cc */
[----:B------:R-:W-:Y:S04]  /*2a340*/  LDS R236, [R0+0x27080] ;  /* 0x0270800000ec7984 */ /* 0x000fe80000000800 */
[----:B------:R-:W-:Y:S03]  /*2a350*/  LDS R238, [R0+0x27880] ;  /* 0x0278800000ee7984 */ /* 0x000fe60000000800 */
[C---:B------:R-:W-:Y:S08]  /*2a360*/  HMMA.1688.F32.TF32 R208, R228.reuse, R28, R208 ;  /* 0x0000001ce4d0723c */ /* 0x040ff000000810d0 */
        /* <DEDUP_REMOVED lines=8> */
[C---:B------:R-:W-:Y:S08]  /*2a3f0*/  HMMA.1688.F32.TF32 R124, R128.reuse, R16, R124 ;  /* 0x00000010807c723c */ /* 0x040ff0000008107c */
[----:B------:R-:W-:Y:S08]  /*2a400*/  HMMA.1688.F32.TF32 R128, R128, R12, R132 ;  /* 0x0000000c8080723c */ /* 0x000ff00000081084 */
[C---:B------:R-:W-:Y:S08]  /*2a410*/  HMMA.1688.F32.TF32 R132, R160.reuse, R8, R232 ;  /* 0x00000008a084723c */ /* 0x040ff000000810e8 */
[C---:B------:R-:W-:Y:S08]  /*2a420*/  HMMA.1688.F32.TF32 R144, R160.reuse, R28, R144 ;  /* 0x0000001ca090723c */ /* 0x040ff00000081090 */
[----:B------:R-:W-:Y:S08]  /*2a430*/  HMMA.1688.F32.TF32 R156, R160, R16, R156 ;  /* 0x00000010a09c723c */ /* 0x000ff0000008109c */
[C---:B------:R-:W-:Y:S08]  /*2a440*/  HMMA.1688.F32.TF32 R164, R192.reuse, R8, R164 ;  /* 0x00000008c0a4723c */ /* 0x040ff000000810a4 */
[C---:B------:R-:W-:Y:S08]  /*2a450*/  HMMA.1688.F32.TF32 R172, R192.reuse, R32, R172 ;  /* 0x00000020c0ac723c */ /* 0x040ff000000810ac */
[C---:B------:R-:W-:Y:S08]  /*2a460*/  HMMA.1688.F32.TF32 R176, R192.reuse, R28, R176 ;  /* 0x0000001cc0b0723c */ /* 0x040ff000000810b0 */
[----:B------:R-:W-:Y:S01]  /*2a470*/  HMMA.1688.F32.TF32 R184, R192, R20, R184 ;  /* 0x00000014c0b8723c */ /* 0x000fe200000810b8 */
[----:B------:R-:W-:Y:S04]  /*2a480*/  STL [R1+0x1b88], R196 ;  /* 0x001b88c401007387 */ /* 0x000fe80000100800 */
[----:B------:R-:W-:Y:S03]  /*2a490*/  LDS R232, [R2+0x27000] ;  /* 0x0270000002e87984 */ /* 0x000fe60000000800 */
[----:B------:R-:W-:Y:S01]  /*2a4a0*/  HMMA.1688.F32.TF32 R160, R160, R12, R168 ;  /* 0x0000000ca0a0723c */ /* 0x000fe200000810a8 */
[----:B------:R-:W-:Y:S04]  /*2a4b0*/  LDS R234, [R2+0x27800] ;  /* 0x0278000002ea7984 */ /* 0x000fe80000000800 */
[----:B------:R-:W-:Y:S03]  /*2a4c0*/  LDS R233, [R3+0x27000] ;  /* 0x0270000003e97984 */ /* 0x000fe60000000800 */
[-C--:B------:R-:W-:Y:S01]  /*2a4d0*/  HMMA.1688.F32.TF32 R168, R192, R4.reuse, R36 ;  /* 0x00000004c0a8723c */ /* 0x080fe20000081024 */
[----:B------:R-:W-:Y:S04]  /*2a4e0*/  STL [R1+0x1b84], R197 ;  /* 0x001b84c501007387 */ /* 0x000fe80000100800 */
[----:B------:R-:W-:Y:S04]  /*2a4f0*/  STL [R1+0x1b80], R198 ;  /* 0x001b80c601007387 */ /* 0x000fe80000100800 */
[----:B------:R-:W-:Y:S04]  /*2a500*/  STL [R1+0x1b7c], R199 ;  /* 0x001b7cc701007387 */ /* 0x000fe80000100800 */
[----:B------:R-:W-:Y:S01]  /*2a510*/  LDS R235, [R3+0x27800] ;  /* 0x0278000003eb7984 */ /* 0x000fe20000000800 */
[----:B---3--:R-:W-:Y:S03]  /*2a520*/  HMMA.1688.F32.TF32 R200, R228, R4, R200 ;  /* 0x00000004e4c8723c */ /* 0x008fe600000810c8 */
[----:B------:R-:W-:Y:S04]  /*2a530*/  LDS R228, [R0+0x27000] ;  /* 0x0270000000e47984 */ /* 0x000fe80000000800 */
[----:B------:R-:W-:Y:S04]  /*2a540*/  LDS R230, [R0+0x27800] ;  /* 0x0278000000e67984 */ /* 0x000fe80000000800 */
[----:B------:R-:W-:Y:S04]  /*2a550*/  LDS R229, [R252+0x27000] ;  /* 0x02700000fce57984 */ /* 0x000fe80000000800 */
[----:B------:R-:W4:Y:S01]  /*2a560*/  LDS R231, [R252+0x27800] ;  /* 0x02780000fce77984 */ /* 0x000f220000000800 */
[----:B--2---:R-:W-:Y:S03]  /*2a570*/  HMMA.1688.F32.TF32 R192, R192, R12, R240 ;  /* 0x0000000cc0c0723c */ /* 0x004fe600000810f0 */
[----:B------:R-:W-:Y:S04]  /*2a580*/  LDS R240, [R2+0x27080] ;  /* 0x0270800002f07984 */ /* 0x000fe80000000800 */
[----:B------:R-:W-:Y:S04]  /*2a590*/  LDS R242, [R2+0x27880] ;  /* 0x0278800002f27984 */ /* 0x000fe80000000800 */
[----:B------:R1:W-:Y:S01]  /*2a5a0*/  STL [R1+0x1b98], R200 ;  /* 0x001b98c801007387 */ /* 0x0003e20000100800 */
[----:B----4-:R-:W-:Y:S03]  /*2a5b0*/  HMMA.1688.F32.TF32 R36, R228, R10, R244 ;  /* 0x0000000ae424723c */ /* 0x010fe600000810f4 */
[----:B------:R2:W-:Y:S04]  /*2a5c0*/  STL [R1+0x1b94], R201 ;  /* 0x001b94c901007387 */ /* 0x0005e80000100800 */
[----:B------:R3:W-:Y:S04]  /*2a5d0*/  STL [R1+0x1b90], R202 ;  /* 0x001b90ca01007387 */ /* 0x0007e80000100800 */
[----:B------:R2:W-:Y:S04]  /*2a5e0*/  STL [R1+0x1b8c], R203 ;  /* 0x001b8ccb01007387 */ /* 0x0005e80000100800 */
[----:B------:R-:W-:Y:S04]  /*2a5f0*/  LDS R241, [R3+0x27080] ;  /* 0x0270800003f17984 */ /* 0x000fe80000000800 */
[----:B------:R-:W1:Y:S05]  /*2a600*/  LDS R243, [R3+0x27880] ;  /* 0x0278800003f37984 */ /* 0x000e6a0000000800 */
[----:B------:R-:W-:-:S02]  /*2a610*/  IMAD.MOV.U32 R17, RZ, RZ, R36 ;  /* 0x000000ffff117224 */ /* 0x000fc400078e0024 */
[----:B------:R-:W-:Y:S02]  /*2a620*/  IMAD.MOV.U32 R16, RZ, RZ, R37 ;  /* 0x000000ffff107224 */ /* 0x000fe400078e0025 */
[----:B------:R-:W-:Y:S02]  /*2a630*/  IMAD.MOV.U32 R13, RZ, RZ, R38 ;  /* 0x000000ffff0d7224 */ /* 0x000fe400078e0026 */
[----:B------:R-:W-:Y:S02]  /*2a640*/  IMAD.MOV.U32 R12, RZ, RZ, R39 ;  /* 0x000000ffff0c7224 */ /* 0x000fe400078e0027 */
[----:B------:R-:W-:Y:S01]  /*2a650*/  HMMA.1688.F32.TF32 R36, R228, R6, R248 ;  /* 0x00000006e424723c */ /* 0x000fe200000810f8 */
[----:B------:R1:W-:Y:S04]  /*2a660*/  STL [R1+0x1ba8], R204 ;  /* 0x001ba8cc01007387 */ /* 0x0003e80000100800 */
[----:B------:R1:W-:Y:S04]  /*2a670*/  STL [R1+0x1ba4], R205 ;  /* 0x001ba4cd01007387 */ /* 0x0003e80000100800 */
[----:B------:R1:W-:Y:S04]  /*2a680*/  STL [R1+0x1ba0], R206 ;  /* 0x001ba0ce01007387 */ /* 0x0003e80000100800 */
[----:B------:R1:W-:Y:S04]  /*2a690*/  STL [R1+0x1b9c], R207 ;  /* 0x001b9ccf01007387 */ /* 0x0003e80000100800 */
[----:B------:R-:W-:Y:S01]  /*2a6a0*/  STL [R1+0x1bb8], R208 ;  /* 0x001bb8d001007387 */ /* 0x000fe20000100800 */
[----:B------:R-:W-:-:S03]  /*2a6b0*/  IMAD.MOV.U32 R244, RZ, RZ, R19 ;  /* 0x000000fffff47224 */ /* 0x000fc600078e0013 */
[----:B------:R-:W-:Y:S01]  /*2a6c0*/  STL [R1+0x1bb4], R209 ;  /* 0x001bb4d101007387 */ /* 0x000fe20000100800 */
[----:B------:R-:W-:-:S03]  /*2a6d0*/  IMAD.MOV.U32 R245, RZ, RZ, R18 ;  /* 0x000000fffff57224 */ /* 0x000fc600078e0012 */
[----:B------:R-:W-:Y:S01]  /*2a6e0*/  STL [R1+0x1bb0], R210 ;  /* 0x001bb0d201007387 */ /* 0x000fe20000100800 */
[----:B------:R-:W-:-:S03]  /*2a6f0*/  IMAD.MOV.U32 R246, RZ, RZ, R15 ;  /* 0x000000fffff67224 */ /* 0x000fc600078e000f */
[----:B------:R1:W-:Y:S01]  /*2a700*/  STL [R1+0x1bac], R211 ;  /* 0x001bacd301007387 */ /* 0x0003e20000100800 */
[----:B------:R-:W-:-:S03]  /*2a710*/  IMAD.MOV.U32 R199, RZ, RZ, R36 ;  /* 0x000000ffffc77224 */ /* 0x000fc600078e0024 */
[----:B------:R1:W-:Y:S01]  /*2a720*/  STL [R1+0x1bbc], R215 ;  /* 0x001bbcd701007387 */ /* 0x0003e20000100800 */
[----:B------:R-:W-:-:S03]  /*2a730*/  IMAD.MOV.U32 R247, RZ, RZ, R14 ;  /* 0x000000fffff77224 */ /* 0x000fc600078e000e */
[----:B------:R-:W4:Y:S01]  /*2a740*/  LDL.LU R19, [R1+0x1c9c] ;  /* 0x001c9c0001137983 */ /* 0x000f220000300800 */
[----:B------:R-:W-:Y:S01]  /*2a750*/  IMAD.MOV.U32 R252, RZ, RZ, R37 ;  /* 0x000000fffffc7224 */ /* 0x000fe200078e0025 */
[----:B------:R-:W-:Y:S02]  /*2a760*/  MOV R36, R30 ;  /* 0x0000001e00247202 */ /* 0x000fe40000000f00 */
[----:B------:R-:W4:Y:S01]  /*2a770*/  LDL.LU R18, [R1+0x1c98] ;  /* 0x001c980001127983 */ /* 0x000f220000300800 */
[----:B------:R-:W-:-:S03]  /*2a780*/  IMAD.MOV.U32 R29, RZ, RZ, R38 ;  /* 0x000000ffff1d7224 */ /* 0x000fc600078e0026 */
[----:B------:R-:W4:Y:S01]  /*2a790*/  LDL.LU R15, [R1+0x1c94] ;  /* 0x001c9400010f7983 */ /* 0x000f220000300800 */
[----:B------:R-:W-:-:S03]  /*2a7a0*/  IMAD.MOV.U32 R37, RZ, RZ, R35 ;  /* 0x000000ffff257224 */ /* 0x000fc600078e0023 */
[----:B------:R-:W4:Y:S01]  /*2a7b0*/  LDL.LU R14, [R1+0x1c90] ;  /* 0x001c9000010e7983 */ /* 0x000f220000300800 */
[----:B------:R-:W-:Y:S02]  /*2a7c0*/  IMAD.MOV.U32 R28, RZ, RZ, R39 ;  /* 0x000000ffff1c7224 */ /* 0x000fe400078e0027 */
[----:B------:R-:W-:Y:S01]  /*2a7d0*/  IMAD.MOV.U32 R38, RZ, RZ, R34 ;  /* 0x000000ffff267224 */ /* 0x000fe200078e0022 */
[----:B------:R-:W4:Y:S01]  /*2a7e0*/  LDL.LU R30, [R1+0x1c8c] ;  /* 0x001c8c00011e7983 */ /* 0x000f220000300800 */
[----:B------:R-:W-:-:S03]  /*2a7f0*/  IMAD.MOV.U32 R39, RZ, RZ, R22 ;  /* 0x000000ffff277224 */ /* 0x000fc600078e0016 */
[----:B------:R-:W4:Y:S04]  /*2a800*/  LDL.LU R35, [R1+0x1c88] ;  /* 0x001c880001237983 */ /* 0x000f280000300800 */
[----:B------:R-:W4:Y:S04]  /*2a810*/  LDL.LU R34, [R1+0x1c84] ;  /* 0x001c840001227983 */ /* 0x000f280000300800 */
[----:B------:R-:W4:Y:S04]  /*2a820*/  LDL.LU R22, [R1+0x1c80] ;  /* 0x001c800001167983 */ /* 0x000f280000300800 */
[----:B-1----:R-:W4:Y:S04]  /*2a830*/  LDL.LU R200, [R1+0xb0] ;  /* 0x0000b00001c87983 */ /* 0x002f280000300800 */
[----:B--2---:R-:W2:Y:S04]  /*2a840*/  LDL.LU R201, [R1+0xb4] ;  /* 0x0000b40001c97983 */ /* 0x004ea80000300800 */
[----:B---3--:R-:W2:Y:S04]  /*2a850*/  LDL.LU R202, [R1+0xb8] ;  /* 0x0000b80001ca7983 */ /* 0x008ea80000300800 */
        /* <DEDUP_REMOVED lines=21> */
[----:B------:R-:W-:-:S02]  /*2a9b0*/  IMAD.MOV.U32 R248, RZ, RZ, R31 ;  /* 0x000000fffff87224 */ /* 0x000fc400078e001f */
[----:B------:R-:W-:Y:S02]  /*2a9c0*/  IMAD.MOV.U32 R249, RZ, RZ, R23 ;  /* 0x000000fffff97224 */ /* 0x000fe400078e0017 */
[----:B------:R-:W-:Y:S02]  /*2a9d0*/  IMAD.MOV.U32 R250, RZ, RZ, R26 ;  /* 0x000000fffffa7224 */ /* 0x000fe400078e001a */
[----:B------:R-:W-:Y:S02]  /*2a9e0*/  IMAD.MOV.U32 R251, RZ, RZ, R27 ;  /* 0x000000fffffb7224 */ /* 0x000fe400078e001b */
[----:B----4-:R-:W-:Y:S02]  /*2a9f0*/  IMAD.MOV.U32 R43, RZ, RZ, R19 ;  /* 0x000000ffff2b7224 */ /* 0x010fe400078e0013 */
[----:B------:R-:W-:Y:S02]  /*2aa00*/  IMAD.MOV.U32 R42, RZ, RZ, R18 ;  /* 0x000000ffff2a7224 */ /* 0x000fe400078e0012 */
[----:B------:R-:W-:-:S02]  /*2aa10*/  IMAD.MOV.U32 R41, RZ, RZ, R15 ;  /* 0x000000ffff297224 */ /* 0x000fc400078e000f */
[----:B------:R-:W-:Y:S02]  /*2aa20*/  IMAD.MOV.U32 R40, RZ, RZ, R14 ;  /* 0x000000ffff287224 */ /* 0x000fe400078e000e */
[----:B------:R-:W4:Y:S04]  /*2aa30*/  LDL.LU R14, [R1+0x1c7c] ;  /* 0x001c7c00010e7983 */ /* 0x000f280000300800 */
[----:B------:R-:W4:Y:S04]  /*2aa40*/  LDL.LU R15, [R1+0x1c78] ;  /* 0x001c7800010f7983 */ /* 0x000f280000300800 */
[----:B------:R-:W2:Y:S01]  /*2aa50*/  LDL.LU R18, [R1+0x1c74] ;  /* 0x001c740001127983 */ /* 0x000ea20000300800 */
[----:B------:R-:W-:-:S02]  /*2aa60*/  IMAD.MOV.U32 R46, RZ, RZ, R35 ;  /* 0x000000ffff2e7224 */ /* 0x000fc400078e0023 */
[----:B------:R-:W-:Y:S01]  /*2aa70*/  IMAD.MOV.U32 R45, RZ, RZ, R34 ;  /* 0x000000ffff2d7224 */ /* 0x000fe200078e0022 */
[----:B------:R-:W2:Y:S01]  /*2aa80*/  LDL.LU R19, [R1+0x1c70] ;  /* 0x001c700001137983 */ /* 0x000ea20000300800 */
[----:B------:R-:W-:-:S03]  /*2aa90*/  IMAD.MOV.U32 R44, RZ, RZ, R22 ;  /* 0x000000ffff2c7224 */ /* 0x000fc600078e0016 */
[----:B------:R-:W2:Y:S04]  /*2aaa0*/  LDL.LU R22, [R1+0x1c6c] ;  /* 0x001c6c0001167983 */ /* 0x000ea80000300800 */
[----:B------:R-:W2:Y:S04]  /*2aab0*/  LDL.LU R34, [R1+0x1c68] ;  /* 0x001c680001227983 */ /* 0x000ea80000300800 */
[----:B------:R-:W2:Y:S01]  /*2aac0*/  LDL.LU R35, [R1+0x1c64] ;  /* 0x001c640001237983 */ /* 0x000ea20000300800 */
[----:B------:R-:W-:-:S03]  /*2aad0*/  IMAD.MOV.U32 R47, RZ, RZ, R30 ;  /* 0x000000ffff2f7224 */ /* 0x000fc600078e001e */
[----:B------:R-:W3:Y:S04]  /*2aae0*/  LDL.LU R30, [R1+0x1c60] ;  /* 0x001c6000011e7983 */ /* 0x000ee80000300800 */
[----:B------:R-:W3:Y:S04]  /*2aaf0*/  LDL.LU R31, [R1+0x1c5c] ;  /* 0x001c5c00011f7983 */ /* 0x000ee80000300800 */
[----:B------:R-:W3:Y:S04]  /*2ab00*/  LDL.LU R23, [R1+0x1c58] ;  /* 0x001c580001177983 */ /* 0x000ee80000300800 */
[----:B------:R-:W3:Y:S04]  /*2ab10*/  LDL.LU R26, [R1+0x1c54] ;  /* 0x001c5400011a7983 */ /* 0x000ee80000300800 */
[----:B------:R-:W4:Y:S01]  /*2ab20*/  LDL.LU R27, [R1+0x1c50] ;  /* 0x001c5000011b7983 */ /* 0x000f220000300800 */
[C---:B------:R-:W-:Y:S08]  /*2ab30*/  HMMA.1688.F32.TF32 R44, R232.reuse, R10, R44 ;  /* 0x0000000ae82c723c */ /* 0x040ff0000008102c */
[----:B------:R-:W-:Y:S08]  /*2ab40*/  HMMA.1688.F32.TF32 R40, R232, R6, R40 ;  /* 0x00000006e828723c */ /* 0x000ff00000081028 */
[C---:B--2---:R-:W-:Y:S08]  /*2ab50*/  HMMA.1688.F32.TF32 R208, R228.reuse, R34, R200 ;  /* 0x00000022e4d0723c */ /* 0x044ff000000810c8 */
[C---:B------:R-:W-:Y:S08]  /*2ab60*/  HMMA.1688.F32.TF32 R52, R228.reuse, R18, R52 ;  /* 0x00000012e434723c */ /* 0x040ff00000081034 */
[C---:B---3--:R-:W-:Y:S08]  /*2ab70*/  HMMA.1688.F32.TF32 R56, R228.reuse, R22, R56 ;  /* 0x00000016e438723c */ /* 0x048ff00000081038 */
[----:B------:R-:W-:Y:S01]  /*2ab80*/  IMAD.MOV.U32 R203, RZ, RZ, R208 ;  /* 0x000000ffffcb7224 */ /* 0x000fe200078e00d0 */
[----:B----4-:R-:W-:Y:S01]  /*2ab90*/  HMMA.1688.F32.TF32 R60, R228, R26, R60 ;  /* 0x0000001ae43c723c */ /* 0x010fe2000008103c */
[----:B------:R-:W-:-:S02]  /*2aba0*/  IMAD.MOV.U32 R196, RZ, RZ, R209 ;  /* 0x000000ffffc47224 */ /* 0x000fc400078e00d1 */
[----:B------:R-:W-:Y:S02]  /*2abb0*/  IMAD.MOV.U32 R197, RZ, RZ, R210 ;  /* 0x000000ffffc57224 */ /* 0x000fe400078e00d2 */
[----:B------:R-:W-:-:S03]  /*2abc0*/  IMAD.MOV.U32 R198, RZ, RZ, R211 ;  /* 0x000000ffffc67224 */ /* 0x000fc600078e00d3 */
[C---:B------:R-:W-:Y:S08]  /*2abd0*/  HMMA.1688.F32.TF32 R208, R228.reuse, R30, R204 ;  /* 0x0000001ee4d0723c */ /* 0x040ff000000810cc */
[----:B------:R-:W-:Y:S01]  /*2abe0*/  HMMA.1688.F32.TF32 R228, R228, R14, R48 ;  /* 0x0000000ee4e4723c */ /* 0x000fe20000081030 */
[----:B------:R-:W-:-:S07]  /*2abf0*/  MOV R215, R56 ;  /* 0x0000003800d77202 */ /* 0x000fce0000000f00 */
[----:B------:R-:W-:Y:S02]  /*2ac00*/  IMAD.MOV.U32 R205, RZ, RZ, R62 ;  /* 0x000000ffffcd7224 */ /* 0x000fe400078e003e */
[----:B------:R-:W-:Y:S02]  /*2ac10*/  IMAD.MOV.U32 R206, RZ, RZ, R63 ;  /* 0x000000ffffce7224 */ /* 0x000fe400078e003f */
[----:B------:R-:W-:Y:S01]  /*2ac20*/  IMAD.MOV.U32 R204, RZ, RZ, R61 ;  /* 0x000000ffffcc7224 */ /* 0x000fe200078e003d */
[----:B------:R-:W2:Y:S03]  /*2ac30*/  LDL.LU.64 R62, [R1+0x1c48] ;  /* 0x001c4800013e7983 */ /* 0x000ea60000300a00 */
[----:B------:R-:W-:Y:S02]  /*2ac40*/  IMAD.MOV.U32 R202, RZ, RZ, R211 ;  /* 0x000000ffffca7224 */ /* 0x000fe400078e00d3 */
[----:B------:R-:W-:-:S02]  /*2ac50*/  IMAD.MOV.U32 R200, RZ, RZ, R209 ;  /* 0x000000ffffc87224 */ /* 0x000fc400078e00d1 */
[----:B------:R-:W-:Y:S02]  /*2ac60*/  IMAD.MOV.U32 R201, RZ, RZ, R210 ;  /* 0x000000ffffc97224 */ /* 0x000fe400078e00d2 */
[----:B------:R-:W-:Y:S02]  /*2ac70*/  IMAD.MOV.U32 R211, RZ, RZ, R60 ;  /* 0x000000ffffd37224 */ /* 0x000fe400078e003c */
[----:B------:R-:W-:Y:S01]  /*2ac80*/  IMAD.MOV.U32 R207, RZ, RZ, R208 ;  /* 0x000000ffffcf7224 */ /* 0x000fe200078e00d0 */
[----:B------:R-:W2:Y:S01]  /*2ac90*/  LDL.LU.64 R60, [R1+0x1c40] ;  /* 0x001c4000013c7983 */ /* 0x000ea20000300a00 */
[----:B------:R-:W-:Y:S02]  /*2aca0*/  IMAD.MOV.U32 R209, RZ, RZ, R58 ;  /* 0x000000ffffd17224 */ /* 0x000fe400078e003a */
[----:B------:R-:W-:Y:S02]  /*2acb0*/  IMAD.MOV.U32 R210, RZ, RZ, R59 ;  /* 0x000000ffffd27224 */ /* 0x000fe400078e003b */
[----:B------:R-:W-:Y:S01]  /*2acc0*/  IMAD.MOV.U32 R208, RZ, RZ, R57 ;  /* 0x000000ffffd07224 */ /* 0x000fe200078e0039 */
[----:B------:R-:W3:Y:S01]  /*2acd0*/  LDL.LU.64 R58, [R1+0x1c38] ;  /* 0x001c3800013a7983 */ /* 0x000ee20000300a00 */
[C---:B------:R-:W-:Y:S03]  /*2ace0*/  HMMA.1688.F32.TF32 R36, R232.reuse, R34, R36 ;  /* 0x00000022e824723c */ /* 0x040fe60000081024 */
[----:B------:R-:W3:Y:S04]  /*2acf0*/  LDL.LU.64 R56, [R1+0x1c30] ;  /* 0x001c300001387983 */ /* 0x000ee80000300a00 */
[----:B------:R-:W-:Y:S04]  /*2ad00*/  STL.64 [R1+0x270], R52 ;  /* 0x0002703401007387 */ /* 0x000fe80000100a00 */
[----:B------:R1:W-:Y:S01]  /*2ad10*/  STL.64 [R1+0x278], R54 ;  /* 0x0002783601007387 */ /* 0x0003e20000100a00 */
[C---:B------:R-:W-:Y:S03]  /*2ad20*/  HMMA.1688.F32.TF32 R244, R232.reuse, R30, R244 ;  /* 0x0000001ee8f4723c */ /* 0x040fe600000810f4 */
[----:B-1----:R-:W4:Y:S04]  /*2ad30*/  LDL.LU.64 R54, [R1+0x1c28] ;  /* 0x001c280001367983 */ /* 0x002f280000300a00 */
[----:B------:R-:W4:Y:S04]  /*2ad40*/  LDL.LU.64 R52, [R1+0x1c20] ;  /* 0x001c200001347983 */ /* 0x000f280000300a00 */
[----:B------:R-:W2:Y:S04]  /*2ad50*/  LDL.LU.64 R50, [R1+0x1c18] ;  /* 0x001c180001327983 */ /* 0x000ea80000300a00 */
[----:B------:R-:W2:Y:S04]  /*2ad60*/  LDL.LU.64 R48, [R1+0x1c10] ;  /* 0x001c100001307983 */ /* 0x000ea80000300a00 */
[----:B------:R1:W-:Y:S01]  /*2ad70*/  STL.64 [R1+0x140], R228 ;  /* 0x000140e401007387 */ /* 0x0003e20000100a00 */
[C---:B------:R-:W-:Y:S03]  /*2ad80*/  HMMA.1688.F32.TF32 R248, R232.reuse, R26, R248 ;  /* 0x0000001ae8f8723c */ /* 0x040fe600000810f8 */
[----:B------:R1:W-:Y:S04]  /*2ad90*/  STL.64 [R1+0x148], R230 ;  /* 0x000148e601007387 */ /* 0x0003e80000100a00 */
[----:B-1----:R-:W2:Y:S04]  /*2ada0*/  LDL.LU R228, [R1] ;  /* 0x0000000001e47983 */ /* 0x002ea80000300800 */
        /* <DEDUP_REMOVED lines=23> */
[----:B--2---:R-:W-:Y:S11]  /*2af20*/  HMMA.1688.F32.TF32 R228, R232, R22, R228 ;  /* 0x00000016e8e4723c */ /* 0x004ff600000810e4 */
[----:B------:R-:W-:Y:S11]  /*2af30*/  @!UPT UIADD3 URZ, URZ, URZ, URZ ;  /* 0x0000003f3f3ff290 */ /* 0x000ff6000fffe03f */
[----:B------:R-:W-:Y:S01]  /*2af40*/  @!UPT UIADD3 URZ, URZ, URZ, URZ ;  /* 0x0000003f3f3ff290 */ /* 0x000fe2000fffe03f */
[----:B------:R-:W-:Y:S04]  /*2af50*/  STL.64 [R1+0x90], R228 ;  /* 0x000090e401007387 */ /* 0x000fe80000100a00 */
[----:B------:R4:W-:Y:S01]  /*2af60*/  STL.64 [R1+0x98], R230 ;  /* 0x000098e601007387 */ /* 0x0009e20000100a00 */
[----:B---3--:R-:W-:Y:S08]  /*2af70*/  HMMA.1688.F32.TF32 R36, R236, R10, R36 ;  /* 0x0000000aec24723c */ /* 0x008ff00000081024 */
[C---:B----4-:R-:W-:Y:S08]  /*2af80*/  HMMA.1688.F32.TF32 R228, R232.reuse, R18, R248 ;  /* 0x00000012e8e4723c */ /* 0x050ff000000810f8 */
[----:B------:R-:W-:Y:S11]  /*2af90*/  HMMA.1688.F32.TF32 R232, R232, R14, R244 ;  /* 0x0000000ee8e8723c */ /* 0x000ff600000810f4 */
[----:B------:R-:W-:Y:S04]  /*2afa0*/  @!UPT UIADD3 URZ, URZ, URZ, URZ ;  /* 0x0000003f3f3ff290 */ /* 0x000fe8000fffe03f */
[----:B------:R-:W-:Y:S04]  /*2afb0*/  STL.64 [R1+0x80], R228 ;  /* 0x000080e401007387 */ /* 0x000fe80000100a00 */
[----:B------:R1:W-:Y:S04]  /*2afc0*/  STL.64 [R1+0x88], R230 ;  /* 0x000088e601007387 */ /* 0x0003e80000100a00 */
[----:B------:R-:W-:Y:S04]  /*2afd0*/  STL.64 [R1+0x70], R232 ;  /* 0x000070e801007387 */ /* 0x000fe80000100a00 */
[----:B------:R-:W-:Y:S04]  /*2afe0*/  STL.64 [R1+0x78], R234 ;  /* 0x000078ea01007387 */ /* 0x000fe80000100a00 */
[----:B------:R-:W-:Y:S01]  /*2aff0*/  STL.64 [R1+0x260], R36 ;  /* 0x0002602401007387 */ /* 0x000fe20000100a00 */
[C---:B-1----:R-:W-:Y:S03]  /*2b000*/  HMMA.1688.F32.TF32 R228, R236.reuse, R6, R40 ;  /* 0x00000006ece4723c */ /* 0x042fe60000081028 */
[----:B------:R1:W-:Y:S05]  /*2b010*/  STL.64 [R1+0x268], R38 ;  /* 0x0002682601007387 */ /* 0x0003ea0000100a00 */
[C---:B-1----:R-:W-:Y:S01]  /*2b020*/  HMMA.1688.F32.TF32 R36, R236.reuse, R30, R48 ;  /* 0x0000001eec24723c */ /* 0x042fe20000081030 */
[----:B------:R-:W-:Y:S01]  /*2b030*/  LOP3.LUT R251, R0, 0x20, RZ, 0x3c, !PT ;  /* 0x0000002000fb7812 */ /* 0x000fe200078e3cff */
[----:B------:R-:W-:Y:S04]  /*2b040*/  LDS R48, [R0+0x27100] ;  /* 0x0271000000307984 */ /* 0x000fe80000000800 */
[----:B------:R-:W-:Y:S09]  /*2b050*/  LDS R50, [R0+0x27900] ;  /* 0x0279000000327984 */ /* 0x000ff20000000800 */
[----:B------:R1:W-:Y:S04]  /*2b060*/  STL.64 [R1+0x250], R228 ;  /* 0x000250e401007387 */ /* 0x0003e80000100a00 */
[----:B------:R2:W-:Y:S01]  /*2b070*/  STL.64 [R1+0x258], R230 ;  /* 0x000258e601007387 */ /* 0x0005e20000100a00 */
[----:B------:R-:W-:Y:S03]  /*2b080*/  HMMA.1688.F32.TF32 R40, R236, R34, R44 ;  /* 0x00000022ec28723c */ /* 0x000fe6000008102c */
[----:B------:R-:W-:Y:S04]  /*2b090*/  LDS R49, [R251+0x27100] ;  /* 0x02710000fb317984 */ /* 0x000fe80000000800 */
[----:B------:R-:W3:Y:S01]  /*2b0a0*/  LDS R51, [R251+0x27900] ;  /* 0x02790000fb337984 */ /* 0x000ee20000000800 */
[----:B-1----:R-:W-:-:S02]  /*2b0b0*/  IMAD.MOV.U32 R229, RZ, RZ, R39 ;  /* 0x000000ffffe57224 */ /* 0x002fc400078e0027 */
[----:B--2---:R-:W-:Y:S01]  /*2b0c0*/  IMAD.MOV.U32 R231, RZ, RZ, R37 ;  /* 0x000000ffffe77224 */ /* 0x004fe200078e0025 */
[----:B------:R-:W-:Y:S01]  /*2b0d0*/  HMMA.1688.F32.TF32 R232, R240, R18, R92 ;  /* 0x00000012f0e8723c */ /* 0x000fe2000008105c */
[----:B------:R-:W-:Y:S01]  /*2b0e0*/  IMAD.MOV.U32 R230, RZ, RZ, R38 ;  /* 0x000000ffffe67224 */ /* 0x000fe200078e0026 */
[----:B------:R-:W-:Y:S01]  /*2b0f0*/  LDS R44, [R2+0x27100] ;  /* 0x02710000022c7984 */ /* 0x000fe20000000800 */
[----:B------:R-:W-:-:S03]  /*2b100*/  IMAD.MOV.U32 R228, RZ, RZ, R36 ;  /* 0x000000ffffe47224 */ /* 0x000fc600078e0024 */
[----:B------:R-:W-:Y:S02]  /*2b110*/  LDS R46, [R2+0x27900] ;  /* 0x02790000022e7984 */ /* 0x000fe40000000800 */
[C---:B------:R-:W-:Y:S02]  /*2b120*/  HMMA.1688.F32.TF32 R36, R236.reuse, R22, R56 ;  /* 0x00000016ec24723c */ /* 0x040fe40000081038 */
[----:B------:R-:W-:Y:S04]  /*2b130*/  LDS R45, [R3+0x27100] ;  /* 0x02710000032d7984 */ /* 0x000fe80000000800 */
[----:B------:R-:W1:Y:S11]  /*2b140*/  LDS R47, [R3+0x27900] ;  /* 0x02790000032f7984 */ /* 0x000e760000000800 */
[----:B------:R-:W-:Y:S07]  /*2b150*/  @!UPT UIADD3 URZ, URZ, URZ, URZ ;  /* 0x0000003f3f3ff290 */ /* 0x000fee000fffe03f */
        /* <DEDUP_REMOVED lines=26> */
[----:B------:R-:W-:Y:S01]  /*2b300*/  HMMA.1688.F32.TF32 R36, R240, R34, R76 ;  /* 0x00000022f024723c */ /* 0x000fe2000008104c */
[----:B------:R2:W-:Y:S07]  /*2b310*/  STL.64 [R1+0x248], R42 ;  /* 0x0002482a01007387 */ /* 0x0005ee0000100a00 */
[----:B--2---:R-:W-:Y:S11]  /*2b320*/  HMMA.1688.F32.TF32 R40, R236, R26, R52 ;  /* 0x0000001aec28723c */ /* 0x004ff60000081034 */
[----:B------:R-:W-:Y:S05]  /*2b330*/  @!UPT UIADD3 URZ, URZ, URZ, URZ ;  /* 0x0000003f3f3ff290 */ /* 0x000fea000fffe03f */
[----:B------:R-:W-:Y:S02]  /*2b340*/  IMAD.MOV.U32 R79, RZ, RZ, R36 ;  /* 0x000000ffff4f7224 */ /* 0x000fe400078e0024 */
[----:B------:R-:W-:Y:S02]  /*2b350*/  IMAD.MOV.U32 R78, RZ, RZ, R37 ;  /* 0x000000ffff4e7224 */ /* 0x000fe400078e0025 */
[----:B------:R-:W-:Y:S02]  /*2b360*/  IMAD.MOV.U32 R77, RZ, RZ, R38 ;  /* 0x000000ffff4d7224 */ /* 0x000fe400078e0026 */
[----:B------:R-:W-:Y:S02]  /*2b370*/  IMAD.MOV.U32 R76, RZ, RZ, R39 ;  /* 0x000000ffff4c7224 */ /* 0x000fe400078e0027 */
[C---:B------:R-:W-:Y:S01]  /*2b380*/  HMMA.1688.F32.TF32 R36, R240.reuse, R30, R80 ;  /* 0x0000001ef024723c */ /* 0x040fe20000081050 */
[----:B------:R-:W-:Y:S04]  /*2b390*/  STL.64 [R1+0x220], R40 ;  /* 0x0002202801007387 */ /* 0x000fe80000100a00 */
[----:B------:R2:W-:Y:S03]  /*2b3a0*/  STL.64 [R1+0x228], R42 ;  /* 0x0002282a01007387 */ /* 0x0005e60000100a00 */
[C---:B------:R-:W-:Y:S08]  /*2b3b0*/  HMMA.1688.F32.TF32 R236, R240.reuse, R22, R88 ;  /* 0x00000016f0ec723c */ /* 0x040ff00000081058 */
[----:B--2---:R-:W-:Y:S08]  /*2b3c0*/  HMMA.1688.F32.TF32 R40, R240, R10, R68 ;  /* 0x0000000af028723c */ /* 0x004ff00000081044 */
[----:B------:R-:W-:Y:S01]  /*2b3d0*/  MOV R83, R36 ;  /* 0x0000002400537202 */ /* 0x000fe20000000f00 */
[----:B------:R-:W-:-:S02]  /*2b3e0*/  IMAD.MOV.U32 R82, RZ, RZ, R37 ;  /* 0x000000ffff527224 */ /* 0x000fc400078e0025 */
[----:B------:R-:W-:Y:S02]  /*2b3f0*/  IMAD.MOV.U32 R81, RZ, RZ, R38 ;  /* 0x000000ffff517224 */ /* 0x000fe400078e0026 */
[----:B------:R-:W-:Y:S02]  /*2b400*/  IMAD.MOV.U32 R80, RZ, RZ, R39 ;  /* 0x000000ffff507224 */ /* 0x000fe400078e0027 */
[----:B------:R-:W-:Y:S08]  /*2b410*/  HMMA.1688.F32.TF32 R36, R240, R26, R84 ;  /* 0x0000001af024723c */ /* 0x000ff00000081054 */
[----:B---3--:R-:W-:Y:S01]  /*2b420*/  HMMA.1688.F32.TF32 R52, R48, R6, R104 ;  /* 0x000000063034723c */ /* 0x008fe20000081068 */
[----:B------:R-:W-:Y:S04]  /*2b430*/  STL.64 [R1+0x50], R40 ;  /* 0x0000502801007387 */ /* 0x000fe80000100a00 */
[----:B------:R-:W-:Y:S03]  /*2b440*/  STL.64 [R1+0x58], R42 ;  /* 0x0000582a01007387 */ /* 0x000fe60000100a00 */
[----:B------:R-:W-:Y:S01]  /*2b450*/  HMMA.1688.F32.TF32 R240, R240, R14, R96 ;  /* 0x0000000ef0f0723c */ /* 0x000fe20000081060 */
[----:B------:R-:W-:Y:S06]  /*2b460*/  LDS R40, [R0+0x27180] ;  /* 0x0271800000287984 */ /* 0x000fec0000000800 */
[----:B------:R-:W-:Y:S04]  /*2b470*/  STL.64 [R1+0x10], R36 ;  /* 0x0000102401007387 */ /* 0x000fe80000100a00 */
[----:B------:R2:W-:Y:S04]  /*2b480*/  STL [R1+0x1b40], R236 ;  /* 0x001b40ec01007387 */ /* 0x0005e80000100800 */
[----:B------:R3:W-:Y:S04]  /*2b490*/  STL [R1+0x1b3c], R237 ;  /* 0x001b3ced01007387 */ /* 0x0007e80000100800 */
[----:B------:R4:W-:Y:S04]  /*2b4a0*/  STL [R1+0x1b38], R238 ;  /* 0x001b38ee01007387 */ /* 0x0009e80000100800 */
[----:B------:R-:W-:Y:S01]  /*2b4b0*/  STL [R1+0x1b34], R239 ;  /* 0x001b34ef01007387 */ /* 0x000fe20000100800 */
[----:B--2---:R-:W-:-:S03]  /*2b4c0*/  IMAD.MOV.U32 R236, RZ, RZ, R53 ;  /* 0x000000ffffec7224 */ /* 0x004fc600078e0035 */
[----:B------:R-:W-:Y:S01]  /*2b4d0*/  STL [R1+0x1b48], R232 ;  /* 0x001b48e801007387 */ /* 0x000fe20000100800 */
[----:B---3--:R-:W-:Y:S02]  /*2b4e0*/  IMAD.MOV.U32 R237, RZ, RZ, R54 ;  /* 0x000000ffffed7224 */ /* 0x008fe400078e0036 */
[----:B----4-:R-:W-:Y:S01]  /*2b4f0*/  IMAD.MOV.U32 R238, RZ, RZ, R55 ;  /* 0x000000ffffee7224 */ /* 0x010fe200078e0037 */
[----:B------:R2:W-:Y:S01]  /*2b500*/  STL [R1+0x1b44], R233 ;  /* 0x001b44e901007387 */ /* 0x0005e20000100800 */
[----:B------:R-:W-:Y:S03]  /*2b510*/  HMMA.1688.F32.TF32 R60, R48, R10, R100 ;  /* 0x0000000a303c723c */ /* 0x000fe60000081064 */
[----:B------:R-:W-:Y:S04]  /*2b520*/  LDS R42, [R0+0x27980] ;  /* 0x02798000002a7984 */ /* 0x000fe80000000800 */
[----:B------:R-:W-:Y:S01]  /*2b530*/  LDS R41, [R251+0x27180] ;  /* 0x02718000fb297984 */ /* 0x000fe20000000800 */
[----:B--2---:R-:W-:-:S02]  /*2b540*/  IMAD.MOV.U32 R233, RZ, RZ, R52 ;  /* 0x000000ffffe97224 */ /* 0x004fc400078e0034 */
[----:B------:R-:W-:Y:S01]  /*2b550*/  HMMA.1688.F32.TF32 R52, R48, R34, R108 ;  /* 0x000000223034723c */ /* 0x000fe2000008106c */
[----:B------:R-:W-:Y:S04]  /*2b560*/  STL [R1+0x1b30], R234 ;  /* 0x001b30ea01007387 */ /* 0x000fe80000100800 */
[----:B------:R-:W-:Y:S04]  /*2b570*/  STL [R1+0x1b2c], R235 ;  /* 0x001b2ceb01007387 */ /* 0x000fe80000100800 */
[----:B------:R2:W-:Y:S04]  /*2b580*/  STL [R1+0x1b54], R240 ;  /* 0x001b54f001007387 */ /* 0x0005e80000100800 */
[----:B------:R3:W-:Y:S04]  /*2b590*/  STL [R1+0x1b50], R241 ;  /* 0x001b50f101007387 */ /* 0x0007e80000100800 */
[----:B------:R4:W-:Y:S04]  /*2b5a0*/  STL [R1+0x1b4c], R242 ;  /* 0x001b4cf201007387 */ /* 0x0009e80000100800 */
[----:B------:R-:W4:Y:S03]  /*2b5b0*/  LDS R43, [R251+0x27980] ;  /* 0x02798000fb2b7984 */ /* 0x000f260000000800 */
[----:B--2---:R-:W-:Y:S01]  /*2b5c0*/  IMAD.MOV.U32 R240, RZ, RZ, R52 ;  /* 0x000000fffff07224 */ /* 0x004fe200078e0034 */
[----:B-1----:R-:W-:Y:S01]  /*2b5d0*/  HMMA.1688.F32.TF32 R144, R44, R30, R144 ;  /* 0x0000001e2c90723c */ /* 0x002fe20000081090 */
[----:B---3--:R-:W-:-:S07]  /*2b5e0*/  IMAD.MOV.U32 R241, RZ, RZ, R53 ;  /* 0x000000fffff17224 */ /* 0x008fce00078e0035 */
[----:B------:R-:W-:Y:S01]  /*2b5f0*/  HMMA.1688.F32.TF32 R148, R44, R26, R148 ;  /* 0x0000001a2c94723c */ /* 0x000fe20000081094 */
[----:B----4-:R-:W-:-:S07]  /*2b600*/  IMAD.MOV.U32 R242, RZ, RZ, R54 ;  /* 0x000000fffff27224 */ /* 0x010fce00078e0036 */
[----:B------:R-:W-:Y:S01]  /*2b610*/  HMMA.1688.F32.TF32 R160, R44, R14, R160 ;  /* 0x0000000e2ca0723c */ /* 0x000fe200000810a0 */
[----:B------:R-:W-:Y:S02]  /*2b620*/  IMAD.MOV.U32 R232, RZ, RZ, R55 ;  /* 0x000000ffffe87224 */ /* 0x000fe400078e0037 */
[----:B------:R-:W-:Y:S01]  /*2b630*/  IMAD.MOV.U32 R88, RZ, RZ, R211 ;  /* 0x000000ffff587224 */ /* 0x000fe200078e00d3 */
[----:B------:R-:W-:Y:S01]  /*2b640*/  MOV R90, R205 ;  /* 0x000000cd005a7202 */ /* 0x000fe20000000f00 */
[----:B------:R-:W-:Y:S01]  /*2b650*/  IMAD.MOV.U32 R84, RZ, RZ, R215 ;  /* 0x000000ffff547224 */ /* 0x000fe200078e00d7 */
[----:B------:R-:W-:Y:S02]  /*2b660*/  LDS R36, [R2+0x27180] ;  /* 0x0271800002247984 */ /* 0x000fe40000000800 */
[----:B------:R-:W-:Y:S02]  /*2b670*/  HMMA.1688.F32.TF32 R52, R48, R30, R112 ;  /* 0x0000001e3034723c */ /* 0x000fe40000081070 */
[----:B------:R1:W-:Y:S01]  /*2b680*/  STL [R1+0x1b28], R243 ;  /* 0x001b28f301007387 */ /* 0x0003e20000100800 */
[----:B------:R-:W-:-:S02]  /*2b690*/  IMAD.MOV.U32 R85, RZ, RZ, R208 ;  /* 0x000000ffff557224 */ /* 0x000fc400078e00d0 */
[----:B------:R-:W-:Y:S01]  /*2b6a0*/  IMAD.MOV.U32 R86, RZ, RZ, R209 ;  /* 0x000000ffff567224 */ /* 0x000fe200078e00d1 */
[----:B------:R-:W-:Y:S11]  /*2b6b0*/  LDS R37, [R3+0x27180] ;  /* 0x0271800003257984 */ /* 0x000ff60000000800 */
[----:B------:R-:W-:Y:S07]  /*2b6c0*/  @!UPT UIADD3 URZ, URZ, URZ, URZ ;  /* 0x0000003f3f3ff290 */ /* 0x000fee000fffe03f */
[----:B------:R-:W-:Y:S02]  /*2b6d0*/  IMAD.MOV.U32 R239, RZ, RZ, R52 ;  /* 0x000000ffffef7224 */ /* 0x000fe400078e0034 */
[----:B------:R-:W-:Y:S02]  /*2b6e0*/  IMAD.MOV.U32 R234, RZ, RZ, R53 ;  /* 0x000000ffffea7224 */ /* 0x000fe400078e0035 */
[----:B------:R-:W-:Y:S02]  /*2b6f0*/  IMAD.MOV.U32 R235, RZ, RZ, R54 ;  /* 0x000000ffffeb7224 */ /* 0x000fe400078e0036 */
[----:B-1----:R-:W-:Y:S02]  /*2b700*/  IMAD.MOV.U32 R243, RZ, RZ, R55 ;  /* 0x000000fffff37224 */ /* 0x002fe400078e0037 */
[C---:B------:R-:W-:Y:S01]  /*2b710*/  HMMA.1688.F32.TF32 R52, R48.reuse, R26, R116 ;  /* 0x0000001a3034723c */ /* 0x040fe20000081074 */
[----:B------:R-:W-:Y:S04]  /*2b720*/  STL.64 [R1+0x1f0], R60 ;  /* 0x0001f03c01007387 */ /* 0x000fe80000100a00 */
[----:B------:R1:W-:Y:S04]  /*2b730*/  STL.64 [R1+0x1f8], R62 ;  /* 0x0001f83e01007387 */ /* 0x0003e80000100a00 */
[----:B------:R2:W-:Y:S04]  /*2b740*/  STL [R1+0x1b64], R238 ;  /* 0x001b64ee01007387 */ /* 0x0005e80000100800 */
[----:B------:R3:W-:Y:S04]  /*2b750*/  STL [R1+0x1b60], R237 ;  /* 0x001b60ed01007387 */ /* 0x0007e80000100800 */
[----:B------:R4:W-:Y:S01]  /*2b760*/  STL [R1+0x1b5c], R233 ;  /* 0x001b5ce901007387 */ /* 0x0009e20000100800 */
[----:B-1----:R-:W-:Y:S03]  /*2b770*/  HMMA.1688.F32.TF32 R60, R48, R22, R120 ;  /* 0x00000016303c723c */ /* 0x002fe60000081078 */
[----:B------:R1:W-:Y:S03]  /*2b780*/  STL [R1+0x1b58], R236 ;  /* 0x001b58ec01007387 */ /* 0x0003e60000100800 */
[----:B--2---:R-:W-:-:S02]  /*2b790*/  IMAD.MOV.U32 R238, RZ, RZ, R52 ;  /* 0x000000ffffee7224 */ /* 0x004fc400078e0034 */
[----:B---3--:R-:W-:Y:S02]  /*2b7a0*/  IMAD.MOV.U32 R237, RZ, RZ, R53 ;  /* 0x000000ffffed7224 */ /* 0x008fe400078e0035 */
[----:B----4-:R-:W-:Y:S02]  /*2b7b0*/  IMAD.MOV.U32 R233, RZ, RZ, R54 ;  /* 0x000000ffffe97224 */ /* 0x010fe400078e0036 */
[----:B-1----:R-:W-:Y:S02]  /*2b7c0*/  IMAD.MOV.U32 R236, RZ, RZ, R55 ;  /* 0x000000ffffec7224 */ /* 0x002fe400078e0037 */
[C---:B------:R-:W-:Y:S08]  /*2b7d0*/  HMMA.1688.F32.TF32 R52, R48.reuse, R18, R124 ;  /* 0x000000123034723c */ /* 0x040ff0000008107c */
[----:B------:R-:W-:Y:S01]  /*2b7e0*/  HMMA.1688.F32.TF32 R48, R48, R14, R128 ;  /* 0x0000000e3030723c */ /* 0x000fe20000081080 */
[----:B------:R1:W-:Y:S04]  /*2b7f0*/  STL [R1+0x1b74], R232 ;  /* 0x001b74e801007387 */ /* 0x0003e80000100800 */
[----:B------:R2:W-:Y:S11]  /*2b800*/  STL [R1+0x1b70], R242 ;  /* 0x001b70f201007387 */ /* 0x0005f60000100800 */
[----:B------:R-:W-:Y:S08]  /*2b810*/  @!UPT UIADD3 URZ, URZ, URZ, URZ ;  /* 0x0000003f3f3ff290 */ /* 0x000ff0000fffe03f */
[----:B------:R-:W-:Y:S01]  /*2b820*/  IMAD.MOV.U32 R119, RZ, RZ, R48 ;  /* 0x000000ffff777224 */ /* 0x000fe200078e0030 */
[----:B------:R-:W-:Y:S01]  /*2b830*/  MOV R117, R50 ;  /* 0x0000003200757202 */ /* 0x000fe20000000f00 */
[----:B------:R-:W-:Y:S02]  /*2b840*/  IMAD.MOV.U32 R118, RZ, RZ, R49 ;  /* 0x000000ffff767224 */ /* 0x000fe400078e0031 */
[----:B------:R-:W-:Y:S02]  /*2b850*/  IMAD.MOV.U32 R116, RZ, RZ, R51 ;  /* 0x000000ffff747224 */ /* 0x000fe400078e0033 */
[----:B------:R-:W-:Y:S01]  /*2b860*/  HMMA.1688.F32.TF32 R48, R44, R6, R136 ;  /* 0x000000062c30723c */ /* 0x000fe20000081088 */
[----:B------:R3:W-:Y:S01]  /*2b870*/  STL [R1+0x1b6c], R241 ;  /* 0x001b6cf101007387 */ /* 0x0007e20000100800 */
[----:B-1----:R-:W-:Y:S02]  /*2b880*/  IMAD.MOV.U32 R232, RZ, RZ, R52 ;  /* 0x000000ffffe87224 */ /* 0x002fe400078e0034 */
[----:B--2---:R-:W-:Y:S01]  /*2b890*/  IMAD.MOV.U32 R242, RZ, RZ, R53 ;  /* 0x000000fffff27224 */ /* 0x004fe200078e0035 */
[----:B------:R1:W-:Y:S01]  /*2b8a0*/  STL [R1+0x1b68], R240 ;  /* 0x001b68f001007387 */ /* 0x0003e20000100800 */
[----:B---3--:R-:W-:-:S02]  /*2b8b0*/  IMAD.MOV.U32 R241, RZ, RZ, R54 ;  /* 0x000000fffff17224 */ /* 0x008fc400078e0036 */
[----:B-1----:R-:W-:Y:S02]  /*2b8c0*/  IMAD.MOV.U32 R240, RZ, RZ, R55 ;  /* 0x000000fffff07224 */ /* 0x002fe400078e0037 */
[C---:B------:R-:W-:Y:S11]  /*2b8d0*/  HMMA.1688.F32.TF32 R52, R44.reuse, R10, R132 ;  /* 0x0000000a2c34723c */ /* 0x040ff60000081084 */
[----:B------:R-:W-:Y:S03]  /*2b8e0*/  @!UPT UIADD3 URZ, URZ, URZ, URZ ;  /* 0x0000003f3f3ff290 */ /* 0x000fe6000fffe03f */
[----:B------:R-:W-:Y:S02]  /*2b8f0*/  IMAD.MOV.U32 R123, RZ, RZ, R48 ;  /* 0x000000ffff7b7224 */ /* 0x000fe400078e0030 */
[----:B------:R-:W-:Y:S02]  /*2b900*/  IMAD.MOV.U32 R122, RZ, RZ, R49 ;  /* 0x000000ffff7a7224 */ /* 0x000fe400078e0031 */
[----:B------:R-:W-:Y:S02]  /*2b910*/  IMAD.MOV.U32 R121, RZ, RZ, R50 ;  /* 0x000000ffff797224 */ /* 0x000fe400078e0032 */
[----:B------:R-:W-:Y:S02]  /*2b920*/  IMAD.MOV.U32 R120, RZ, RZ, R51 ;  /* 0x000000ffff787224 */ /* 0x000fe400078e0033 */
[C---:B------:R-:W-:Y:S08]  /*2b930*/  HMMA.1688.F32.TF32 R48, R44.reuse, R34, R140 ;  /* 0x000000222c30723c */ /* 0x040ff0000008108c */
[C---:B------:R-:W-:Y:S08]  /*2b940*/  HMMA.1688.F32.TF32 R128, R44.reuse, R22, R152 ;  /* 0x000000162c80723c */ /* 0x040ff00000081098 */
[----:B------:R-:W-:Y:S08]  /*2b950*/  HMMA.1688.F32.TF32 R132, R44, R18, R156 ;  /* 0x000000122c84723c */ /* 0x000ff0000008109c */
[----:B------:R-:W-:Y:S01]  /*2b960*/  HMMA.1688.F32.TF32 R44, R40, R6, R168 ;  /* 0x00000006282c723c */ /* 0x000fe200000810a8 */
[----:B------:R-:W-:Y:S04]  /*2b970*/  STL.64 [R1+0x1a0], R60 ;  /* 0x0001a03c01007387 */ /* 0x000fe80000100a00 */
[----:B------:R-:W-:Y:S04]  /*2b980*/  STL.64 [R1+0x1a8], R62 ;  /* 0x0001a83e01007387 */ /* 0x000fe80000100a00 */
[----:B------:R-:W-:Y:S04]  /*2b990*/  STL.64 [R1+0x100], R52 ;  /* 0x0001003401007387 */ /* 0x000fe80000100a00 */
[----:B------:R-:W-:Y:S04]  /*2b9a0*/  STL.64 [R1+0x108], R54 ;  /* 0x0001083601007387 */ /* 0x000fe80000100a00 */
[----:B------:R-:W-:Y:S04]  /*2b9b0*/  STL.64 [R1+0x1ab8], R146 ;  /* 0x001ab89201007387 */ /* 0x000fe80000100a00 */
[----:B------:R-:W-:Y:S01]  /*2b9c0*/  STL.64 [R1+0x1ab0], R144 ;  /* 0x001ab09001007387 */ /* 0x000fe20000100a00 */
[----:B------:R-:W-:-:S03]  /*2b9d0*/  IMAD.MOV.U32 R139, RZ, RZ, R48 ;  /* 0x000000ffff8b7224 */ /* 0x000fc600078e0030 */
[----:B------:R-:W-:Y:S01]  /*2b9e0*/  STL [R1+0x1acc], R148 ;  /* 0x001acc9401007387 */ /* 0x000fe20000100800 */
[----:B------:R-:W-:-:S03]  /*2b9f0*/  IMAD.MOV.U32 R138, RZ, RZ, R49 ;  /* 0x000000ffff8a7224 */ /* 0x000fc600078e0031 */
[----:B------:R-:W-:Y:S01]  /*2ba00*/  STL [R1+0x1ac8], R149 ;  /* 0x001ac89501007387 */ /* 0x000fe20000100800 */
[----:B------:R-:W-:Y:S02]  /*2ba10*/  IMAD.MOV.U32 R137, RZ, RZ, R50 ;  /* 0x000000ffff897224 */ /* 0x000fe400078e0032 */
[----:B------:R-:W-:Y:S01]  /*2ba20*/  IMAD.MOV.U32 R136, RZ, RZ, R51 ;  /* 0x000000ffff887224 */ /* 0x000fe200078e0033 */
[----:B------:R-:W-:Y:S01]  /*2ba30*/  STL [R1+0x1ac4], R150 ;  /* 0x001ac49601007387 */ /* 0x000fe20000100800 */
[C---:B------:R-:W-:Y:S03]  /*2ba40*/  HMMA.1688.F32.TF32 R48, R40.reuse, R10, R164 ;  /* 0x0000000a2830723c */ /* 0x040fe600000810a4 */
[----:B------:R-:W-:Y:S04]  /*2ba50*/  STL [R1+0x1ac0], R151 ;  /* 0x001ac09701007387 */ /* 0x000fe80000100800 */
[----:B------:R1:W-:Y:S01]  /*2ba60*/  STL [R1+0x1aac], R128 ;  /* 0x001aac8001007387 */ /* 0x0003e20000100800 */
[----:B------:R-:W-:Y:S03]  /*2ba70*/  HMMA.1688.F32.TF32 R152, R40, R30, R176 ;  /* 0x0000001e2898723c */ /* 0x000fe600000810b0 */
[----:B------:R2:W-:Y:S04]  /*2ba80*/  STL [R1+0x1aa8], R129 ;  /* 0x001aa88101007387 */ /* 0x0005e80000100800 */
[----:B------:R3:W-:Y:S01]  /*2ba90*/  STL [R1+0x1aa4], R130 ;  /* 0x001aa48201007387 */ /* 0x0007e20000100800 */
[----:B-1----:R-:W-:-:S03]  /*2baa0*/  IMAD.MOV.U32 R128, RZ, RZ, R44 ;  /* 0x000000ffff807224 */ /* 0x002fc600078e002c */
[----:B------:R1:W-:Y:S01]  /*2bab0*/  STL [R1+0x1aa0], R131 ;  /* 0x001aa08301007387 */ /* 0x0003e20000100800 */
[----:B--2---:R-:W-:Y:S02]  /*2bac0*/  IMAD.MOV.U32 R129, RZ, RZ, R45 ;  /* 0x000000ffff817224 */ /* 0x004fe400078e002d */
        /* <DEDUP_REMOVED lines=15> */
[----:B------:R-:W-:Y:S01]  /*2bbc0*/  IMAD.MOV.U32 R64, RZ, RZ, R20 ;  /* 0x000000ffff407224 */ /* 0x000fe200078e0014 */
[----:B------:R-:W-:Y:S01]  /*2bbd0*/  MOV R70, R5 ;  /* 0x0000000500467202 */ /* 0x000fe20000000f00 */
[----:B---3--:R-:W-:Y:S01]  /*2bbe0*/  IMAD.MOV.U32 R130, RZ, RZ, R46 ;  /* 0x000000ffff827224 */ /* 0x008fe200078e002e */
[----:B------:R-:W-:Y:S01]  /*2bbf0*/  LDS R60, [R2+0x28000] ;  /* 0x02800000023c7984 */ /* 0x000fe20000000800 */
[----:B-1----:R-:W-:-:S02]  /*2bc00*/  IMAD.MOV.U32 R131, RZ, RZ, R47 ;  /* 0x000000ffff837224 */ /* 0x002fc400078e002f */
[C---:B------:R-:W-:Y:S01]  /*2bc10*/  HMMA.1688.F32.TF32 R44, R40.reuse, R34, R172 ;  /* 0x00000022282c723c */ /* 0x040fe200000810ac */
[----:B------:R-:W-:Y:S04]  /*2bc20*/  STL [R1+0x1ad0], R135 ;  /* 0x001ad08701007387 */ /* 0x000fe80000100800 */
        /* <DEDUP_REMOVED lines=8> */
[----:B------:R1:W-:Y:S01]  /*2bcb0*/  STL.64 [R1+0x168], R46 ;  /* 0x0001682e01007387 */ /* 0x0003e20000100a00 */
[----:B------:R-:W-:Y:S01]  /*2bcc0*/  HMMA.1688.F32.TF32 R164, R40, R22, R184 ;  /* 0x0000001628a4723c */ /* 0x000fe200000810b8 */
[----:B------:R-:W-:-:S02]  /*2bcd0*/  IMAD.MOV.U32 R33, RZ, RZ, R38 ;  /* 0x000000ffff217224 */ /* 0x000fc400078e0026 */
[----:B------:R-:W-:Y:S01]  /*2bce0*/  IMAD.MOV.U32 R32, RZ, RZ, R39 ;  /* 0x000000ffff207224 */ /* 0x000fe200078e0027 */
[----:B------:R-:W-:Y:S01]  /*2bcf0*/  LDS R62, [R2+0x28800] ;  /* 0x02880000023e7984 */ /* 0x000fe20000000800 */
[----:B------:R-:W-:Y:S02]  /*2bd00*/  IMAD.MOV.U32 R251, RZ, RZ, R28 ;  /* 0x000000fffffb7224 */ /* 0x000fe400078e001c */
[----:B------:R-:W-:Y:S01]  /*2bd10*/  IMAD.MOV.U32 R98, RZ, RZ, R13 ;  /* 0x000000ffff627224 */ /* 0x000fe200078e000d */
[----:B------:R-:W-:Y:S01]  /*2bd20*/  LDS R61, [R3+0x28000] ;  /* 0x02800000033d7984 */ /* 0x000fe20000000800 */
[C---:B-1----:R-:W-:Y:S03]  /*2bd30*/  HMMA.1688.F32.TF32 R44, R40.reuse, R26, R180 ;  /* 0x0000001a282c723c */ /* 0x042fe600000810b4 */
[----:B------:R-:W-:Y:S04]  /*2bd40*/  STL.64 [R1+0x1af8], R152 ;  /* 0x001af89801007387 */ /* 0x000fe80000100a00 */
[----:B------:R-:W-:Y:S04]  /*2bd50*/  LDS R38, [R2+0x27980] ;  /* 0x0279800002267984 */ /* 0x000fe80000000800 */
[----:B------:R-:W1:Y:S01]  /*2bd60*/  LDS R39, [R3+0x27980] ;  /* 0x0279800003277984 */ /* 0x000e620000000800 */
[----:B------:R-:W-:Y:S01]  /*2bd70*/  LOP3.LUT R179, R0, 0x20, RZ, 0x3c, !PT ;  /* 0x0000002000b37812 */ /* 0x000fe200078e3cff */
[----:B------:R-:W-:Y:S01]  /*2bd80*/  HMMA.1688.F32.TF32 R172, R40, R18, R188 ;  /* 0x0000001228ac723c */ /* 0x000fe200000810bc */
        /* <DEDUP_REMOVED lines=8> */
[----:B------:R-:W-:-:S05]  /*2be10*/  IMAD.MOV.U32 R135, RZ, RZ, R44 ;  /* 0x000000ffff877224 */ /* 0x000fca00078e002c */
[----:B------:R-:W-:Y:S04]  /*2be20*/  STL.64 [R1+0x1b10], R134 ;  /* 0x001b108601007387 */ /* 0x000fe80000100a00 */
[----:B------:R-:W-:Y:S04]  /*2be30*/  STL.64 [R1+0x1b08], R132 ;  /* 0x001b088401007387 */ /* 0x000fe80000100a00 */
[----:B------:R-:W-:Y:S04]  /*2be40*/  STL.64 [R1+0x1b20], R166 ;  /* 0x001b20a601007387 */ /* 0x000fe80000100a00 */
[----:B------:R-:W-:Y:S04]  /*2be50*/  STL.64 [R1+0x1b18], R164 ;  /* 0x001b18a401007387 */ /* 0x000fe80000100a00 */
        /* <DEDUP_REMOVED lines=21> */
[----:B------:R-:W-:Y:S08]  /*2bfb0*/  HMMA.1688.F32.TF32 R44, R40, R14, R192 ;  /* 0x0000000e282c723c */ /* 0x000ff000000810c0 */
[C---:B-1----:R-:W-:Y:S08]  /*2bfc0*/  HMMA.1688.F32.TF32 R220, R36.reuse, R18, R220 ;  /* 0x0000001224dc723c */ /* 0x042ff000000810dc */
[----:B------:R-:W-:Y:S01]  /*2bfd0*/  HMMA.1688.F32.TF32 R216, R36, R22, R216 ;  /* 0x0000001624d8723c */ /* 0x000fe200000810d8 */
[----:B------:R-:W-:-:S02]  /*2bfe0*/  IMAD.MOV.U32 R52, RZ, RZ, R228 ;  /* 0x000000ffff347224 */ /* 0x000fc400078e00e4 */
[----:B------:R-:W-:Y:S02]  /*2bff0*/  IMAD.MOV.U32 R53, RZ, RZ, R231 ;  /* 0x000000ffff357224 */ /* 0x000fe400078e00e7 */
[----:B------:R-:W-:Y:S02]  /*2c000*/  IMAD.MOV.U32 R54, RZ, RZ, R230 ;  /* 0x000000ffff367224 */ /* 0x000fe400078e00e6 */
[----:B------:R-:W-:Y:S02]  /*2c010*/  IMAD.MOV.U32 R55, RZ, RZ, R229 ;  /* 0x000000ffff377224 */ /* 0x000fe400078e00e5 */
[----:B------:R-:W-:Y:S02]  /*2c020*/  IMAD.MOV.U32 R106, RZ, RZ, R77 ;  /* 0x000000ffff6a7224 */ /* 0x000fe400078e004d */
[----:B------:R-:W-:Y:S02]  /*2c030*/  IMAD.MOV.U32 R76, RZ, RZ, R52 ;  /* 0x000000ffff4c7224 */ /* 0x000fe400078e0034 */
[----:B------:R-:W-:Y:S01]  /*2c040*/  IMAD.MOV.U32 R105, RZ, RZ, R78 ;  /* 0x000000ffff697224 */ /* 0x000fe200078e004e */
[----:B------:R-:W-:Y:S01]  /*2c050*/  MOV R78, R54 ;  /* 0x00000036004e7202 */ /* 0x000fe20000000f00 */
[----:B------:R-:W-:-:S02]  /*2c060*/  IMAD.MOV.U32 R77, RZ, RZ, R53 ;  /* 0x000000ffff4d7224 */ /* 0x000fc400078e0035 */
[----:B------:R-:W-:Y:S02]  /*2c070*/  IMAD.MOV.U32 R104, RZ, RZ, R79 ;  /* 0x000000ffff687224 */ /* 0x000fe400078e004f */
[----:B------:R-:W-:Y:S02]  /*2c080*/  IMAD.MOV.U32 R79, RZ, RZ, R55 ;  /* 0x000000ffff4f7224 */ /* 0x000fe400078e0037 */
[----:B------:R-:W-:Y:S02]  /*2c090*/  IMAD.MOV.U32 R151, RZ, RZ, R44 ;  /* 0x000000ffff977224 */ /* 0x000fe400078e002c */
[----:B------:R-:W-:Y:S02]  /*2c0a0*/  IMAD.MOV.U32 R178, RZ, RZ, R45 ;  /* 0x000000ffffb27224 */ /* 0x000fe400078e002d */
[----:B------:R-:W-:Y:S02]  /*2c0b0*/  IMAD.MOV.U32 R177, RZ, RZ, R46 ;  /* 0x000000ffffb17224 */ /* 0x000fe400078e002e */
[----:B------:R-:W-:Y:S01]  /*2c0c0*/  IMAD.MOV.U32 R176, RZ, RZ, R47 ;  /* 0x000000ffffb07224 */ /* 0x000fe200078e002f */
[C---:B---3--:R-:W-:Y:S01]  /*2c0d0*/  HMMA.1688.F32.TF32 R208, R36.reuse, R30, R208 ;  /* 0x0000001e24d0723c */ /* 0x048fe200000810d0 */
[----:B------:R-:W-:Y:S04]  /*2c0e0*/  LDS R30, [R0+0x28800] ;  /* 0x02880000001e7984 */ /* 0x000fe80000000800 */
[----:B------:R-:W-:Y:S03]  /*2c0f0*/  LDS R31, [R179+0x28800] ;  /* 0x02880000b31f7984 */ /* 0x000fe60000000800 */
[C---:B----4-:R-:W-:Y:S08]  /*2c100*/  HMMA.1688.F32.TF32 R188, R36.reuse, R34, R204 ;  /* 0x0000002224bc723c */ /* 0x050ff000000810cc */
[C---:B------:R-:W-:Y:S01]  /*2c110*/  HMMA.1688.F32.TF32 R204, R36.reuse, R14, R224 ;  /* 0x0000000e24cc723c */ /* 0x040fe200000810e0 */
[----:B--2---:R-:W1:Y:S04]  /*2c120*/  LDSM.16.M88.4 R12, [R252+0x100] ;  /* 0x00010000fc0c783b */ /* 0x004e680000000200 */
[----:B------:R-:W2:Y:S03]  /*2c130*/  LDSM.16.M88.4 R16, [R252+0x4100] ;  /* 0x00410000fc10783b */ /* 0x000ea60000000200 */
[C---:B------:R-:W-:Y:S01]  /*2c140*/  HMMA.1688.F32.TF32 R184, R36.reuse, R6, R200 ;  /* 0x0000000624b8723c */ /* 0x040fe200000810c8 */
[----:B------:R-:W3:Y:S04]  /*2c150*/  LDSM.16.M88.4 R20, [R252+0xc100] ;  /* 0x00c10000fc14783b */ /* 0x000ee80000000200 */
[----:B------:R-:W4:Y:S03]  /*2c160*/  LDSM.16.M88.4 R4, [R252+0x14100] ;  /* 0x01410000fc04783b */ /* 0x000f260000000200 */
[C---:B------:R-:W-:Y:S08]  /*2c170*/  HMMA.1688.F32.TF32 R180, R36.reuse, R10, R196 ;  /* 0x0000000a24b4723c */ /* 0x040ff000000810c4 */
[----:B------:R-:W-:Y:S01]  /*2c180*/  HMMA.1688.F32.TF32 R212, R36, R26, R212 ;  /* 0x0000001a24d4723c */ /* 0x000fe200000810d4 */
[----:B------:R-:W-:Y:S01]  /*2c190*/  STL [R1+0x18e8], R252 ;  /* 0x0018e8fc01007387 */ /* 0x000fe20000100800 */
[----:B------:R-:W-:-:S02]  /*2c1a0*/  IMAD.MOV.U32 R68, RZ, RZ, R9 ;  /* 0x000000ffff447224 */ /* 0x000fc400078e0009 */
[----:B------:R-:W-:Y:S01]  /*2c1b0*/  IMAD.MOV.U32 R69, RZ, RZ, R8 ;  /* 0x000000ffff457224 */ /* 0x000fe200078e0008 */
[----:B------:R-:W-:Y:S04]  /*2c1c0*/  LDSM.16.M88.4 R224, [R252+0x18100] ;  /* 0x01810000fce0783b */ /* 0x000fe80000000200 */
[----:B------:R-:W4:Y:S01]  /*2c1d0*/  LDSM.16.M88.4 R8, [R252+0x10100] ;  /* 0x01010000fc08783b */ /* 0x000f220000000200 */
[----:B------:R-:W-:Y:S02]  /*2c1e0*/  IMAD.MOV.U32 R103, RZ, RZ, R72 ;  /* 0x000000ffff677224 */ /* 0x000fe400078e0048 */
[----:B------:R-:W-:Y:S01]  /*2c1f0*/  IMAD.MOV.U32 R102, RZ, RZ, R73 ;  /* 0x000000ffff667224 */ /* 0x000fe200078e0049 */
[----:B------:R-:W-:Y:S01]  /*2c200*/  LDSM.16.M88.4 R228, [R252+0x1c100] ;  /* 0x01c10000fce4783b */ /* 0x000fe20000000200 */
[C---:B-1----:R-:W-:Y:S08]  /*2c210*/  HMMA.1688.F32.TF32 R36, R28.reuse, R12, R96 ;  /* 0x0000000c1c24723c */ /* 0x042ff00000081060 */
[C---:B--2---:R-:W-:Y:S08]  /*2c220*/  HMMA.1688.F32.TF32 R248, R28.reuse, R16, R248 ;  /* 0x000000101cf8723c */ /* 0x044ff000000810f8 */
[C---:B---3--:R-:W-:Y:S07]  /*2c230*/  HMMA.1688.F32.TF32 R156, R28.reuse, R20, R92 ;  /* 0x000000141c9c723c */ /* 0x048fee000008105c */
[----:B------:R-:W-:Y:S04]  /*2c240*/  STL.64 [R1], R36 ;  /* 0x0000002401007387 */ /* 0x000fe80000100a00 */
[----:B------:R-:W-:Y:S04]  /*2c250*/  STL.64 [R1+0x8], R38 ;  /* 0x0000082601007387 */ /* 0x000fe80000100a00 */
[----:B------:R-:W-:Y:S01]  /*2c260*/  STL.64 [R1+0x1a98], R250 ;  /* 0x001a98fa01007387 */ /* 0x000fe20000100a00 */
[----:B----4-:R-:W-:Y:S03]  /*2c270*/  HMMA.1688.F32.TF32 R168, R28, R4, R84 ;  /* 0x000000041ca8723c */ /* 0x010fe60000081054 */
[----:B------:R1:W-:Y:S04]  /*2c280*/  STL.64 [R1+0x1a90], R248 ;  /* 0x001a90f801007387 */ /* 0x0003e80000100a00 */
        /* <DEDUP_REMOVED lines=55> */
[----:B------:R-:W-:Y:S02]  /*2c600*/  HMMA.1688.F32.TF32 R192, R28, R8, R88 ;  /* 0x000000081cc0723c */ /* 0x000fe40000081058 */
        /* <DEDUP_REMOVED lines=23> */
[----:B-1----:R-:W-:-:S03]  /*2c780*/  IMAD.MOV.U32 R248, RZ, RZ, R232 ;  /* 0x000000fffff87224 */ /* 0x002fc600078e00e8 */
        /* <DEDUP_REMOVED lines=10> */
[----:B------:R-:W4:Y:S04]  /*2c830*/  LDL.LU R242, [R1+0x1b70] ;  /* 0x001b700001f27983 */ /* 0x000f280000300800 */
[----:B------:R-:W4:Y:S04]  /*2c840*/  LDL.LU R241, [R1+0x1b6c] ;  /* 0x001b6c0001f17983 */ /* 0x000f280000300800 */
[----:B------:R-:W4:Y:S04]  /*2c850*/  LDL.LU R240, [R1+0x1b68] ;  /* 0x001b680001f07983 */ /* 0x000f280000300800 */
[----:B------:R-:W1:Y:S01]  /*2c860*/  LDSM.16.M88.4 R24, [R252+0x8100] ;  /* 0x00810000fc18783b */ /* 0x000e620000000200 */
[----:B--2---:R-:W-:Y:S07]  /*2c870*/  HMMA.1688.F32.TF32 R32, R60, R12, R160 ;  /* 0x0000000c3c20723c */ /* 0x004fee00000810a0 */
        /* <DEDUP_REMOVED lines=8> */
[C---:B------:R-:W-:Y:S08]  /*2c900*/  HMMA.1688.F32.TF32 R196, R28.reuse, R224, R152 ;  /* 0x000000e01cc4723c */ /* 0x040ff00000081098 */
[C---:B-1----:R-:W-:Y:S08]  /*2c910*/  HMMA.1688.F32.TF32 R244, R28.reuse, R24, R244 ;  /* 0x000000181cf4723c */ /* 0x042ff000000810f4 */
[----:B------:R-:W-:Y:S07]  /*2c920*/  HMMA.1688.F32.TF32 R28, R28, R228, R128 ;  /* 0x000000e41c1c723c */ /* 0x000fee0000081080 */
[----:B------:R-:W-:-:S02]  /*2c930*/  IMAD.MOV.U32 R128, RZ, RZ, R239 ;  /* 0x000000ffff807224 */ /* 0x000fc400078e00ef */
[----:B------:R-:W-:Y:S02]  /*2c940*/  IMAD.MOV.U32 R129, RZ, RZ, R234 ;  /* 0x000000ffff817224 */ /* 0x000fe400078e00ea */
[----:B------:R-:W-:Y:S02]  /*2c950*/  IMAD.MOV.U32 R130, RZ, RZ, R235 ;  /* 0x000000ffff827224 */ /* 0x000fe400078e00eb */
[----:B------:R-:W-:Y:S02]  /*2c960*/  IMAD.MOV.U32 R131, RZ, RZ, R243 ;  /* 0x000000ffff837224 */ /* 0x000fe400078e00f3 */
[----:B---3--:R-:W-:Y:S02]  /*2c970*/  IMAD.MOV.U32 R155, RZ, RZ, R232 ;  /* 0x000000ffff9b7224 */ /* 0x008fe400078e00e8 */
[----:B----4-:R-:W-:Y:S02]  /*2c980*/  IMAD.MOV.U32 R154, RZ, RZ, R242 ;  /* 0x000000ffff9a7224 */ /* 0x010fe400078e00f2 */
[----:B------:R-:W-:-:S02]  /*2c990*/  IMAD.MOV.U32 R153, RZ, RZ, R241 ;  /* 0x000000ffff997224 */ /* 0x000fc400078e00f1 */
[----:B------:R-:W-:Y:S02]  /*2c9a0*/  IMAD.MOV.U32 R152, RZ, RZ, R240 ;  /* 0x000000ffff987224 */ /* 0x000fe400078e00f0 */
[----:B------:R-:W3:Y:S04]  /*2c9b0*/  LDL.LU R240, [R1+0x1b54] ;  /* 0x001b540001f07983 */ /* 0x000ee80000300800 */
[----:B------:R-:W3:Y:S04]  /*2c9c0*/  LDL.LU R241, [R1+0x1b50] ;  /* 0x001b500001f17983 */ /* 0x000ee80000300800 */
[----:B------:R-:W3:Y:S04]  /*2c9d0*/  LDL.LU R242, [R1+0x1b4c] ;  /* 0x001b4c0001f27983 */ /* 0x000ee80000300800 */
[----:B------:R-:W4:Y:S01]  /*2c9e0*/  LDL.LU R232, [R1+0x1b48] ;  /* 0x001b480001e87983 */ /* 0x000f220000300800 */
[----:B--2---:R-:W-:-:S02]  /*2c9f0*/  IMAD.MOV.U32 R135, RZ, RZ, R238 ;  /* 0x000000ffff877224 */ /* 0x004fc400078e00ee */
[----:B------:R-:W-:Y:S02]  /*2ca00*/  IMAD.MOV.U32 R134, RZ, RZ, R237 ;  /* 0x000000ffff867224 */ /* 0x000fe400078e00ed */
[----:B------:R-:W-:Y:S02]  /*2ca10*/  IMAD.MOV.U32 R132, RZ, RZ, R233 ;  /* 0x000000ffff847224 */ /* 0x000fe400078e00e9 */
[----:B------:R-:W4:Y:S01]  /*2ca20*/  LDL.LU R233, [R1+0x1b44] ;  /* 0x001b440001e97983 */ /* 0x000f220000300800 */
[----:B------:R-:W-:-:S03]  /*2ca30*/  IMAD.MOV.U32 R133, RZ, RZ, R236 ;  /* 0x000000ffff857224 */ /* 0x000fc600078e00ec */
        /* <DEDUP_REMOVED lines=8> */
[----:B------:R-:W4:Y:S04]  /*2cac0*/  LDL.LU R234, [R1+0x1b30] ;  /* 0x001b300001ea7983 */ /* 0x000f280000300800 */
[----:B------:R-:W4:Y:S04]  /*2cad0*/  LDL.LU R235, [R1+0x1b2c] ;  /* 0x001b2c0001eb7983 */ /* 0x000f280000300800 */
[----:B------:R-:W3:Y:S01]  /*2cae0*/  LDL.LU R243, [R1+0x1b28] ;  /* 0x001b280001f37983 */ /* 0x000ee20000300800 */
        /* <DEDUP_REMOVED lines=15> */
[----:B------:R-:W-:Y:S01]  /*2cbe0*/  MOV R144, R119 ;  /* 0x0000007700907202 */ /* 0x000fe20000000f00 */
[----:B------:R-:W-:-:S02]  /*2cbf0*/  IMAD.MOV.U32 R145, RZ, RZ, R118 ;  /* 0x000000ffff917224 */ /* 0x000fc400078e0076 */
[----:B------:R-:W-:Y:S01]  /*2cc00*/  IMAD.MOV.U32 R146, RZ, RZ, R117 ;  /* 0x000000ffff927224 */ /* 0x000fe200078e0075 */
[C---:B-1----:R-:W-:Y:S08]  /*2cc10*/  HMMA.1688.F32.TF32 R64, R92.reuse, R12, R64 ;  /* 0x0000000c5c40723c */ /* 0x042ff00000081040 */
        /* <DEDUP_REMOVED lines=11> */
[----:B------:R-:W-:Y:S01]  /*2ccd0*/  IMAD.MOV.U32 R147, RZ, RZ, R116 ;  /* 0x000000ffff937224 */ /* 0x000fe200078e0074 */
[C---:B------:R-:W-:Y:S08]  /*2cce0*/  HMMA.1688.F32.TF32 R96, R124.reuse, R12, R96 ;  /* 0x0000000c7c60723c */ /* 0x040ff00000081060 */
[C---:B------:R-:W-:Y:S08]  /*2ccf0*/  HMMA.1688.F32.TF32 R100, R124.reuse, R16, R100 ;  /* 0x000000107c64723c */ /* 0x040ff00000081064 */
[C---:B------:R-:W-:Y:S08]  /*2cd00*/  HMMA.1688.F32.TF32 R104, R124.reuse, R24, R104 ;  /* 0x000000187c68723c */ /* 0x040ff00000081068 */
[C---:B------:R-:W-:Y:S08]  /*2cd10*/  HMMA.1688.F32.TF32 R108, R124.reuse, R20, R108 ;  /* 0x000000147c6c723c */ /* 0x040ff0000008106c */
[----:B------:R-:W-:Y:S08]  /*2cd20*/  HMMA.1688.F32.TF32 R112, R124, R8, R112 ;  /* 0x000000087c70723c */ /* 0x000ff00000081070 */
[----:B-1----:R-:W-:Y:S08]  /*2cd30*/  HMMA.1688.F32.TF32 R132, R140, R16, R132 ;  /* 0x000000108c84723c */ /* 0x002ff00000081084 */
[----:B--2---:R-:W-:Y:S07]  /*2cd40*/  HMMA.1688.F32.TF32 R116, R124, R4, R236 ;  /* 0x000000047c74723c */ /* 0x004fee00000810ec */
[----:B------:R-:W-:-:S02]  /*2cd50*/  IMAD.MOV.U32 R236, RZ, RZ, R123 ;  /* 0x000000ffffec7224 */ /* 0x000fc400078e007b */
[----:B------:R-:W-:Y:S02]  /*2cd60*/  IMAD.MOV.U32 R237, RZ, RZ, R122 ;  /* 0x000000ffffed7224 */ /* 0x000fe400078e007a */
[----:B------:R-:W-:Y:S02]  /*2cd70*/  IMAD.MOV.U32 R238, RZ, RZ, R121 ;  /* 0x000000ffffee7224 */ /* 0x000fe400078e0079 */
[----:B------:R-:W-:Y:S02]  /*2cd80*/  IMAD.MOV.U32 R239, RZ, RZ, R120 ;  /* 0x000000ffffef7224 */ /* 0x000fe400078e0078 */
[----:B----4-:R-:W-:Y:S01]  /*2cd90*/  HMMA.1688.F32.TF32 R120, R124, R224, R232 ;  /* 0x000000e07c78723c */ /* 0x010fe200000810e8 */
[----:B------:R-:W2:Y:S04]  /*2cda0*/  LDL.LU R232, [R1+0x100] ;  /* 0x0001000001e87983 */ /* 0x000ea80000300800 */
[----:B------:R-:W2:Y:S03]  /*2cdb0*/  LDL.LU R233, [R1+0x104] ;  /* 0x0001040001e97983 */ /* 0x000ea60000300800 */
[----:B------:R-:W-:Y:S01]  /*2cdc0*/  HMMA.1688.F32.TF32 R164, R140, R12, R164 ;  /* 0x0000000c8ca4723c */ /* 0x000fe200000810a4 */
[----:B------:R-:W2:Y:S04]  /*2cdd0*/  LDL.LU R234, [R1+0x108] ;  /* 0x0001080001ea7983 */ /* 0x000ea80000300800 */
[----:B------:R-:W2:Y:S03]  /*2cde0*/  LDL.LU R235, [R1+0x10c] ;  /* 0x00010c0001eb7983 */ /* 0x000ea60000300800 */
[----:B---3--:R-:W-:Y:S01]  /*2cdf0*/  HMMA.1688.F32.TF32 R124, R124, R228, R240 ;  /* 0x000000e47c7c723c */ /* 0x008fe200000810f0 */
[----:B------:R-:W3:Y:S04]  /*2ce00*/  LDL.LU R240, [R1+0x1a0] ;  /* 0x0001a00001f07983 */ /* 0x000ee80000300800 */
[----:B------:R-:W3:Y:S04]  /*2ce10*/  LDL.LU R241, [R1+0x1a4] ;  /* 0x0001a40001f17983 */ /* 0x000ee80000300800 */
[----:B------:R-:W3:Y:S04]  /*2ce20*/  LDL.LU R242, [R1+0x1a8] ;  /* 0x0001a80001f27983 */ /* 0x000ee80000300800 */
[----:B------:R-:W3:Y:S04]  /*2ce30*/  LDL.LU R243, [R1+0x1ac] ;  /* 0x0001ac0001f37983 */ /* 0x000ee80000300800 */
[----:B------:R-:W-:Y:S04]  /*2ce40*/  STL.64 [R1+0xd0], R164 ;  /* 0x0000d0a401007387 */ /* 0x000fe80000100a00 */
[----:B------:R1:W-:Y:S04]  /*2ce50*/  STL.64 [R1+0xd8], R166 ;  /* 0x0000d8a601007387 */ /* 0x0003e80000100a00 */
[----:B-1----:R-:W4:Y:S04]  /*2ce60*/  LDL.LU.64 R166, [R1+0x1b20] ;  /* 0x001b200001a67983 */ /* 0x002f280000300a00 */
[----:B------:R-:W4:Y:S04]  /*2ce70*/  LDL.LU.64 R164, [R1+0x1b18] ;  /* 0x001b180001a47983 */ /* 0x000f280000300a00 */
[----:B------:R-:W-:Y:S04]  /*2ce80*/  STL.64 [R1+0xc0], R132 ;  /* 0x0000c08401007387 */ /* 0x000fe80000100a00 */
[----:B------:R1:W-:Y:S04]  /*2ce90*/  STL.64 [R1+0xc8], R134 ;  /* 0x0000c88601007387 */ /* 0x0003e80000100a00 */
[----:B-1----:R-:W2:Y:S01]  /*2cea0*/  LDL.LU.64 R134, [R1+0x1b10] ;  /* 0x001b100001867983 */ /* 0x002ea20000300a00 */
[C---:B------:R-:W-:Y:S03]  /*2ceb0*/  HMMA.1688.F32.TF32 R152, R140.reuse, R24, R152 ;  /* 0x000000188c98723c */ /* 0x040fe60000081098 */
[----:B------:R-:W4:Y:S05]  /*2cec0*/  LDL.LU.64 R132, [R1+0x1b08] ;  /* 0x001b080001847983 */ /* 0x000f2a0000300a00 */
[C---:B------:R-:W-:Y:S08]  /*2ced0*/  HMMA.1688.F32.TF32 R128, R140.reuse, R20, R128 ;  /* 0x000000148c80723c */ /* 0x040ff00000081080 */
[C---:B------:R-:W-:Y:S08]  /*2cee0*/  HMMA.1688.F32.TF32 R160, R140.reuse, R8, R160 ;  /* 0x000000088ca0723c */ /* 0x040ff000000810a0 */
[C---:B------:R-:W-:Y:S01]  /*2cef0*/  HMMA.1688.F32.TF32 R248, R140.reuse, R224, R248 ;  /* 0x000000e08cf8723c */ /* 0x040fe200000810f8 */
        /* <DEDUP_REMOVED lines=12> */
[C---:B---3--:R-:W-:Y:S08]  /*2cfc0*/  HMMA.1688.F32.TF32 R240, R140.reuse, R4, R240 ;  /* 0x000000048cf0723c */ /* 0x048ff000000810f0 */
[----:B------:R-:W-:Y:S11]  /*2cfd0*/  HMMA.1688.F32.TF32 R140, R140, R228, R144 ;  /* 0x000000e48c8c723c */ /* 0x000ff60000081090 */
[----:B------:R-:W-:Y:S04]  /*2cfe0*/  @!UPT UIADD3 URZ, URZ, URZ, URZ ;  /* 0x0000003f3f3ff290 */ /* 0x000fe8000fffe03f */
[----:B------:R1:W-:Y:S04]  /*2cff0*/  STL.64 [R1+0x80], R240 ;  /* 0x000080f001007387 */ /* 0x0003e80000100a00 */
[----:B------:R3:W-:Y:S01]  /*2d000*/  STL.64 [R1+0x88], R242 ;  /* 0x000088f201007387 */ /* 0x0007e20000100a00 */
[----:B-1----:R-:W-:Y:S02]  /*2d010*/  IMAD.MOV.U32 R241, RZ, RZ, R148 ;  /* 0x000000fffff17224 */ /* 0x002fe400078e0094 */
[----:B---3--:R-:W-:Y:S02]  /*2d020*/  IMAD.MOV.U32 R242, RZ, RZ, R149 ;  /* 0x000000fffff27224 */ /* 0x008fe400078e0095 */
[----:B--2---:R-:W-:Y:S02]  /*2d030*/  IMAD.MOV.U32 R240, RZ, RZ, R135 ;  /* 0x000000fffff07224 */ /* 0x004fe400078e0087 */
[----:B------:R-:W2:Y:S01]  /*2d040*/  LDL.LU R135, [R1+0x1ad0] ;  /* 0x001ad00001877983 */ /* 0x000ea20000300800 */
[----:B------:R-:W-:-:S03]  /*2d050*/  IMAD.MOV.U32 R243, RZ, RZ, R150 ;  /* 0x000000fffff37224 */ /* 0x000fc600078e0096 */
[----:B------:R1:W-:Y:S04]  /*2d060*/  STL.64 [R1+0x70], R248 ;  /* 0x000070f801007387 */ /* 0x0003e80000100a00 */
[----:B------:R-:W-:Y:S04]  /*2d070*/  STL.64 [R1+0x78], R250 ;  /* 0x000078fa01007387 */ /* 0x000fe80000100a00 */
[----:B------:R-:W3:Y:S04]  /*2d080*/  LDL.LU R148, [R1+0x1acc] ;  /* 0x001acc0001947983 */ /* 0x000ee80000300800 */
[----:B------:R-:W3:Y:S01]  /*2d090*/  LDL.LU R149, [R1+0x1ac8] ;  /* 0x001ac80001957983 */ /* 0x000ee20000300800 */
[----:B-1----:R-:W-:-:S03]  /*2d0a0*/  IMAD.MOV.U32 R248, RZ, RZ, R151 ;  /* 0x000000fffff87224 */ /* 0x002fc600078e0097 */
[----:B------:R-:W3:Y:S04]  /*2d0b0*/  LDL.LU R150, [R1+0x1ac4] ;  /* 0x001ac40001967983 */ /* 0x000ee80000300800 */
[----:B------:R-:W3:Y:S04]  /*2d0c0*/  LDL.LU R151, [R1+0x1ac0] ;  /* 0x001ac00001977983 */ /* 0x000ee80000300800 */
[----:B------:R-:W2:Y:S04]  /*2d0d0*/  LDL.LU.64 R146, [R1+0x1ab8] ;  /* 0x001ab80001927983 */ /* 0x000ea80000300a00 */
[----:B------:R-:W2:Y:S01]  /*2d0e0*/  LDL.LU.64 R144, [R1+0x1ab0] ;  /* 0x001ab00001907983 */ /* 0x000ea20000300a00 */
[----:B------:R-:W-:-:S02]  /*2d0f0*/  IMAD.MOV.U32 R200, RZ, RZ, R139 ;  /* 0x000000ffffc87224 */ /* 0x000fc400078e008b */
[----:B------:R-:W-:Y:S01]  /*2d100*/  IMAD.MOV.U32 R201, RZ, RZ, R138 ;  /* 0x000000ffffc97224 */ /* 0x000fe200078e008a */
[----:B------:R-:W-:Y:S01]  /*2d110*/  LDS R139, [R3+0x28900] ;  /* 0x02890000038b7984 */ /* 0x000fe20000000800 */
[----:B------:R-:W-:Y:S02]  /*2d120*/  IMAD.MOV.U32 R202, RZ, RZ, R137 ;  /* 0x000000ffffca7224 */ /* 0x000fe400078e0089 */
[----:B------:R-:W-:Y:S01]  /*2d130*/  IMAD.MOV.U32 R203, RZ, RZ, R136 ;  /* 0x000000ffffcb7224 */ /* 0x000fe200078e0088 */
[----:B------:R-:W-:Y:S04]  /*2d140*/  LDS R138, [R2+0x28900] ;  /* 0x02890000028a7984 */ /* 0x000fe80000000800 */
[----:B------:R-:W-:Y:S04]  /*2d150*/  LDS R136, [R2+0x28100] ;  /* 0x0281000002887984 */ /* 0x000fe80000000800 */
[----:B------:R-:W1:Y:S04]  /*2d160*/  LDS R137, [R3+0x28100] ;  /* 0x0281000003897984 */ /* 0x000e680000000800 */
[----:B------:R1:W-:Y:S04]  /*2d170*/  STL.64 [R1+0x60], R140 ;  /* 0x0000608c01007387 */ /* 0x0003e80000100a00 */
[----:B------:R1:W-:Y:S04]  /*2d180*/  STL.64 [R1+0x68], R142 ;  /* 0x0000688e01007387 */ /* 0x0003e80000100a00 */
[----:B-1----:R-:W4:Y:S04]  /*2d190*/  LDL.LU R140, [R1+0x180] ;  /* 0x00018000018c7983 */ /* 0x002f280000300800 */
[----:B------:R-:W4:Y:S04]  /*2d1a0*/  LDL.LU R141, [R1+0x184] ;  /* 0x00018400018d7983 */ /* 0x000f280000300800 */
[----:B------:R-:W4:Y:S04]  /*2d1b0*/  LDL.LU R142, [R1+0x188] ;  /* 0x00018800018e7983 */ /* 0x000f280000300800 */
[----:B------:R-:W4:Y:S01]  /*2d1c0*/  LDL.LU R143, [R1+0x18c] ;  /* 0x00018c00018f7983 */ /* 0x000f220000300800 */
[C---:B------:R-:W-:Y:S08]  /*2d1d0*/  HMMA.1688.F32.TF32 R232, R136.reuse, R12, R232 ;  /* 0x0000000c88e8723c */ /* 0x040ff000000810e8 */
[C---:B------:R-:W-:Y:S08]  /*2d1e0*/  HMMA.1688.F32.TF32 R236, R136.reuse, R16, R236 ;  /* 0x0000001088ec723c */ /* 0x040ff000000810ec */
[----:B------:R-:W-:Y:S07]  /*2d1f0*/  HMMA.1688.F32.TF32 R200, R136, R24, R200 ;  /* 0x0000001888c8723c */ /* 0x000fee00000810c8 */
[----:B------:R1:W-:Y:S04]  /*2d200*/  STL.64 [R1+0x50], R232 ;  /* 0x000050e801007387 */ /* 0x0003e80000100a00 */
[----:B------:R-:W-:Y:S04]  /*2d210*/  STL.64 [R1+0x58], R234 ;  /* 0x000058ea01007387 */ /* 0x000fe80000100a00 */
[----:B------:R-:W-:Y:S04]  /*2d220*/  STL.64 [R1+0x40], R236 ;  /* 0x000040ec01007387 */ /* 0x000fe80000100a00 */
[----:B------:R-:W-:Y:S04]  /*2d230*/  STL.64 [R1+0x48], R238 ;  /* 0x000048ee01007387 */ /* 0x000fe80000100a00 */
[----:B------:R2:W-:Y:S01]  /*2d240*/  STL.64 [R1+0x38], R202 ;  /* 0x000038ca01007387 */ /* 0x0005e20000100a00 */
[----:B-1----:R-:W-:-:S02]  /*2d250*/  IMAD.MOV.U32 R233, RZ, RZ, R200 ;  /* 0x000000ffffe97224 */ /* 0x002fc400078e00c8 */
[----:B------:R-:W-:Y:S01]  /*2d260*/  IMAD.MOV.U32 R232, RZ, RZ, R201 ;  /* 0x000000ffffe87224 */ /* 0x000fe200078e00c9 */
[C---:B---3--:R-:W-:Y:S08]  /*2d270*/  HMMA.1688.F32.TF32 R148, R136.reuse, R8, R148 ;  /* 0x000000088894723c */ /* 0x048ff00000081094 */
[----:B--2---:R-:W-:Y:S07]  /*2d280*/  HMMA.1688.F32.TF32 R200, R136, R20, R144 ;  /* 0x0000001488c8723c */ /* 0x004fee0000081090 */
[----:B----4-:R-:W-:-:S02]  /*2d290*/  IMAD.MOV.U32 R144, RZ, RZ, R128 ;  /* 0x000000ffff907224 */ /* 0x010fc400078e0080 */
[----:B------:R-:W2:Y:S01]  /*2d2a0*/  LDL.LU R128, [R1+0x1aac] ;  /* 0x001aac0001807983 */ /* 0x000ea20000300800 */
[----:B------:R-:W-:Y:S02]  /*2d2b0*/  IMAD.MOV.U32 R145, RZ, RZ, R129 ;  /* 0x000000ffff917224 */ /* 0x000fe400078e0081 */
[----:B------:R-:W-:Y:S02]  /*2d2c0*/  IMAD.MOV.U32 R146, RZ, RZ, R130 ;  /* 0x000000ffff927224 */ /* 0x000fe400078e0082 */
[----:B------:R-:W-:Y:S02]  /*2d2d0*/  IMAD.MOV.U32 R147, RZ, RZ, R131 ;  /* 0x000000ffff937224 */ /* 0x000fe400078e0083 */
[----:B------:R-:W-:Y:S02]  /*2d2e0*/  IMAD.MOV.U32 R235, RZ, RZ, R148 ;  /* 0x000000ffffeb7224 */ /* 0x000fe400078e0094 */
[----:B------:R-:W-:-:S05]  /*2d2f0*/  IMAD.MOV.U32 R252, RZ, RZ, R149 ;  /* 0x000000fffffc7224 */ /* 0x000fca00078e0095 */
[----:B------:R-:W-:Y:S04]  /*2d300*/  STL.64 [R1+0x20], R200 ;  /* 0x000020c801007387 */ /* 0x000fe80000100a00 */
[----:B------:R-:W-:Y:S04]  /*2d310*/  STL.64 [R1+0x28], R202 ;  /* 0x000028ca01007387 */ /* 0x000fe80000100a00 */
[----:B------:R-:W2:Y:S01]  /*2d320*/  LDL.LU R129, [R1+0x1aa8] ;  /* 0x001aa80001817983 */ /* 0x000ea20000300800 */
[----:B------:R-:W-:-:S03]  /*2d330*/  IMAD.MOV.U32 R234, RZ, RZ, R150 ;  /* 0x000000ffffea7224 */ /* 0x000fc600078e0096 */
[----:B------:R-:W2:Y:S01]  /*2d340*/  LDL.LU R130, [R1+0x1aa4] ;  /* 0x001aa40001827983 */ /* 0x000ea20000300800 */
[----:B------:R-:W-:-:S03]  /*2d350*/  IMAD.MOV.U32 R236, RZ, RZ, R151 ;  /* 0x000000ffffec7224 */ /* 0x000fc600078e0097 */
[----:B------:R-:W2:Y:S04]  /*2d360*/  LDL.LU R131, [R1+0x1aa0] ;  /* 0x001aa00001837983 */ /* 0x000ea80000300800 */
[----:B------:R-:W3:Y:S04]  /*2d370*/  LDL.LU R148, [R1+0x160] ;  /* 0x0001600001947983 */ /* 0x000ee80000300800 */
[----:B------:R-:W3:Y:S04]  /*2d380*/  LDL.LU R149, [R1+0x164] ;  /* 0x0001640001957983 */ /* 0x000ee80000300800 */
[----:B------:R-:W3:Y:S04]  /*2d390*/  LDL.LU R150, [R1+0x168] ;  /* 0x0001680001967983 */ /* 0x000ee80000300800 */
[----:B------:R-:W3:Y:S01]  /*2d3a0*/  LDL.LU R151, [R1+0x16c] ;  /* 0x00016c0001977983 */ /* 0x000ee20000300800 */
[----:B------:R-:W-:-:S02]  /*2d3b0*/  IMAD.MOV.U32 R250, RZ, RZ, R177 ;  /* 0x000000fffffa7224 */ /* 0x000fc400078e00b1 */
[----:B------:R-:W-:Y:S01]  /*2d3c0*/  IMAD.MOV.U32 R249, RZ, RZ, R178 ;  /* 0x000000fffff97224 */ /* 0x000fe200078e00b2 */
[----:B------:R-:W-:Y:S01]  /*2d3d0*/  LDS R177, [R179+0x28180] ;  /* 0x02818000b3b17984 */ /* 0x000fe20000000800 */
[----:B------:R-:W-:-:S03]  /*2d3e0*/  IMAD.MOV.U32 R251, RZ, RZ, R176 ;  /* 0x000000fffffb7224 */ /* 0x000fc600078e00b0 */
[----:B------:R-:W-:Y:S04]  /*2d3f0*/  LDS R176, [R0+0x28180] ;  /* 0x0281800000b07984 */ /* 0x000fe80000000800 */
[----:B------:R-:W-:Y:S04]  /*2d400*/  LDS R178, [R0+0x28980] ;  /* 0x0289800000b27984 */ /* 0x000fe80000000800 */
[----:B------:R-:W1:Y:S01]  /*2d410*/  LDS R179, [R179+0x28980] ;  /* 0x02898000b3b37984 */ /* 0x000e620000000800 */
[----:B------:R-:W-:Y:S03]  /*2d420*/  HMMA.1688.F32.TF32 R132, R136, R224, R132 ;  /* 0x000000e08884723c */ /* 0x000fe60000081084 */
[----:B------:R-:W-:Y:S04]  /*2d430*/  LDS R200, [R2+0x28180] ;  /* 0x0281800002c87984 */ /* 0x000fe80000000800 */
[----:B------:R-:W-:Y:S04]  /*2d440*/  LDS R202, [R2+0x28980] ;  /* 0x0289800002ca7984 */ /* 0x000fe80000000800 */
[----:B------:R-:W-:Y:S04]  /*2d450*/  LDS R201, [R3+0x28180] ;  /* 0x0281800003c97984 */ /* 0x000fe80000000800 */
[----:B------:R-:W4:Y:S01]  /*2d460*/  LDS R203, [R3+0x28980] ;  /* 0x0289800003cb7984 */ /* 0x000f220000000800 */
[C---:B-1----:R-:W-:Y:S08]  /*2d470*/  HMMA.1688.F32.TF32 R140, R176.reuse, R12, R140 ;  /* 0x0000000cb08c723c */ /* 0x042ff0000008108c */
[C---:B------:R-:W-:Y:S08]  /*2d480*/  HMMA.1688.F32.TF32 R144, R176.reuse, R16, R144 ;  /* 0x00000010b090723c */ /* 0x040ff00000081090 */
[C---:B------:R-:W-:Y:S08]  /*2d490*/  HMMA.1688.F32.TF32 R152, R176.reuse, R20, R152 ;  /* 0x00000014b098723c */ /* 0x040ff00000081098 */
[C---:B------:R-:W-:Y:S08]  /*2d4a0*/  HMMA.1688.F32.TF32 R164, R176.reuse, R4, R164 ;  /* 0x00000004b0a4723c */ /* 0x040ff000000810a4 */
[----:B------:R-:W-:Y:S08]  /*2d4b0*/  HMMA.1688.F32.TF32 R172, R176, R224, R172 ;  /* 0x000000e0b0ac723c */ /* 0x000ff000000810ac */
[C---:B--2---:R-:W-:Y:S08]  /*2d4c0*/  HMMA.1688.F32.TF32 R128, R136.reuse, R4, R128 ;  /* 0x000000048880723c */ /* 0x044ff00000081080 */
[----:B------:R-:W-:Y:S08]  /*2d4d0*/  HMMA.1688.F32.TF32 R136, R136, R228, R160 ;  /* 0x000000e48888723c */ /* 0x000ff000000810a0 */
[C---:B---3--:R-:W-:Y:S08]  /*2d4e0*/  HMMA.1688.F32.TF32 R148, R176.reuse, R24, R148 ;  /* 0x00000018b094723c */ /* 0x048ff00000081094 */
[C---:B------:R-:W-:Y:S08]  /*2d4f0*/  HMMA.1688.F32.TF32 R160, R176.reuse, R8, R240 ;  /* 0x00000008b0a0723c */ /* 0x040ff000000810f0 */
[----:B------:R-:W-:Y:S01]  /*2d500*/  HMMA.1688.F32.TF32 R176, R176, R228, R248 ;  /* 0x000000e4b0b0723c */ /* 0x000fe200000810f8 */
[----:B------:R-:W2:Y:S04]  /*2d510*/  LDL.LU R248, [R1] ;  /* 0x0000000001f87983 */ /* 0x000ea80000300800 */
[----:B------:R-:W2:Y:S04]  /*2d520*/  LDL.LU R249, [R1+0x4] ;  /* 0x0000040001f97983 */ /* 0x000ea80000300800 */
[----:B------:R-:W2:Y:S04]  /*2d530*/  LDL.LU R250, [R1+0x8] ;  /* 0x0000080001fa7983 */ /* 0x000ea80000300800 */
[----:B------:R-:W2:Y:S01]  /*2d540*/  LDL.LU R251, [R1+0xc] ;  /* 0x00000c0001fb7983 */ /* 0x000ea20000300800 */
[C---:B----4-:R-:W-:Y:S07]  /*2d550*/  HMMA.1688.F32.TF32 R208, R200.reuse, R20, R208 ;  /* 0x00000014c8d0723c */ /* 0x050fee00000810d0 */
[----:B------:R-:W-:Y:S01]  /*2d560*/  LOP3.LUT R21, R0, 0x20, RZ, 0x3c, !PT ;  /* 0x0000002000157812 */ /* 0x000fe200078e3cff */
[C---:B------:R-:W-:Y:S07]  /*2d570*/  HMMA.1688.F32.TF32 R180, R200.reuse, R12, R180 ;  /* 0x0000000cc8b4723c */ /* 0x040fee00000810b4 */
[----:B------:R-:W-:Y:S01]  /*2d580*/  IMAD.MOV.U32 R12, RZ, RZ, R233 ;  /* 0x000000ffff0c7224 */ /* 0x000fe200078e00e9 */
[----:B------:R-:W-:Y:S01]  /*2d590*/  HMMA.1688.F32.TF32 R184, R200, R16, R184 ;  /* 0x00000010c8b8723c */ /* 0x000fe200000810b8 */
[----:B------:R-:W-:-:S06]  /*2d5a0*/  IMAD.MOV.U32 R13, RZ, RZ, R232 ;  /* 0x000000ffff0d7224 */ /* 0x000fcc00078e00e8 */
[----:B------:R-:W-:Y:S01]  /*2d5b0*/  IMAD.MOV.U32 R17, RZ, RZ, R236 ;  /* 0x000000ffff117224 */ /* 0x000fe200078e00ec */
[----:B------:R-:W-:Y:S01]  /*2d5c0*/  HMMA.1688.F32.TF32 R188, R200, R24, R188 ;  /* 0x00000018c8bc723c */ /* 0x000fe200000810bc */
[----:B------:R-:W-:-:S06]  /*2d5d0*/  MOV R16, R234 ;  /* 0x000000ea00107202 */ /* 0x000fcc0000000f00 */
[----:B------:R-:W-:Y:S01]  /*2d5e0*/  IMAD.MOV.U32 R25, RZ, RZ, R235 ;  /* 0x000000ffff197224 */ /* 0x000fe200078e00eb */
        /* <DEDUP_REMOVED lines=11> */
[----:B------:R-:W-:Y:S04]  /*2d6a0*/  LDS R202, [R0+0x29800] ;  /* 0x0298000000ca7984 */ /* 0x000fe80000000800 */
[----:B------:R-:W-:Y:S04]  /*2d6b0*/  LDS R201, [R21+0x29000] ;  /* 0x0290000015c97984 */ /* 0x000fe80000000800 */
[----:B------:R-:W2:Y:S04]  /*2d6c0*/  LDS R203, [R21+0x29800] ;  /* 0x0298000015cb7984 */ /* 0x000ea80000000800 */
[----:B------:R-:W-:Y:S04]  /*2d6d0*/  LDS R217, [R21+0x29080] ;  /* 0x0290800015d97984 */ /* 0x000fe80000000800 */
[----:B------:R-:W1:Y:S01]  /*2d6e0*/  LDS R219, [R21+0x29880] ;  /* 0x0298800015db7984 */ /* 0x000e620000000800 */
[----:B------:R-:W-:-:S03]  /*2d6f0*/  IMAD.MOV.U32 R24, RZ, RZ, R25 ;  /* 0x000000ffff187224 */ /* 0x000fc600078e0019 */
[----:B------:R-:W-:Y:S04]  /*2d700*/  LDS R220, [R2+0x29080] ;  /* 0x0290800002dc7984 */ /* 0x000fe80000000800 */
[----:B------:R-:W-:Y:S04]  /*2d710*/  LDS R222, [R2+0x29880] ;  /* 0x0298800002de7984 */ /* 0x000fe80000000800 */
[----:B------:R-:W-:Y:S04]  /*2d720*/  LDS R221, [R3+0x29080] ;  /* 0x0290800003dd7984 */ /* 0x000fe80000000800 */
[----:B------:R-:W3:Y:S01]  /*2d730*/  LDS R223, [R3+0x29880] ;  /* 0x0298800003df7984 */ /* 0x000ee20000000800 */
[C---:B--2---:R-:W-:Y:S11]  /*2d740*/  HMMA.1688.F32.TF32 R248, R200.reuse, R14, R248 ;  /* 0x0000000ec8f8723c */ /* 0x044ff600000810f8 */
[----:B------:R-:W-:Y:S11]  /*2d750*/  @!UPT UIADD3 URZ, URZ, URZ, URZ ;  /* 0x0000003f3f3ff290 */ /* 0x000ff6000fffe03f */
[----:B------:R-:W-:Y:S01]  /*2d760*/  @!UPT UIADD3 URZ, URZ, URZ, URZ ;  /* 0x0000003f3f3ff290 */ /* 0x000fe2000fffe03f */
[----:B------:R-:W-:Y:S04]  /*2d770*/  STL.64 [R1+0x2d0], R248 ;  /* 0x0002d0f801007387 */ /* 0x000fe80000100a00 */
[----:B------:R2:W-:Y:S04]  /*2d780*/  STL.64 [R1+0x2d8], R250 ;  /* 0x0002d8fa01007387 */ /* 0x0005e80000100a00 */
[----:B--2---:R-:W2:Y:S04]  /*2d790*/  LDL.LU.64 R250, [R1+0x1a98] ;  /* 0x001a980001fa7983 */ /* 0x004ea80000300a00 */
[----:B------:R-:W2:Y:S01]  /*2d7a0*/  LDL.LU.64 R248, [R1+0x1a90] ;  /* 0x001a900001f87983 */ /* 0x000ea20000300a00 */
[C---:B------:R-:W-:Y:S08]  /*2d7b0*/  HMMA.1688.F32.TF32 R244, R200.reuse, R26, R244 ;  /* 0x0000001ac8f4723c */ /* 0x040ff000000810f4 */
[C---:B------:R-:W-:Y:S08]  /*2d7c0*/  HMMA.1688.F32.TF32 R156, R200.reuse, R22, R156 ;  /* 0x00000016c89c723c */ /* 0x040ff0000008109c */
[C---:B------:R-:W-:Y:S08]  /*2d7d0*/  HMMA.1688.F32.TF32 R192, R200.reuse, R10, R192 ;  /* 0x0000000ac8c0723c */ /* 0x040ff000000810c0 */
[C---:B------:R-:W-:Y:S08]  /*2d7e0*/  HMMA.1688.F32.TF32 R168, R200.reuse, R6, R168 ;  /* 0x00000006c8a8723c */ /* 0x040ff000000810a8 */
[----:B------:R-:W-:Y:S01]  /*2d7f0*/  HMMA.1688.F32.TF32 R28, R200, R230, R28 ;  /* 0x000000e6c81c723c */ /* 0x000fe2000008101c */
[----:B------:R-:W-:-:S07]  /*2d800*/  IMAD.MOV.U32 R25, RZ, RZ, R252 ;  /* 0x000000ffff197224 */ /* 0x000fce00078e00fc */
[----:B------:R-:W-:Y:S11]  /*2d810*/  HMMA.1688.F32.TF32 R56, R212, R226, R56 ;  /* 0x000000e2d438723c */ /* 0x000ff60000081038 */
[----:B------:R-:W-:Y:S05]  /*2d820*/  @!UPT UIADD3 URZ, URZ, URZ, URZ ;  /* 0x0000003f3f3ff290 */ /* 0x000fea000fffe03f */
[----:B------:R-:W-:Y:S01]  /*2d830*/  IMAD.MOV.U32 R252, RZ, RZ, R31 ;  /* 0x000000fffffc7224 */ /* 0x000fe200078e001f */
[C---:B--2---:R-:W-:Y:S11]  /*2d840*/  HMMA.1688.F32.TF32 R248, R200.reuse, R18, R248 ;  /* 0x00000012c8f8723c */ /* 0x044ff600000810f8 */
[----:B------:R-:W-:Y:S11]  /*2d850*/  @!UPT UIADD3 URZ, URZ, URZ, URZ ;  /* 0x0000003f3f3ff290 */ /* 0x000ff6000fffe03f */
[----:B------:R-:W-:Y:S01]  /*2d860*/  @!UPT UIADD3 URZ, URZ, URZ, URZ ;  /* 0x0000003f3f3ff290 */ /* 0x000fe2000fffe03f */
[----:B------:R-:W-:Y:S04]  /*2d870*/  STL.64 [R1+0x2c0], R248 ;  /* 0x0002c0f801007387 */ /* 0x000fe80000100a00 */
[----:B------:R-:W-:Y:S04]  /*2d880*/  STL.64 [R1+0x2c8], R250 ;  /* 0x0002c8fa01007387 */ /* 0x000fe80000100a00 */
[----:B------:R-:W-:Y:S04]  /*2d890*/  STL.64 [R1+0x2b0], R244 ;  /* 0x0002b0f401007387 */ /* 0x000fe80000100a00 */
[----:B------:R-:W-:Y:S04]  /*2d8a0*/  STL.64 [R1+0x2b8], R246 ;  /* 0x0002b8f601007387 */ /* 0x000fe80000100a00 */
[----:B------:R-:W-:Y:S04]  /*2d8b0*/  STL.64 [R1+0x2a0], R156 ;  /* 0x0002a09c01007387 */ /* 0x000fe80000100a00 */
[----:B------:R2:W-:Y:S02]  /*2d8c0*/  STL.64 [R1+0x2a8], R158 ;  /* 0x0002a89e01007387 */ /* 0x0005e40000100a00 */
[----:B--2---:R-:W-:Y:S02]  /*2d8d0*/  HMMA.1688.F32.TF32 R156, R200, R226, R196 ;  /* 0x000000e2c89c723c */ /* 0x004fe400000810c4 */
[----:B------:R-:W-:Y:S04]  /*2d8e0*/  STL.64 [R1+0x290], R192 ;  /* 0x000290c001007387 */ /* 0x000fe80000100a00 */
[----:B------:R-:W-:Y:S04]  /*2d8f0*/  STL.64 [R1+0x298], R194 ;  /* 0x000298c201007387 */ /* 0x000fe80000100a00 */
[----:B------:R-:W-:Y:S04]  /*2d900*/  STL.64 [R1+0x280], R168 ;  /* 0x000280a801007387 */ /* 0x000fe80000100a00 */
[----:B------:R-:W-:Y:S01]  /*2d910*/  STL.64 [R1+0x288], R170 ;  /* 0x000288aa01007387 */ /* 0x000fe20000100a00 */
[C---:B------:R-:W-:Y:S03]  /*2d920*/  HMMA.1688.F32.TF32 R248, R212.reuse, R18, R36 ;  /* 0x00000012d4f8723c */ /* 0x040fe60000081024 */
[----:B------:R-:W-:Y:S04]  /*2d930*/  LDS R168, [R2+0x29100] ;  /* 0x0291000002a87984 */ /* 0x000fe80000000800 */
[----:B------:R-:W-:Y:S04]  /*2d940*/  LDS R170, [R2+0x29900] ;  /* 0x0299000002aa7984 */ /* 0x000fe80000000800 */
[----:B------:R-:W-:Y:S04]  /*2d950*/  STL.64 [R1+0x270], R156 ;  /* 0x0002709c01007387 */ /* 0x000fe80000100a00 */
[----:B------:R-:W-:Y:S04]  /*2d960*/  STL.64 [R1+0x278], R158 ;  /* 0x0002789e01007387 */ /* 0x000fe80000100a00 */
[----:B------:R-:W-:Y:S04]  /*2d970*/  STL.64 [R1+0x150], R28 ;  /* 0x0001501c01007387 */ /* 0x000fe80000100a00 */
[----:B------:R2:W-:Y:S01]  /*2d980*/  STL [R1+0x158], R30 ;  /* 0x0001581e01007387 */ /* 0x0005e20000100800 */
[C---:B------:R-:W-:Y:S03]  /*2d990*/  HMMA.1688.F32.TF32 R36, R212.reuse, R230, R60 ;  /* 0x000000e6d424723c */ /* 0x040fe6000008103c */
[----:B------:R-:W-:Y:S04]  /*2d9a0*/  LDS R60, [R0+0x29100] ;  /* 0x02910000003c7984 */ /* 0x000fe80000000800 */
[----:B------:R-:W-:Y:S01]  /*2d9b0*/  LDS R62, [R0+0x29900] ;  /* 0x02990000003e7984 */ /* 0x000fe20000000800 */
[----:B--2---:R-:W-:Y:S03]  /*2d9c0*/  HMMA.1688.F32.TF32 R28, R212, R14, R32 ;  /* 0x0000000ed41c723c */ /* 0x004fe60000081020 */
[----:B------:R-:W-:Y:S04]  /*2d9d0*/  LDS R61, [R21+0x29100] ;  /* 0x02910000153d7984 */ /* 0x000fe80000000800 */
[----:B------:R-:W2:Y:S01]  /*2d9e0*/  LDS R63, [R21+0x29900] ;  /* 0x02990000153f7984 */ /* 0x000ea20000000800 */
[C---:B-1----:R-:W-:Y:S03]  /*2d9f0*/  HMMA.1688.F32.TF32 R32, R216.reuse, R18, R68 ;  /* 0x00000012d820723c */ /* 0x042fe60000081044 */
[----:B------:R-:W-:Y:S04]  /*2da00*/  LDS R169, [R3+0x29100] ;  /* 0x0291000003a97984 */ /* 0x000fe80000000800 */
[----:B------:R-:W1:Y:S08]  /*2da10*/  LDS R171, [R3+0x29900] ;  /* 0x0299000003ab7984 */ /* 0x000e700000000800 */
[----:B------:R-:W-:Y:S04]  /*2da20*/  STL.64 [R1], R28 ;  /* 0x0000001c01007387 */ /* 0x000fe80000100a00 */
[----:B------:R4:W-:Y:S04]  /*2da30*/  STL.64 [R1+0x8], R30 ;  /* 0x0000081e01007387 */ /* 0x0009e80000100a00 */
[----:B------:R-:W-:Y:S04]  /*2da40*/  STL [R1+0x1a60], R56 ;  /* 0x001a603801007387 */ /* 0x000fe80000100800 */
[----:B------:R-:W-:Y:S04]  /*2da50*/  STL [R1+0x1a5c], R57 ;  /* 0x001a5c3901007387 */ /* 0x000fe80000100800 */
[----:B------:R-:W-:Y:S04]  /*2da60*/  STL [R1+0x1a58], R58 ;  /* 0x001a583a01007387 */ /* 0x000fe80000100800 */
[----:B------:R-:W-:Y:S04]  /*2da70*/  STL [R1+0x1a54], R59 ;  /* 0x001a543b01007387 */ /* 0x000fe80000100800 */
[----:B------:R-:W-:Y:S04]  /*2da80*/  STL [R1+0x1a6c], R36 ;  /* 0x001a6c2401007387 */ /* 0x000fe80000100800 */
[----:B------:R-:W-:Y:S01]  /*2da90*/  STL [R1+0x1a68], R37 ;  /* 0x001a682501007387 */ /* 0x000fe20000100800 */
[C---:B----4-:R-:W-:Y:S03]  /*2daa0*/  HMMA.1688.F32.TF32 R28, R216.reuse, R26, R72 ;  /* 0x0000001ad81c723c */ /* 0x050fe60000081048 */
[----:B------:R-:W-:Y:S04]  /*2dab0*/  STL [R1+0x1a64], R38 ;  /* 0x001a642601007387 */ /* 0x000fe80000100800 */
[----:B------:R4:W-:Y:S02]  /*2dac0*/  STL [R1+0x1a50], R39 ;  /* 0x001a502701007387 */ /* 0x0009e40000100800 */
[----:B----4-:R-:W-:Y:S11]  /*2dad0*/  HMMA.1688.F32.TF32 R36, R216, R14, R64 ;  /* 0x0000000ed824723c */ /* 0x010ff60000081040 */
[----:B------:R-:W-:Y:S04]  /*2dae0*/  @!UPT UIADD3 URZ, URZ, URZ, URZ ;  /* 0x0000003f3f3ff290 */ /* 0x000fe8000fffe03f */
[----:B------:R-:W-:-:S08]  /*2daf0*/  IMAD.MOV.U32 R56, RZ, RZ, R31 ;  /* 0x000000ffff387224 */ /* 0x000fd000078e001f */
[----:B------:R4:W-:Y:S04]  /*2db00*/  STL.64 [R1+0x260], R36 ;  /* 0x0002602401007387 */ /* 0x0009e80000100a00 */
[----:B------:R1:W-:Y:S04]  /*2db10*/  STL.64 [R1+0x268], R38 ;  /* 0x0002682601007387 */ /* 0x0003e80000100a00 */
[----:B------:R-:W-:Y:S01]  /*2db20*/  STL.64 [R1+0x250], R32 ;  /* 0x0002502001007387 */ /* 0x000fe20000100a00 */
[----:B----4-:R-:W-:Y:S02]  /*2db30*/  IMAD.MOV.U32 R36, RZ, RZ, R28 ;  /* 0x000000ffff247224 */ /* 0x010fe400078e001c */
[----:B------:R-:W-:-:S02]  /*2db40*/  IMAD.MOV.U32 R37, RZ, RZ, R29 ;  /* 0x000000ffff257224 */ /* 0x000fc400078e001d */
[----:B-1----:R-:W-:Y:S02]  /*2db50*/  IMAD.MOV.U32 R38, RZ, RZ, R30 ;  /* 0x000000ffff267224 */ /* 0x002fe400078e001e */
[C---:B------:R-:W-:Y:S01]  /*2db60*/  HMMA.1688.F32.TF32 R28, R216.reuse, R10, R80 ;  /* 0x0000000ad81c723c */ /* 0x040fe20000081050 */
[----:B------:R1:W-:Y:S07]  /*2db70*/  STL.64 [R1+0x258], R34 ;  /* 0x0002582201007387 */ /* 0x0003ee0000100a00 */
[----:B-1----:R-:W-:Y:S01]  /*2db80*/  HMMA.1688.F32.TF32 R32, R216, R22, R76 ;  /* 0x00000016d820723c */ /* 0x002fe2000008104c */
[----:B------:R1:W-:Y:S04]  /*2db90*/  STL [R1+0x1a7c], R56 ;  /* 0x001a7c3801007387 */ /* 0x0003e80000100800 */
[----:B------:R4:W-:Y:S04]  /*2dba0*/  STL [R1+0x1a78], R38 ;  /* 0x001a782601007387 */ /* 0x0009e80000100800 */
[----:B------:R1:W-:Y:S07]  /*2dbb0*/  STL [R1+0x1a74], R37 ;  /* 0x001a742501007387 */ /* 0x0003ee0000100800 */
[----:B------:R-:W-:-:S02]  /*2dbc0*/  IMAD.MOV.U32 R39, RZ, RZ, R31 ;  /* 0x000000ffff277224 */ /* 0x000fc400078e001f */
[----:B------:R-:W-:Y:S01]  /*2dbd0*/  IMAD.MOV.U32 R59, RZ, RZ, R30 ;  /* 0x000000ffff3b7224 */ /* 0x000fe200078e001e */
[----:B------:R1:W-:Y:S01]  /*2dbe0*/  STL [R1+0x1a70], R36 ;  /* 0x001a702401007387 */ /* 0x0003e20000100800 */
[----:B------:R-:W-:Y:S02]  /*2dbf0*/  IMAD.MOV.U32 R58, RZ, RZ, R29 ;  /* 0x000000ffff3a7224 */ /* 0x000fe400078e001d */
[----:B------:R-:W-:Y:S01]  /*2dc00*/  IMAD.MOV.U32 R57, RZ, RZ, R28 ;  /* 0x000000ffff397224 */ /* 0x000fe200078e001c */
[----:B------:R-:W-:Y:S04]  /*2dc10*/  STL.64 [R1+0x230], R32 ;  /* 0x0002302001007387 */ /* 0x000fe80000100a00 */
[----:B------:R-:W-:Y:S04]  /*2dc20*/  STL.64 [R1+0x238], R34 ;  /* 0x0002382201007387 */ /* 0x000fe80000100a00 */
[----:B------:R-:W-:Y:S04]  /*2dc30*/  STL [R1+0x1a8c], R39 ;  /* 0x001a8c2701007387 */ /* 0x000fe80000100800 */
[----:B------:R-:W-:Y:S04]  /*2dc40*/  STL [R1+0x1a88], R59 ;  /* 0x001a883b01007387 */ /* 0x000fe80000100800 */
[----:B------:R-:W-:Y:S04]  /*2dc50*/  STL [R1+0x1a84], R58 ;  /* 0x001a843a01007387 */ /* 0x000fe80000100800 */
[----:B------:R-:W-:Y:S04]  /*2dc60*/  STL [R1+0x1a80], R57 ;  /* 0x001a803901007387 */ /* 0x000fe80000100800 */
[----:B------:R-:W2:Y:S04]  /*2dc70*/  LDL.LU R244, [R1+0xd0] ;  /* 0x0000d00001f47983 */ /* 0x000ea80000300800 */
[----:B------:R-:W2:Y:S04]  /*2dc80*/  LDL.LU R245, [R1+0xd4] ;  /* 0x0000d40001f57983 */ /* 0x000ea80000300800 */
[----:B------:R-:W2:Y:S04]  /*2dc90*/  LDL.LU R246, [R1+0xd8] ;  /* 0x0000d80001f67983 */ /* 0x000ea80000300800 */
[----:B------:R-:W2:Y:S01]  /*2dca0*/  LDL.LU R247, [R1+0xdc] ;  /* 0x0000dc0001f77983 */ /* 0x000ea20000300800 */
[----:B------:R-:W-:Y:S03]  /*2dcb0*/  HMMA.1688.F32.TF32 R28, R216, R6, R84 ;  /* 0x00000006d81c723c */ /* 0x000fe60000081054 */
[----:B------:R-:W2:Y:S04]  /*2dcc0*/  LDL.LU R194, [R1+0x38] ;  /* 0x0000380001c27983 */ /* 0x000ea80000300800 */
[----:B------:R-:W2:Y:S01]  /*2dcd0*/  LDL.LU R195, [R1+0x3c] ;  /* 0x00003c0001c37983 */ /* 0x000ea20000300800 */
[----:B---3--:R-:W-:Y:S03]  /*2dce0*/  HMMA.1688.F32.TF32 R84, R220, R22, R108 ;  /* 0x00000016dc54723c */ /* 0x008fe6000008106c */
[----:B------:R-:W3:Y:S04]  /*2dcf0*/  LDL.LU R196, [R1+0x40] ;  /* 0x0000400001c47983 */ /* 0x000ee80000300800 */
[----:B------:R-:W3:Y:S04]  /*2dd00*/  LDL.LU R197, [R1+0x44] ;  /* 0x0000440001c57983 */ /* 0x000ee80000300800 */
[----:B------:R-:W3:Y:S04]  /*2dd10*/  LDL.LU R198, [R1+0x48] ;  /* 0x0000480001c67983 */ /* 0x000ee80000300800 */
[----:B------:R-:W3:Y:S04]  /*2dd20*/  LDL.LU R199, [R1+0x4c] ;  /* 0x00004c0001c77983 */ /* 0x000ee80000300800 */
[----:B------:R-:W3:Y:S01]  /*2dd30*/  LDL.LU R108, [R1+0xc0] ;  /* 0x0000c000016c7983 */ /* 0x000ee20000300800 */
[----:B-1----:R-:W-:-:S03]  /*2dd40*/  IMAD.MOV.U32 R56, RZ, RZ, R28 ;  /* 0x000000ffff387224 */ /* 0x002fc600078e001c */
[----:B------:R-:W3:Y:S01]  /*2dd50*/  LDL.LU R109, [R1+0xc4] ;  /* 0x0000c400016d7983 */ /* 0x000ee20000300800 */
[----:B----4-:R-:W-:-:S03]  /*2dd60*/  IMAD.MOV.U32 R38, RZ, RZ, R29 ;  /* 0x000000ffff267224 */ /* 0x010fc600078e001d */
[----:B------:R-:W3:Y:S01]  /*2dd70*/  LDL.LU R110, [R1+0xc8] ;  /* 0x0000c800016e7983 */ /* 0x000ee20000300800 */
[----:B------:R-:W-:Y:S02]  /*2dd80*/  IMAD.MOV.U32 R37, RZ, RZ, R30 ;  /* 0x000000ffff257224 */ /* 0x000fe400078e001e */
[----:B------:R-:W-:Y:S01]  /*2dd90*/  IMAD.MOV.U32 R36, RZ, RZ, R31 ;  /* 0x000000ffff247224 */ /* 0x000fe200078e001f */
[----:B------:R-:W3:Y:S01]  /*2dda0*/  LDL.LU R111, [R1+0xcc] ;  /* 0x0000cc00016f7983 */ /* 0x000ee20000300800 */
[----:B------:R-:W-:Y:S08]  /*2ddb0*/  HMMA.1688.F32.TF32 R28, R216, R226, R88 ;  /* 0x000000e2d81c723c */ /* 0x000ff00000081058 */
[C---:B------:R-:W-:Y:S08]  /*2ddc0*/  HMMA.1688.F32.TF32 R40, R212.reuse, R26, R40 ;  /* 0x0000001ad428723c */ /* 0x040ff00000081028 */
[C---:B------:R-:W-:Y:S08]  /*2ddd0*/  HMMA.1688.F32.TF32 R44, R212.reuse, R22, R44 ;  /* 0x00000016d42c723c */ /* 0x040ff0000008102c */
[C---:B------:R-:W-:Y:S08]  /*2dde0*/  HMMA.1688.F32.TF32 R48, R212.reuse, R10, R48 ;  /* 0x0000000ad430723c */ /* 0x040ff00000081030 */
[----:B------:R-:W-:Y:S01]  /*2ddf0*/  HMMA.1688.F32.TF32 R52, R212, R6, R52 ;  /* 0x00000006d434723c */ /* 0x000fe20000081034 */
[----:B------:R-:W-:Y:S01]  /*2de00*/  IMAD.MOV.U32 R192, RZ, RZ, R12 ;  /* 0x000000ffffc07224 */ /* 0x000fe200078e000c */
[----:B------:R-:W-:Y:S01]  /*2de10*/  LDS R32, [R0+0x29180] ;  /* 0x0291800000207984 */ /* 0x000fe20000000800 */
[----:B------:R-:W-:-:S03]  /*2de20*/  IMAD.MOV.U32 R193, RZ, RZ, R13 ;  /* 0x000000ffffc17224 */ /* 0x000fc600078e000d */
[----:B------:R-:W-:Y:S02]  /*2de30*/  LDS R34, [R0+0x29980] ;  /* 0x0299800000227984 */ /* 0x000fe40000000800 */
[----:B------:R-:W-:Y:S02]  /*2de40*/  HMMA.1688.F32.TF32 R88, R220, R10, R112 ;  /* 0x0000000adc58723c */ /* 0x000fe40000081070 */
[----:B------:R-:W4:Y:S04]  /*2de50*/  LDL.LU R112, [R1+0xb0] ;  /* 0x0000b00001707983 */ /* 0x000f280000300800 */
[----:B------:R-:W4:Y:S04]  /*2de60*/  LDL.LU R113, [R1+0xb4] ;  /* 0x0000b40001717983 */ /* 0x000f280000300800 */
[----:B------:R-:W4:Y:S01]  /*2de70*/  LDL.LU R114, [R1+0xb8] ;  /* 0x0000b80001727983 */ /* 0x000f220000300800 */
[----:B------:R-:W-:Y:S03]  /*2de80*/  HMMA.1688.F32.TF32 R68, R216, R230, R92 ;  /* 0x000000e6d844723c */ /* 0x000fe6000008105c */
[----:B------:R-:W4:Y:S04]  /*2de90*/  LDL.LU R115, [R1+0xbc] ;  /* 0x0000bc0001737983 */ /* 0x000f280000300800 */
[----:B------:R-:W4:Y:S01]  /*2dea0*/  LDL.LU R200, [R1+0x50] ;  /* 0x0000500001c87983 */ /* 0x000f220000300800 */
[C---:B------:R-:W-:Y:S03]  /*2deb0*/  HMMA.1688.F32.TF32 R92, R220.reuse, R6, R116 ;  /* 0x00000006dc5c723c */ /* 0x040fe60000081074 */
[----:B------:R-:W4:Y:S04]  /*2dec0*/  LDL.LU R201, [R1+0x54] ;  /* 0x0000540001c97983 */ /* 0x000f280000300800 */
[----:B------:R-:W4:Y:S01]  /*2ded0*/  LDL.LU R202, [R1+0x58] ;  /* 0x0000580001ca7983 */ /* 0x000f220000300800 */
[C---:B------:R-:W-:Y:S03]  /*2dee0*/  HMMA.1688.F32.TF32 R72, R220.reuse, R14, R96 ;  /* 0x0000000edc48723c */ /* 0x040fe60000081060 */
[----:B------:R-:W4:Y:S04]  /*2def0*/  LDL.LU R203, [R1+0x5c] ;  /* 0x00005c0001cb7983 */ /* 0x000f280000300800 */
[----:B------:R-:W4:Y:S01]  /*2df00*/  LDL.LU R116, [R1+0xa0] ;  /* 0x0000a00001747983 */ /* 0x000f220000300800 */
[C---:B------:R-:W-:Y:S03]  /*2df10*/  HMMA.1688.F32.TF32 R96, R220.reuse, R226, R120 ;  /* 0x000000e2dc60723c */ /* 0x040fe60000081078 */
[----:B------:R-:W4:Y:S04]  /*2df20*/  LDL.LU R117, [R1+0xa4] ;  /* 0x0000a40001757983 */ /* 0x000f280000300800 */
[----:B------:R-:W4:Y:S04]  /*2df30*/  LDL.LU R118, [R1+0xa8] ;  /* 0x0000a80001767983 */ /* 0x000f280000300800 */
[----:B------:R-:W4:Y:S04]  /*2df40*/  LDL.LU R119, [R1+0xac] ;  /* 0x0000ac0001777983 */ /* 0x000f280000300800 */
[----:B------:R-:W4:Y:S04]  /*2df50*/  LDL.LU R120, [R1+0x90] ;  /* 0x0000900001787983 */ /* 0x000f280000300800 */
[----:B------:R-:W4:Y:S04]  /*2df60*/  LDL.LU R121, [R1+0x94] ;  /* 0x0000940001797983 */ /* 0x000f280000300800 */
[----:B------:R-:W4:Y:S01]  /*2df70*/  LDL.LU R122, [R1+0x98] ;  /* 0x00009800017a7983 */ /* 0x000f220000300800 */
[C---:B------:R-:W-:Y:S03]  /*2df80*/  HMMA.1688.F32.TF32 R80, R220.reuse, R26, R104 ;  /* 0x0000001adc50723c */ /* 0x040fe60000081068 */
[----:B------:R-:W4:Y:S04]  /*2df90*/  LDL.LU R123, [R1+0x9c] ;  /* 0x00009c00017b7983 */ /* 0x000f280000300800 */
[----:B------:R-:W4:Y:S04]  /*2dfa0*/  LDL.LU R216, [R1+0x80] ;  /* 0x0000800001d87983 */ /* 0x000f280000300800 */
[----:B------:R-:W4:Y:S04]  /*2dfb0*/  LDL.LU R217, [R1+0x84] ;  /* 0x0000840001d97983 */ /* 0x000f280000300800 */
[----:B------:R-:W4:Y:S04]  /*2dfc0*/  LDL.LU R218, [R1+0x88] ;  /* 0x0000880001da7983 */ /* 0x000f280000300800 */
[----:B------:R-:W4:Y:S01]  /*2dfd0*/  LDL.LU R219, [R1+0x8c] ;  /* 0x00008c0001db7983 */ /* 0x000f220000300800 */
[----:B------:R-:W-:Y:S03]  /*2dfe0*/  HMMA.1688.F32.TF32 R76, R220, R18, R100 ;  /* 0x00000012dc4c723c */ /* 0x000fe60000081064 */
[----:B------:R-:W-:Y:S04]  /*2dff0*/  LDS R33, [R21+0x29180] ;  /* 0x0291800015217984 */ /* 0x000fe80000000800 */
[----:B------:R-:W1:Y:S01]  /*2e000*/  LDS R35, [R21+0x29980] ;  /* 0x0299800015237984 */ /* 0x000e620000000800 */
[----:B--2---:R-:W-:Y:S11]  /*2e010*/  HMMA.1688.F32.TF32 R64, R60, R14, R244 ;  /* 0x0000000e3c40723c */ /* 0x004ff600000810f4 */
[----:B------:R-:W-:Y:S11]  /*2e020*/  @!UPT UIADD3 URZ, URZ, URZ, URZ ;  /* 0x0000003f3f3ff290 */ /* 0x000ff6000fffe03f */
[----:B------:R-:W-:Y:S02]  /*2e030*/  @!UPT UIADD3 URZ, URZ, URZ, URZ ;  /* 0x0000003f3f3ff290 */ /* 0x000fe4000fffe03f */
[----:B------:R-:W-:Y:S02]  /*2e040*/  IMAD.MOV.U32 R107, RZ, RZ, R64 ;  /* 0x000000ffff6b7224 */ /* 0x000fe400078e0040 */
[----:B------:R-:W-:Y:S01]  /*2e050*/  IMAD.MOV.U32 R106, RZ, RZ, R65 ;  /* 0x000000ffff6a7224 */ /* 0x000fe200078e0041 */
[----:B------:R-:W2:Y:S01]  /*2e060*/  LDL.LU R64, [R1+0x70] ;  /* 0x0000700001407983 */ /* 0x000ea20000300800 */
[----:B------:R-:W-:Y:S02]  /*2e070*/  IMAD.MOV.U32 R105, RZ, RZ, R66 ;  /* 0x000000ffff697224 */ /* 0x000fe400078e0042 */
[----:B------:R-:W-:Y:S01]  /*2e080*/  IMAD.MOV.U32 R104, RZ, RZ, R67 ;  /* 0x000000ffff687224 */ /* 0x000fe200078e0043 */
[----:B------:R-:W2:Y:S04]  /*2e090*/  LDL.LU R65, [R1+0x74] ;  /* 0x0000740001417983 */ /* 0x000ea80000300800 */
[----:B------:R-:W2:Y:S04]  /*2e0a0*/  LDL.LU R66, [R1+0x78] ;  /* 0x0000780001427983 */ /* 0x000ea80000300800 */
[----:B------:R-:W2:Y:S04]  /*2e0b0*/  LDL.LU R67, [R1+0x7c] ;  /* 0x00007c0001437983 */ /* 0x000ea80000300800 */
[----:B------:R-:W2:Y:S04]  /*2e0c0*/  LDL.LU R212, [R1+0x60] ;  /* 0x0000600001d47983 */ /* 0x000ea80000300800 */
[----:B------:R-:W2:Y:S04]  /*2e0d0*/  LDL.LU R213, [R1+0x64] ;  /* 0x0000640001d57983 */ /* 0x000ea80000300800 */
[----:B------:R-:W2:Y:S04]  /*2e0e0*/  LDL.LU R214, [R1+0x68] ;  /* 0x0000680001d67983 */ /* 0x000ea80000300800 */
[----:B------:R-:W2:Y:S01]  /*2e0f0*/  LDL.LU R215, [R1+0x6c] ;  /* 0x00006c0001d77983 */ /* 0x000ea20000300800 */
[----:B------:R-:W-:Y:S03]  /*2e100*/  HMMA.1688.F32.TF32 R100, R220, R230, R124 ;  /* 0x000000e6dc64723c */ /* 0x000fe6000008107c */
[----:B------:R-:W2:Y:S04]  /*2e110*/  LDL.LU R156, [R1+0x20] ;  /* 0x00002000019c7983 */ /* 0x000ea80000300800 */
[----:B------:R-:W2:Y:S01]  /*2e120*/  LDL.LU R157, [R1+0x24] ;  /* 0x00002400019d7983 */ /* 0x000ea20000300800 */
[C---:B---3--:R-:W-:Y:S03]  /*2e130*/  HMMA.1688.F32.TF32 R124, R60.reuse, R18, R108 ;  /* 0x000000123c7c723c */ /* 0x048fe6000008106c */
[----:B------:R-:W3:Y:S04]  /*2e140*/  LDL.LU R158, [R1+0x28] ;  /* 0x00002800019e7983 */ /* 0x000ee80000300800 */
[----:B------:R-:W3:Y:S01]  /*2e150*/  LDL.LU R159, [R1+0x2c] ;  /* 0x00002c00019f7983 */ /* 0x000ee20000300800 */
[C---:B----4-:R-:W-:Y:S11]  /*2e160*/  HMMA.1688.F32.TF32 R112, R60.reuse, R26, R112 ;  /* 0x0000001a3c70723c */ /* 0x050ff60000081070 */
[----:B------:R-:W-:Y:S05]  /*2e170*/  @!UPT UIADD3 URZ, URZ, URZ, URZ ;  /* 0x0000003f3f3ff290 */ /* 0x000fea000fffe03f */
[----:B------:R-:W-:Y:S02]  /*2e180*/  IMAD.MOV.U32 R111, RZ, RZ, R124 ;  /* 0x000000ffff6f7224 */ /* 0x000fe400078e007c */
[----:B------:R-:W-:Y:S02]  /*2e190*/  IMAD.MOV.U32 R110, RZ, RZ, R125 ;  /* 0x000000ffff6e7224 */ /* 0x000fe400078e007d */
[----:B------:R-:W-:Y:S02]  /*2e1a0*/  IMAD.MOV.U32 R109, RZ, RZ, R126 ;  /* 0x000000ffff6d7224 */ /* 0x000fe400078e007e */
[----:B------:R-:W-:Y:S01]  /*2e1b0*/  IMAD.MOV.U32 R108, RZ, RZ, R127 ;  /* 0x000000ffff6c7224 */ /* 0x000fe200078e007f */
[C---:B------:R-:W-:Y:S01]  /*2e1c0*/  HMMA.1688.F32.TF32 R116, R60.reuse, R22, R116 ;  /* 0x000000163c74723c */ /* 0x040fe20000081074 */
[----:B------:R-:W-:Y:S07]  /*2e1d0*/  STL [R1+0x1a20], R112 ;  /* 0x001a207001007387 */ /* 0x000fee0000100800 */
[C---:B------:R-:W-:Y:S01]  /*2e1e0*/  HMMA.1688.F32.TF32 R120, R60.reuse, R10, R120 ;  /* 0x0000000a3c78723c */ /* 0x040fe20000081078 */
[----:B------:R-:W-:Y:S07]  /*2e1f0*/  STL [R1+0x1a1c], R113 ;  /* 0x001a1c7101007387 */ /* 0x000fee0000100800 */
[----:B------:R-:W-:Y:S01]  /*2e200*/  HMMA.1688.F32.TF32 R124, R60, R6, R216 ;  /* 0x000000063c7c723c */ /* 0x000fe200000810d8 */
[----:B------:R-:W-:Y:S04]  /*2e210*/  STL [R1+0x1a18], R114 ;  /* 0x001a187201007387 */ /* 0x000fe80000100800 */
        /* <DEDUP_REMOVED lines=10> */
[----:B----4-:R-:W-:Y:S03]  /*2e2c0*/  HMMA.1688.F32.TF32 R112, R168, R14, R200 ;  /* 0x0000000ea870723c */ /* 0x010fe600000810c8 */
[----:B------:R-:W-:Y:S04]  /*2e2d0*/  STL [R1+0x1a48], R125 ;  /* 0x001a487d01007387 */ /* 0x000fe80000100800 */
[----:B------:R-:W-:Y:S04]  /*2e2e0*/  STL [R1+0x1a44], R126 ;  /* 0x001a447e01007387 */ /* 0x000fe80000100800 */
[----:B------:R-:W-:Y:S01]  /*2e2f0*/  STL [R1+0x1a40], R127 ;  /* 0x001a407f01007387 */ /* 0x000fe20000100800 */
[C---:B--2---:R-:W-:Y:S08]  /*2e300*/  HMMA.1688.F32.TF32 R64, R60.reuse, R226, R64 ;  /* 0x000000e23c40723c */ /* 0x044ff00000081040 */
[----:B------:R-:W-:Y:S11]  /*2e310*/  HMMA.1688.F32.TF32 R60, R60, R230, R212 ;  /* 0x000000e63c3c723c */ /* 0x000ff600000810d4 */
[----:B------:R-:W-:Y:S04]  /*2e320*/  @!UPT UIADD3 URZ, URZ, URZ, URZ ;  /* 0x0000003f3f3ff290 */ /* 0x000fe8000fffe03f */
[----:B------:R-:W-:Y:S04]  /*2e330*/  STL.64 [R1+0x1d0], R64 ;  /* 0x0001d04001007387 */ /* 0x000fe80000100a00 */
[----:B------:R2:W-:Y:S02]  /*2e340*/  STL.64 [R1+0x1d8], R66 ;  /* 0x0001d84201007387 */ /* 0x0005e40000100a00 */
[C---:B--2---:R-:W-:Y:S02]  /*2e350*/  HMMA.1688.F32.TF32 R64, R168.reuse, R18, R196 ;  /* 0x00000012a840723c */ /* 0x044fe400000810c4 */
[----:B------:R-:W-:Y:S04]  /*2e360*/  STL.64 [R1+0x140], R60 ;  /* 0x0001403c01007387 */ /* 0x000fe80000100a00 */
[----:B------:R2:W-:Y:S02]  /*2e370*/  STL.64 [R1+0x148], R62 ;  /* 0x0001483e01007387 */ /* 0x0005e40000100a00 */
[C---:B--2---:R-:W-:Y:S02]  /*2e380*/  HMMA.1688.F32.TF32 R60, R168.reuse, R26, R192 ;  /* 0x0000001aa83c723c */ /* 0x044fe400000810c0 */
[----:B------:R-:W-:Y:S04]  /*2e390*/  STL.64 [R1+0x110], R112 ;  /* 0x0001107001007387 */ /* 0x000fe80000100a00 */
[----:B------:R-:W-:Y:S09]  /*2e3a0*/  STL.64 [R1+0x118], R114 ;  /* 0x0001187201007387 */ /* 0x000ff20000100a00 */
[----:B------:R-:W-:Y:S01]  /*2e3b0*/  STL.64 [R1+0x100], R64 ;  /* 0x0001004001007387 */ /* 0x000fe20000100a00 */
[----:B------:R-:W-:Y:S03]  /*2e3c0*/  HMMA.1688.F32.TF32 R192, R168, R226, R132 ;  /* 0x000000e2a8c0723c */ /* 0x000fe60000081084 */
[----:B------:R-:W-:Y:S01]  /*2e3d0*/  STL.64 [R1+0x108], R66 ;  /* 0x0001084201007387 */ /* 0x000fe20000100a00 */
[----:B------:R-:W-:-:S02]  /*2e3e0*/  IMAD.MOV.U32 R39, RZ, RZ, R28 ;  /* 0x000000ffff277224 */ /* 0x000fc400078e001c */
[----:B------:R-:W-:Y:S01]  /*2e3f0*/  IMAD.MOV.U32 R59, RZ, RZ, R29 ;  /* 0x000000ffff3b7224 */ /* 0x000fe200078e001d */
[----:B------:R-:W-:Y:S01]  /*2e400*/  LDS R28, [R2+0x29180] ;  /* 0x02918000021c7984 */ /* 0x000fe20000000800 */
[----:B------:R-:W-:Y:S02]  /*2e410*/  IMAD.MOV.U32 R58, RZ, RZ, R30 ;  /* 0x000000ffff3a7224 */ /* 0x000fe400078e001e */
[----:B------:R-:W-:Y:S01]  /*2e420*/  IMAD.MOV.U32 R57, RZ, RZ, R31 ;  /* 0x000000ffff397224 */ /* 0x000fe200078e001f */
[----:B------:R-:W-:Y:S04]  /*2e430*/  LDS R30, [R2+0x29980] ;  /* 0x02998000021e7984 */ /* 0x000fe80000000800 */
[----:B------:R-:W-:Y:S04]  /*2e440*/  STL.64 [R1+0xf0], R60 ;  /* 0x0000f03c01007387 */ /* 0x000fe80000100a00 */
[----:B------:R1:W-:Y:S04]  /*2e450*/  STL.64 [R1+0xf8], R62 ;  /* 0x0000f83e01007387 */ /* 0x0003e80000100a00 */
[----:B------:R-:W2:Y:S04]  /*2e460*/  LDL R135, [R1+0xfb8] ;  /* 0x000fb80001877983 */ /* 0x000ea80000100800 */
[----:B------:R-:W-:Y:S01]  /*2e470*/  LDS R29, [R3+0x29180] ;  /* 0x02918000031d7984 */ /* 0x000fe20000000800 */
[----:B-1----:R-:W-:Y:S03]  /*2e480*/  HMMA.1688.F32.TF32 R60, R32, R14, R140 ;  /* 0x0000000e203c723c */ /* 0x002fe6000008108c */
[----:B------:R-:W1:Y:S01]  /*2e490*/  LDS R31, [R3+0x29980] ;  /* 0x02998000031f7984 */ /* 0x000e620000000800 */
[----:B------:R-:W-:Y:S01]  /*2e4a0*/  IMAD.MOV.U32 R244, RZ, RZ, R24 ;  /* 0x000000fffff47224 */ /* 0x000fe200078e0018 */
[----:B------:R-:W-:Y:S01]  /*2e4b0*/  MOV R246, R16 ;  /* 0x0000001000f67202 */ /* 0x000fe20000000f00 */
[----:B------:R-:W-:Y:S01]  /*2e4c0*/  IMAD.MOV.U32 R245, RZ, RZ, R25 ;  /* 0x000000fffff57224 */ /* 0x000fe200078e0019 */
[----:B------:R-:W-:Y:S01]  /*2e4d0*/  LDS R64, [R0+0x2a000] ;  /* 0x02a0000000407984 */ /* 0x000fe20000000800 */
[----:B------:R-:W-:Y:S01]  /*2e4e0*/  IMAD.MOV.U32 R247, RZ, RZ, R17 ;  /* 0x000000fffff77224 */ /* 0x000fe200078e0011 */
[----:B---3--:R-:W-:Y:S02]  /*2e4f0*/  HMMA.1688.F32.TF32 R200, R168, R22, R156 ;  /* 0x00000016a8c8723c */ /* 0x008fe4000008109c */
[----:B------:R-:W-:Y:S11]  /*2e500*/  LDS R66, [R0+0x2a800] ;  /* 0x02a8000000427984 */ /* 0x000ff60000000800 */
        /* <DEDUP_REMOVED lines=29> */
[----:B------:R-:W-:Y:S02]  /*2e6e0*/  IMAD.MOV.U32 R153, RZ, RZ, R14 ;  /* 0x000000ffff997224 */ /* 0x000fe400078e000e */
[----:B------:R-:W-:Y:S02]  /*2e6f0*/  IMAD.MOV.U32 R152, RZ, RZ, R15 ;  /* 0x000000ffff987224 */ /* 0x000fe400078e000f */
[----:B------:R-:W-:Y:S11]  /*2e700*/  HMMA.1688.F32.TF32 R12, R28, R18, R184 ;  /* 0x000000121c0c723c */ /* 0x000ff600000810b8 */
[----:B------:R-:W-:Y:S04]  /*2e710*/  @!UPT UIADD3 URZ, URZ, URZ, URZ ;  /* 0x0000003f3f3ff290 */ /* 0x000fe8000fffe03f */
[----:B------:R-:W-:Y:S02]  /*2e720*/  IMAD.MOV.U32 R163, RZ, RZ, R60 ;  /* 0x000000ffffa37224 */ /* 0x000fe400078e003c */
[----:B------:R-:W-:Y:S02]  /*2e730*/  IMAD.MOV.U32 R162, RZ, RZ, R61 ;  /* 0x000000ffffa27224 */ /* 0x000fe400078e003d */
[----:B------:R-:W-:Y:S02]  /*2e740*/  IMAD.MOV.U32 R161, RZ, RZ, R62 ;  /* 0x000000ffffa17224 */ /* 0x000fe400078e003e */
[----:B------:R-:W-:Y:S02]  /*2e750*/  IMAD.MOV.U32 R160, RZ, RZ, R63 ;  /* 0x000000ffffa07224 */ /* 0x000fe400078e003f */
[----:B------:R-:W-:Y:S01]  /*2e760*/  HMMA.1688.F32.TF32 R60, R32, R6, R164 ;  /* 0x00000006203c723c */ /* 0x000fe200000810a4 */
[----:B------:R-:W-:Y:S02]  /*2e770*/  IMAD.MOV.U32 R147, RZ, RZ, R12 ;  /* 0x000000ffff937224 */ /* 0x000fe400078e000c */
[----:B------:R-:W-:-:S02]  /*2e780*/  IMAD.MOV.U32 R146, RZ, RZ, R13 ;  /* 0x000000ffff927224 */ /* 0x000fc400078e000d */
[----:B------:R-:W-:-:S03]  /*2e790*/  IMAD.MOV.U32 R145, RZ, RZ, R14 ;  /* 0x000000ffff917224 */ /* 0x000fc600078e000e */
[----:B------:R-:W-:Y:S01]  /*2e7a0*/  HMMA.1688.F32.TF32 R196, R168, R10, R244 ;  /* 0x0000000aa8c4723c */ /* 0x000fe200000810f4 */
[----:B------:R-:W-:-:S07]  /*2e7b0*/  IMAD.MOV.U32 R144, RZ, RZ, R15 ;  /* 0x000000ffff907224 */ /* 0x000fce00078e000f */
[----:B------:R-:W-:Y:S08]  /*2e7c0*/  HMMA.1688.F32.TF32 R216, R28, R10, R232 ;  /* 0x0000000a1cd8723c */ /* 0x000ff000000810e8 */
[----:B------:R-:W-:Y:S08]  /*2e7d0*/  HMMA.1688.F32.TF32 R156, R168, R6, R128 ;  /* 0x00000006a89c723c */ /* 0x000ff00000081080 */
[----:B------:R-:W-:Y:S01]  /*2e7e0*/  HMMA.1688.F32.TF32 R212, R28, R22, R208 ;  /* 0x000000161cd4723c */ /* 0x000fe200000810d0 */
[----:B------:R-:W-:Y:S01]  /*2e7f0*/  MOV R131, R60 ;  /* 0x0000003c00837202 */ /* 0x000fe20000000f00 */
[----:B------:R-:W-:Y:S01]  /*2e800*/  IMAD.MOV.U32 R130, RZ, RZ, R61 ;  /* 0x000000ffff827224 */ /* 0x000fe200078e003d */
[----:B------:R-:W-:Y:S01]  /*2e810*/  LDS R232, [R2+0x2a180] ;  /* 0x02a1800002e87984 */ /* 0x000fe20000000800 */
[----:B------:R-:W-:-:S02]  /*2e820*/  IMAD.MOV.U32 R129, RZ, RZ, R62 ;  /* 0x000000ffff817224 */ /* 0x000fc400078e003e */
[----:B------:R-:W-:Y:S01]  /*2e830*/  IMAD.MOV.U32 R128, RZ, RZ, R63 ;  /* 0x000000ffff807224 */ /* 0x000fe200078e003f */
[----:B------:R-:W-:Y:S01]  /*2e840*/  LDS R234, [R2+0x2a980] ;  /* 0x02a9800002ea7984 */ /* 0x000fe20000000800 */
[----:B------:R-:W-:Y:S08]  /*2e850*/  HMMA.1688.F32.TF32 R60, R32, R226, R172 ;  /* 0x000000e2203c723c */ /* 0x000ff000000810ac */
[C---:B------:R-:W-:Y:S01]  /*2e860*/  HMMA.1688.F32.TF32 R220, R28.reuse, R6, R236 ;  /* 0x000000061cdc723c */ /* 0x040fe200000810ec */
[----:B------:R-:W-:Y:S01]  /*2e870*/  IMAD.MOV.U32 R151, RZ, RZ, R252 ;  /* 0x000000ffff977224 */ /* 0x000fe200078e00fc */
[----:B------:R-:W-:Y:S06]  /*2e880*/  LDS R233, [R3+0x2a180] ;  /* 0x02a1800003e97984 */ /* 0x000fec0000000800 */
[----:B------:R-:W-:Y:S08]  /*2e890*/  HMMA.1688.F32.TF32 R244, R28, R26, R188 ;  /* 0x0000001a1cf4723c */ /* 0x000ff000000810bc */
[-C--:B------:R-:W-:Y:S08]  /*2e8a0*/  HMMA.1688.F32.TF32 R168, R168, R230.reuse, R136 ;  /* 0x000000e6a8a8723c */ /* 0x080ff00000081088 */
[----:B------:R-:W-:Y:S08]  /*2e8b0*/  HMMA.1688.F32.TF32 R32, R32, R230, R176 ;  /* 0x000000e62020723c */ /* 0x000ff000000810b0 */
[C---:B------:R-:W-:Y:S08]  /*2e8c0*/  HMMA.1688.F32.TF32 R224, R28.reuse, R226, R240 ;  /* 0x000000e21ce0723c */ /* 0x040ff000000810f0 */
[----:B------:R-:W-:Y:S01]  /*2e8d0*/  HMMA.1688.F32.TF32 R228, R28, R230, R204 ;  /* 0x000000e61ce4723c */ /* 0x000fe200000810cc */
[----:B--2---:R-:W1:Y:S04]  /*2e8e0*/  LDSM.16.M88.4 R8, [R135+0x4100] ;  /* 0x004100008708783b */ /* 0x004e680000000200 */
[----:B------:R-:W2:Y:S04]  /*2e8f0*/  LDSM.16.M88.4 R12, [R135+0x8100] ;  /* 0x00810000870c783b */ /* 0x000ea80000000200 */
[----:B------:R-:W3:Y:S04]  /*2e900*/  LDSM.16.M88.4 R16, [R135+0xc100] ;  /* 0x00c100008710783b */ /* 0x000ee80000000200 */
[----:B------:R-:W4:Y:S04]  /*2e910*/  LDSM.16.M88.4 R20, [R135+0x10100] ;  /* 0x010100008714783b */ /* 0x000f280000000200 */
[----:B------:R-:W3:Y:S04]  /*2e920*/  LDSM.16.M88.4 R24, [R135+0x14100] ;  /* 0x014100008718783b */ /* 0x000ee80000000200 */
[----:B------:R-:W4:Y:S01]  /*2e930*/  LDSM.16.M88.4 R28, [R135+0x18100] ;  /* 0x01810000871c783b */ /* 0x000f220000000200 */
[----:B------:R-:W-:-:S02]  /*2e940*/  IMAD.MOV.U32 R143, RZ, RZ, R32 ;  /* 0x000000ffff8f7224 */ /* 0x000fc400078e0020 */
[----:B------:R-:W-:Y:S01]  /*2e950*/  IMAD.MOV.U32 R142, RZ, RZ, R33 ;  /* 0x000000ffff8e7224 */ /* 0x000fe200078e0021 */
[----:B------:R-:W-:Y:S01]  /*2e960*/  LDSM.16.M88.4 R4, [R135+0x100] ;  /* 0x000100008704783b */ /* 0x000fe20000000200 */
[----:B------:R-:W-:Y:S02]  /*2e970*/  IMAD.MOV.U32 R141, RZ, RZ, R34 ;  /* 0x000000ffff8d7224 */ /* 0x000fe400078e0022 */
[----:B------:R-:W-:Y:S02]  /*2e980*/  IMAD.MOV.U32 R140, RZ, RZ, R35 ;  /* 0x000000ffff8c7224 */ /* 0x000fe400078e0023 */
[----:B------:R1:W4:Y:S04]  /*2e990*/  LDSM.16.M88.4 R32, [R135+0x1c100] ;  /* 0x01c100008720783b */ /* 0x0003280000000200 */
[----:B-1----:R-:W-:Y:S04]  /*2e9a0*/  STL [R1+0x1a0c], R10 ;  /* 0x001a0c0a01007387 */ /* 0x002fe80000100800 */
[----:B------:R-:W-:Y:S04]  /*2e9b0*/  STL [R1+0x1a08], R11 ;  /* 0x001a080b01007387 */ /* 0x000fe80000100800 */
[----:B--2---:R-:W-:Y:S04]  /*2e9c0*/  STL [R1+0x1a00], R14 ;  /* 0x001a000e01007387 */ /* 0x004fe80000100800 */
[----:B------:R-:W-:Y:S04]  /*2e9d0*/  STL [R1+0x19fc], R15 ;  /* 0x0019fc0f01007387 */ /* 0x000fe80000100800 */
[----:B---3--:R-:W-:Y:S04]  /*2e9e0*/  STL [R1+0x1a04], R18 ;  /* 0x001a041201007387 */ /* 0x008fe80000100800 */
[----:B------:R-:W-:Y:S04]  /*2e9f0*/  STL [R1+0x19f8], R19 ;  /* 0x0019f81301007387 */ /* 0x000fe80000100800 */
[----:B----4-:R-:W-:Y:S04]  /*2ea00*/  STL [R1+0x19f4], R22 ;  /* 0x0019f41601007387 */ /* 0x010fe80000100800 */
[----:B------:R-:W-:Y:S04]  /*2ea10*/  STL [R1+0x19f0], R23 ;  /* 0x0019f01701007387 */ /* 0x000fe80000100800 */
[----:B------:R-:W-:Y:S04]  /*2ea20*/  STL [R1+0x19ec], R26 ;  /* 0x0019ec1a01007387 */ /* 0x000fe80000100800 */
[----:B------:R-:W-:Y:S04]  /*2ea30*/  STL [R1+0x19e8], R27 ;  /* 0x0019e81b01007387 */ /* 0x000fe80000100800 */
[----:B------:R-:W-:Y:S04]  /*2ea40*/  STL [R1+0x19d4], R30 ;  /* 0x0019d41e01007387 */ /* 0x000fe80000100800 */
[----:B------:R-:W-:Y:S04]  /*2ea50*/  STL [R1+0x19d0], R31 ;  /* 0x0019d01f01007387 */ /* 0x000fe80000100800 */
[----:B------:R-:W2:Y:S04]  /*2ea60*/  LDL.LU R132, [R1] ;  /* 0x0000000001847983 */ /* 0x000ea80000300800 */
[----:B------:R-:W2:Y:S04]  /*2ea70*/  LDL.LU R133, [R1+0x4] ;  /* 0x0000040001857983 */ /* 0x000ea80000300800 */
        /* <DEDUP_REMOVED lines=33> */
[----:B------:R-:W-:-:S05]  /*2ec90*/  LOP3.LUT R235, R0, 0x20, RZ, 0x3c, !PT ;  /* 0x0000002000eb7812 */ /* 0x000fca00078e3cff */
[----:B------:R-:W-:Y:S04]  /*2eca0*/  LDS R65, [R235+0x2a000] ;  /* 0x02a00000eb417984 */ /* 0x000fe80000000800 */
[----:B------:R-:W-:Y:S01]  /*2ecb0*/  LDS R67, [R235+0x2a800] ;  /* 0x02a80000eb437984 */ /* 0x000fe20000000800 */
[----:B------:R-:W-:Y:S02]  /*2ecc0*/  IMAD.MOV.U32 R139, RZ, RZ, R60 ;  /* 0x000000ffff8b7224 */ /* 0x000fe400078e003c */
[----:B------:R-:W-:Y:S01]  /*2ecd0*/  IMAD.MOV.U32 R138, RZ, RZ, R61 ;  /* 0x000000ffff8a7224 */ /* 0x000fe200078e003d */
[----:B------:R-:W-:Y:S01]  /*2ece0*/  LDS R60, [R2+0x2a000] ;  /* 0x02a00000023c7984 */ /* 0x000fe20000000800 */
[----:B------:R-:W-:Y:S02]  /*2ecf0*/  IMAD.MOV.U32 R137, RZ, RZ, R62 ;  /* 0x000000ffff897224 */ /* 0x000fe400078e003e */
[----:B------:R-:W-:Y:S01]  /*2ed00*/  IMAD.MOV.U32 R136, RZ, RZ, R63 ;  /* 0x000000ffff887224 */ /* 0x000fe200078e003f */
[----:B------:R-:W-:Y:S04]  /*2ed10*/  LDS R62, [R2+0x2a800] ;  /* 0x02a80000023e7984 */ /* 0x000fe80000000800 */
[----:B------:R-:W-:Y:S04]  /*2ed20*/  LDS R61, [R3+0x2a000] ;  /* 0x02a00000033d7984 */ /* 0x000fe80000000800 */
[----:B------:R-:W1:Y:S04]  /*2ed30*/  LDS R63, [R3+0x2a800] ;  /* 0x02a80000033f7984 */ /* 0x000e680000000800 */
[----:B------:R1:W-:Y:S04]  /*2ed40*/  STL [R1+0x19cc], R34 ;  /* 0x0019cc2201007387 */ /* 0x0003e80000100800 */
[----:B------:R1:W-:Y:S02]  /*2ed50*/  STL [R1+0x19c8], R35 ;  /* 0x0019c82301007387 */ /* 0x0003e40000100800 */
[C---:B-1----:R-:W-:Y:S11]  /*2ed60*/  HMMA.1688.F32.TF32 R40, R60.reuse, R12, R40 ;  /* 0x0000000c3c28723c */ /* 0x042ff60000081028 */
[----:B------:R-:W-:Y:S11]  /*2ed70*/  @!UPT UIADD3 URZ, URZ, URZ, URZ ;  /* 0x0000003f3f3ff290 */ /* 0x000ff6000fffe03f */
[----:B------:R-:W-:Y:S02]  /*2ed80*/  @!UPT UIADD3 URZ, URZ, URZ, URZ ;  /* 0x0000003f3f3ff290 */ /* 0x000fe4000fffe03f */
[----:B------:R-:W-:Y:S02]  /*2ed90*/  IMAD.MOV.U32 R34, RZ, RZ, R42 ;  /* 0x000000ffff227224 */ /* 0x000fe400078e002a */
[----:B------:R-:W-:Y:S01]  /*2eda0*/  IMAD.MOV.U32 R35, RZ, RZ, R43 ;  /* 0x000000ffff237224 */ /* 0x000fe200078e002b */
[----:B------:R-:W-:Y:S08]  /*2edb0*/  HMMA.1688.F32.TF32 R44, R60, R16, R44 ;  /* 0x000000103c2c723c */ /* 0x000ff0000008102c */
[C---:B---3--:R-:W-:Y:S08]  /*2edc0*/  HMMA.1688.F32.TF32 R204, R64.reuse, R4, R208 ;  /* 0x0000000440cc723c */ /* 0x048ff000000810d0 */
[C---:B----4-:R-:W-:Y:S08]  /*2edd0*/  HMMA.1688.F32.TF32 R188, R64.reuse, R8, R188 ;  /* 0x0000000840bc723c */ /* 0x050ff000000810bc */
[C---:B--2---:R-:W-:Y:S08]  /*2ede0*/  HMMA.1688.F32.TF32 R184, R64.reuse, R12, R184 ;  /* 0x0000000c40b8723c */ /* 0x044ff000000810b8 */
[C---:B------:R-:W-:Y:S08]  /*2edf0*/  HMMA.1688.F32.TF32 R180, R64.reuse, R16, R180 ;  /* 0x0000001040b4723c */ /* 0x040ff000000810b4 */
[C---:B------:R-:W-:Y:S08]  /*2ee00*/  HMMA.1688.F32.TF32 R176, R64.reuse, R20, R176 ;  /* 0x0000001440b0723c */ /* 0x040ff000000810b0 */
[C---:B------:R-:W-:Y:S08]  /*2ee10*/  HMMA.1688.F32.TF32 R172, R64.reuse, R24, R172 ;  /* 0x0000001840ac723c */ /* 0x040ff000000810ac */
[C---:B------:R-:W-:Y:S08]  /*2ee20*/  HMMA.1688.F32.TF32 R164, R64.reuse, R28, R164 ;  /* 0x0000001c40a4723c */ /* 0x040ff000000810a4 */
[----:B------:R-:W-:Y:S01]  /*2ee30*/  HMMA.1688.F32.TF32 R64, R64, R32, R148 ;  /* 0x000000204040723c */ /* 0x000fe20000081094 */
[----:B------:R-:W-:Y:S06]  /*2ee40*/  STL.64 [R1+0xa0], R180 ;  /* 0x0000a0b401007387 */ /* 0x000fec0000100a00 */
[----:B------:R-:W-:Y:S08]  /*2ee50*/  STL [R1+0x84], R173 ;  /* 0x000084ad01007387 */ /* 0x000ff00000100800 */
[----:B------:R-:W-:Y:S04]  /*2ee60*/  STL.64 [R1+0x70], R164 ;  /* 0x000070a401007387 */ /* 0x000fe80000100a00 */
[----:B------:R-:W-:Y:S01]  /*2ee70*/  STL [R1+0x78], R166 ;  /* 0x000078a601007387 */ /* 0x000fe20000100800 */
[----:B------:R-:W-:Y:S03]  /*2ee80*/  HMMA.1688.F32.TF32 R132, R60, R4, R132 ;  /* 0x000000043c84723c */ /* 0x000fe60000081084 */
[----:B------:R-:W-:Y:S01]  /*2ee90*/  STL [R1+0x64], R65 ;  /* 0x0000644101007387 */ /* 0x000fe20000100800 */
[----:B------:R-:W-:-:S03]  /*2eea0*/  IMAD.MOV.U32 R27, RZ, RZ, R64 ;  /* 0x000000ffff1b7224 */ /* 0x000fc600078e0040 */
[----:B------:R1:W-:Y:S02]  /*2eeb0*/  STL.64 [R1+0x68], R66 ;  /* 0x0000684201007387 */ /* 0x0003e40000100a00 */
[----:B-1----:R-:W-:Y:S11]  /*2eec0*/  HMMA.1688.F32.TF32 R64, R60, R8, R248 ;  /* 0x000000083c40723c */ /* 0x002ff600000810f8 */
[----:B------:R-:W-:Y:S03]  /*2eed0*/  @!UPT UIADD3 URZ, URZ, URZ, URZ ;  /* 0x0000003f3f3ff290 */ /* 0x000fe6000fffe03f */
[----:B------:R-:W-:Y:S04]  /*2eee0*/  STL.64 [R1+0x50], R132 ;  /* 0x0000508401007387 */ /* 0x000fe80000100a00 */
[----:B------:R-:W-:Y:S06]  /*2eef0*/  STL.64 [R1+0x58], R134 ;  /* 0x0000588601007387 */ /* 0x000fec0000100a00 */
[----:B------:R-:W-:-:S02]  /*2ef00*/  IMAD.MOV.U32 R30, RZ, RZ, R66 ;  /* 0x000000ffff1e7224 */ /* 0x000fc400078e0042 */
[----:B------:R-:W-:Y:S01]  /*2ef10*/  IMAD.MOV.U32 R31, RZ, RZ, R67 ;  /* 0x000000ffff1f7224 */ /* 0x000fe200078e0043 */
[----:B------:R-:W-:Y:S04]  /*2ef20*/  STL.64 [R1+0x40], R64 ;  /* 0x0000404001007387 */ /* 0x000fe80000100a00 */
[----:B------:R-:W-:Y:S04]  /*2ef30*/  STL [R1+0x19e4], R30 ;  /* 0x0019e41e01007387 */ /* 0x000fe80000100800 */
[----:B------:R-:W-:Y:S04]  /*2ef40*/  STL [R1+0x19e0], R31 ;  /* 0x0019e01f01007387 */ /* 0x000fe80000100800 */
[----:B------:R1:W-:Y:S02]  /*2ef50*/  STL.64 [R1+0x30], R40 ;  /* 0x0000302801007387 */ /* 0x0003e40000100a00 */
[C---:B-1----:R-:W-:Y:S02]  /*2ef60*/  HMMA.1688.F32.TF32 R40, R60.reuse, R20, R48 ;  /* 0x000000143c28723c */ /* 0x042fe40000081030 */
[----:B------:R1:W-:Y:S04]  /*2ef70*/  STL [R1+0x19dc], R35 ;  /* 0x0019dc2301007387 */ /* 0x0003e80000100800 */
[----:B------:R2:W-:Y:S11]  /*2ef80*/  STL [R1+0x19d8], R34 ;  /* 0x0019d82201007387 */ /* 0x0005f60000100800 */
[----:B------:R-:W-:Y:S07]  /*2ef90*/  @!UPT UIADD3 URZ, URZ, URZ, URZ ;  /* 0x0000003f3f3ff290 */ /* 0x000fee000fffe03f */
[----:B------:R-:W-:Y:S02]  /*2efa0*/  IMAD.MOV.U32 R30, RZ, RZ, R40 ;  /* 0x000000ffff1e7224 */ /* 0x000fe400078e0028 */
[----:B------:R-:W-:Y:S02]  /*2efb0*/  IMAD.MOV.U32 R31, RZ, RZ, R41 ;  /* 0x000000ffff1f7224 */ /* 0x000fe400078e0029 */
[----:B-1----:R-:W-:Y:S02]  /*2efc0*/  IMAD.MOV.U32 R35, RZ, RZ, R42 ;  /* 0x000000ffff237224 */ /* 0x002fe400078e002a */
[----:B--2---:R-:W-:Y:S02]  /*2efd0*/  IMAD.MOV.U32 R34, RZ, RZ, R43 ;  /* 0x000000ffff227224 */ /* 0x004fe400078e002b */
[----:B------:R-:W-:Y:S01]  /*2efe0*/  HMMA.1688.F32.TF32 R40, R60, R24, R52 ;  /* 0x000000183c28723c */ /* 0x000fe20000081034 */
[----:B------:R-:W-:Y:S01]  /*2eff0*/  STL.64 [R1+0x20], R44 ;  /* 0x0000202c01007387 */ /* 0x000fe20000100a00 */
[----:B------:R-:W-:-:S03]  /*2f000*/  IMAD.MOV.U32 R132, RZ, RZ, R39 ;  /* 0x000000ffff847224 */ /* 0x000fc600078e0027 */
[----:B------:R-:W-:Y:S01]  /*2f010*/  STL.64 [R1+0x28], R46 ;  /* 0x0000282e01007387 */ /* 0x000fe20000100a00 */
[----:B------:R-:W-:-:S03]  /*2f020*/  IMAD.MOV.U32 R133, RZ, RZ, R59 ;  /* 0x000000ffff857224 */ /* 0x000fc600078e003b */
[----:B------:R-:W2:Y:S01]  /*2f030*/  LDL.LU R39, [R1+0x1a8c] ;  /* 0x001a8c0001277983 */ /* 0x000ea20000300800 */
[----:B------:R-:W-:Y:S01]  /*2f040*/  IMAD.MOV.U32 R134, RZ, RZ, R58 ;  /* 0x000000ffff867224 */ /* 0x000fe200078e003a */
[----:B------:R-:W-:Y:S01]  /*2f050*/  MOV R164, R56 ;  /* 0x0000003800a47202 */ /* 0x000fe20000000f00 */
[----:B------:R-:W-:Y:S02]  /*2f060*/  IMAD.MOV.U32 R135, RZ, RZ, R57 ;  /* 0x000000ffff877224 */ /* 0x000fe400078e0039 */
[----:B------:R-:W-:Y:S02]  /*2f070*/  IMAD.MOV.U32 R165, RZ, RZ, R38 ;  /* 0x000000ffffa57224 */ /* 0x000fe400078e0026 */
[----:B------:R-:W-:-:S07]  /*2f080*/  IMAD.MOV.U32 R26, RZ, RZ, R167 ;  /* 0x000000ffff1a7224 */ /* 0x000fce00078e00a7 */
[----:B------:R-:W-:Y:S04]  /*2f090*/  STL.64 [R1], R40 ;  /* 0x0000002801007387 */ /* 0x000fe80000100a00 */
[----:B------:R-:W-:Y:S04]  /*2f0a0*/  STL.64 [R1+0x8], R42 ;  /* 0x0000082a01007387 */ /* 0x000fe80000100a00 */
[----:B------:R-:W3:Y:S01]  /*2f0b0*/  LDL.LU R59, [R1+0x1a88] ;  /* 0x001a8800013b7983 */ /* 0x000ee20000300800 */
        /* <DEDUP_REMOVED lines=34> */
[----:B------:R-:W-:Y:S02]  /*2f2e0*/  IMAD.MOV.U32 R18, RZ, RZ, R176 ;  /* 0x000000ffff127224 */ /* 0x000fe400078e00b0 */
[----:B------:R-:W-:Y:S02]  /*2f2f0*/  IMAD.MOV.U32 R14, RZ, RZ, R177 ;  /* 0x000000ffff0e7224 */ /* 0x000fe400078e00b1 */
[----:B------:R-:W-:Y:S02]  /*2f300*/  IMAD.MOV.U32 R15, RZ, RZ, R178 ;  /* 0x000000ffff0f7224 */ /* 0x000fe400078e00b2 */
[----:B------:R-:W-:Y:S02]  /*2f310*/  IMAD.MOV.U32 R252, RZ, RZ, R179 ;  /* 0x000000fffffc7224 */ /* 0x000fe400078e00b3 */
[----:B--2---:R-:W-:-:S02]  /*2f320*/  IMAD.MOV.U32 R179, RZ, RZ, R39 ;  /* 0x000000ffffb37224 */ /* 0x004fc400078e0027 */
[----:B---3--:R-:W-:Y:S02]  /*2f330*/  IMAD.MOV.U32 R178, RZ, RZ, R59 ;  /* 0x000000ffffb27224 */ /* 0x008fe400078e003b */
[----:B----4-:R-:W-:Y:S02]  /*2f340*/  IMAD.MOV.U32 R177, RZ, RZ, R58 ;  /* 0x000000ffffb17224 */ /* 0x010fe400078e003a */
[----:B------:R-:W-:Y:S02]  /*2f350*/  IMAD.MOV.U32 R176, RZ, RZ, R57 ;  /* 0x000000ffffb07224 */ /* 0x000fe400078e0039 */
[----:B------:R-:W-:Y:S02]  /*2f360*/  IMAD.MOV.U32 R187, RZ, RZ, R56 ;  /* 0x000000ffffbb7224 */ /* 0x000fe400078e0038 */
[----:B------:R-:W-:Y:S02]  /*2f370*/  IMAD.MOV.U32 R186, RZ, RZ, R38 ;  /* 0x000000ffffba7224 */ /* 0x000fe400078e0026 */
[----:B------:R-:W-:-:S02]  /*2f380*/  IMAD.MOV.U32 R185, RZ, RZ, R37 ;  /* 0x000000ffffb97224 */ /* 0x000fc400078e0025 */
[----:B------:R-:W-:Y:S02]  /*2f390*/  IMAD.MOV.U32 R184, RZ, RZ, R36 ;  /* 0x000000ffffb87224 */ /* 0x000fe400078e0024 */
[----:B------:R-:W2:Y:S04]  /*2f3a0*/  LDL.LU R36, [R1+0x1a6c] ;  /* 0x001a6c0001247983 */ /* 0x000ea80000300800 */
[----:B------:R-:W2:Y:S04]  /*2f3b0*/  LDL.LU R37, [R1+0x1a68] ;  /* 0x001a680001257983 */ /* 0x000ea80000300800 */
[----:B------:R-:W2:Y:S04]  /*2f3c0*/  LDL.LU R38, [R1+0x1a64] ;  /* 0x001a640001267983 */ /* 0x000ea80000300800 */
[----:B------:R-:W3:Y:S04]  /*2f3d0*/  LDL.LU R56, [R1+0x1a60] ;  /* 0x001a600001387983 */ /* 0x000ee80000300800 */
[----:B------:R-:W3:Y:S04]  /*2f3e0*/  LDL.LU R57, [R1+0x1a5c] ;  /* 0x001a5c0001397983 */ /* 0x000ee80000300800 */
[----:B------:R-:W3:Y:S04]  /*2f3f0*/  LDL.LU R58, [R1+0x1a58] ;  /* 0x001a5800013a7983 */ /* 0x000ee80000300800 */
[----:B------:R-:W3:Y:S04]  /*2f400*/  LDL.LU R59, [R1+0x1a54] ;  /* 0x001a5400013b7983 */ /* 0x000ee80000300800 */
[----:B------:R-:W2:Y:S01]  /*2f410*/  LDL.LU R39, [R1+0x1a50] ;  /* 0x001a500001277983 */ /* 0x000ea20000300800 */
        /* <DEDUP_REMOVED lines=8> */
[----:B------:R-:W-:-:S02]  /*2f4a0*/  IMAD.MOV.U32 R19, RZ, RZ, R172 ;  /* 0x000000ffff137224 */ /* 0x000fc400078e00ac */
[----:B------:R-:W-:Y:S02]  /*2f4b0*/  IMAD.MOV.U32 R22, RZ, RZ, R174 ;  /* 0x000000ffff167224 */ /* 0x000fe400078e00ae */
[----:B------:R-:W-:Y:S02]  /*2f4c0*/  IMAD.MOV.U32 R23, RZ, RZ, R175 ;  /* 0x000000ffff177224 */ /* 0x000fe400078e00af */
[----:B------:R-:W-:Y:S02]  /*2f4d0*/  IMAD.MOV.U32 R172, RZ, RZ, R107 ;  /* 0x000000ffffac7224 */ /* 0x000fe400078e006b */
[----:B------:R-:W-:Y:S01]  /*2f4e0*/  IMAD.MOV.U32 R173, RZ, RZ, R106 ;  /* 0x000000ffffad7224 */ /* 0x000fe200078e006a */
[----:B------:R-:W-:Y:S01]  /*2f4f0*/  LDS R107, [R3+0x2a880] ;  /* 0x02a88000036b7984 */ /* 0x000fe20000000800 */
[----:B------:R-:W-:Y:S02]  /*2f500*/  IMAD.MOV.U32 R174, RZ, RZ, R105 ;  /* 0x000000ffffae7224 */ /* 0x000fe400078e0069 */
[----:B------:R-:W-:Y:S01]  /*2f510*/  IMAD.MOV.U32 R175, RZ, RZ, R104 ;  /* 0x000000ffffaf7224 */ /* 0x000fe200078e0068 */
[----:B------:R-:W-:Y:S04]  /*2f520*/  LDS R106, [R2+0x2a880] ;  /* 0x02a88000026a7984 */ /* 0x000fe80000000800 */
[----:B------:R-:W-:Y:S04]  /*2f530*/  LDS R104, [R2+0x2a080] ;  /* 0x02a0800002687984 */ /* 0x000fe80000000800 */
[----:B------:R-:W4:Y:S01]  /*2f540*/  LDS R105, [R3+0x2a080] ;  /* 0x02a0800003697984 */ /* 0x000f220000000800 */
[C---:B-1----:R-:W-:Y:S03]  /*2f550*/  HMMA.1688.F32.TF32 R64, R108.reuse, R28, R132 ;  /* 0x0000001c6c40723c */ /* 0x042fe60000081084 */
[----:B------:R-:W-:Y:S04]  /*2f560*/  LDS R132, [R0+0x2a100] ;  /* 0x02a1000000847984 */ /* 0x000fe80000000800 */
[----:B------:R-:W-:Y:S04]  /*2f570*/  LDS R134, [R0+0x2a900] ;  /* 0x02a9000000867984 */ /* 0x000fe80000000800 */
[----:B------:R-:W-:Y:S04]  /*2f580*/  LDS R133, [R235+0x2a100] ;  /* 0x02a10000eb857984 */ /* 0x000fe80000000800 */
[----:B------:R-:W1:Y:S01]  /*2f590*/  LDS R135, [R235+0x2a900] ;  /* 0x02a90000eb877984 */ /* 0x000e620000000800 */
[C---:B------:R-:W-:Y:S08]  /*2f5a0*/  HMMA.1688.F32.TF32 R40, R108.reuse, R4, R204 ;  /* 0x000000046c28723c */ /* 0x040ff000000810cc */
[----:B------:R-:W-:Y:S01]  /*2f5b0*/  HMMA.1688.F32.TF32 R44, R108, R8, R188 ;  /* 0x000000086c2c723c */ /* 0x000fe200000810bc */
[----:B------:R-:W-:-:S02]  /*2f5c0*/  IMAD.MOV.U32 R207, RZ, RZ, R144 ;  /* 0x000000ffffcf7224 */ /* 0x000fc400078e0090 */
[----:B------:R-:W-:Y:S02]  /*2f5d0*/  IMAD.MOV.U32 R206, RZ, RZ, R145 ;  /* 0x000000ffffce7224 */ /* 0x000fe400078e0091 */
[----:B------:R-:W-:Y:S02]  /*2f5e0*/  IMAD.MOV.U32 R205, RZ, RZ, R146 ;  /* 0x000000ffffcd7224 */ /* 0x000fe400078e0092 */
[----:B------:R-:W-:Y:S01]  /*2f5f0*/  IMAD.MOV.U32 R204, RZ, RZ, R147 ;  /* 0x000000ffffcc7224 */ /* 0x000fe200078e0093 */
[----:B------:R-:W-:Y:S01]  /*2f600*/  HMMA.1688.F32.TF32 R48, R108, R12, R184 ;  /* 0x0000000c6c30723c */ /* 0x000fe200000810b8 */
[----:B------:R-:W-:-:S07]  /*2f610*/  IMAD.MOV.U32 R191, RZ, RZ, R128 ;  /* 0x000000ffffbf7224 */ /* 0x000fce00078e0080 */
[----:B------:R-:W-:Y:S01]  /*2f620*/  HMMA.1688.F32.TF32 R52, R108, R16, R180 ;  /* 0x000000106c34723c */ /* 0x000fe200000810b4 */
[----:B------:R-:W-:-:S07]  /*2f630*/  IMAD.MOV.U32 R190, RZ, RZ, R129 ;  /* 0x000000ffffbe7224 */ /* 0x000fce00078e0081 */
[----:B------:R-:W-:Y:S01]  /*2f640*/  HMMA.1688.F32.TF32 R68, R108, R32, R68 ;  /* 0x000000206c44723c */ /* 0x000fe20000081044 */
[----:B------:R-:W-:Y:S02]  /*2f650*/  IMAD.MOV.U32 R189, RZ, RZ, R130 ;  /* 0x000000ffffbd7224 */ /* 0x000fe400078e0082 */
[----:B------:R-:W-:Y:S02]  /*2f660*/  IMAD.MOV.U32 R188, RZ, RZ, R131 ;  /* 0x000000ffffbc7224 */ /* 0x000fe400078e0083 */
[----:B------:R-:W-:Y:S02]  /*2f670*/  IMAD.MOV.U32 R180, RZ, RZ, R124 ;  /* 0x000000ffffb47224 */ /* 0x000fe400078e007c */
[----:B------:R-:W-:Y:S02]  /*2f680*/  IMAD.MOV.U32 R181, RZ, RZ, R125 ;  /* 0x000000ffffb57224 */ /* 0x000fe400078e007d */
[----:B------:R-:W-:Y:S02]  /*2f690*/  IMAD.MOV.U32 R182, RZ, RZ, R126 ;  /* 0x000000ffffb67224 */ /* 0x000fe400078e007e */
[----:B------:R-:W-:Y:S01]  /*2f6a0*/  IMAD.MOV.U32 R183, RZ, RZ, R127 ;  /* 0x000000ffffb77224 */ /* 0x000fe200078e007f */
[C---:B----4-:R-:W-:Y:S08]  /*2f6b0*/  HMMA.1688.F32.TF32 R72, R104.reuse, R4, R72 ;  /* 0x000000046848723c */ /* 0x050ff00000081048 */
[C---:B------:R-:W-:Y:S08]  /*2f6c0*/  HMMA.1688.F32.TF32 R76, R104.reuse, R8, R76 ;  /* 0x00000008684c723c */ /* 0x040ff0000008104c */
[C---:B------:R-:W-:Y:S08]  /*2f6d0*/  HMMA.1688.F32.TF32 R80, R104.reuse, R12, R80 ;  /* 0x0000000c6850723c */ /* 0x040ff00000081050 */
[C---:B------:R-:W-:Y:S08]  /*2f6e0*/  HMMA.1688.F32.TF32 R84, R104.reuse, R16, R84 ;  /* 0x000000106854723c */ /* 0x040ff00000081054 */
[C---:B------:R-:W-:Y:S08]  /*2f6f0*/  HMMA.1688.F32.TF32 R88, R104.reuse, R20, R88 ;  /* 0x000000146858723c */ /* 0x040ff00000081058 */
[C---:B------:R-:W-:Y:S08]  /*2f700*/  HMMA.1688.F32.TF32 R92, R104.reuse, R24, R92 ;  /* 0x00000018685c723c */ /* 0x040ff0000008105c */
[C---:B------:R-:W-:Y:S08]  /*2f710*/  HMMA.1688.F32.TF32 R96, R104.reuse, R28, R96 ;  /* 0x0000001c6860723c */ /* 0x040ff00000081060 */
[----:B------:R-:W-:Y:S08]  /*2f720*/  HMMA.1688.F32.TF32 R100, R104, R32, R100 ;  /* 0x000000206864723c */ /* 0x000ff00000081064 */
[----:B-1----:R-:W-:Y:S07]  /*2f730*/  HMMA.1688.F32.TF32 R104, R132, R4, R172 ;  /* 0x000000048468723c */ /* 0x002fee00000810ac */
[----:B------:R-:W-:-:S02]  /*2f740*/  IMAD.MOV.U32 R172, RZ, RZ, R117 ;  /* 0x000000ffffac7224 */ /* 0x000fc400078e0075 */
[----:B------:R-:W-:Y:S02]  /*2f750*/  IMAD.MOV.U32 R173, RZ, RZ, R118 ;  /* 0x000000ffffad7224 */ /* 0x000fe400078e0076 */
[----:B------:R-:W-:Y:S02]  /*2f760*/  IMAD.MOV.U32 R174, RZ, RZ, R119 ;  /* 0x000000ffffae7224 */ /* 0x000fe400078e0077 */
[----:B------:R-:W-:Y:S01]  /*2f770*/  IMAD.MOV.U32 R175, RZ, RZ, R112 ;  /* 0x000000ffffaf7224 */ /* 0x000fe200078e0070 */
[C---:B---3--:R-:W-:Y:S08]  /*2f780*/  HMMA.1688.F32.TF32 R248, R60.reuse, R28, R56 ;  /* 0x0000001c3cf8723c */ /* 0x048ff00000081038 */
[----:B--2---:R-:W-:Y:S11]  /*2f790*/  HMMA.1688.F32.TF32 R36, R60, R32, R36 ;  /* 0x000000203c24723c */ /* 0x004ff60000081024 */
[----:B------:R-:W-:Y:S04]  /*2f7a0*/  @!UPT UIADD3 URZ, URZ, URZ, URZ ;  /* 0x0000003f3f3ff290 */ /* 0x000fe8000fffe03f */
[----:B------:R-:W-:Y:S04]  /*2f7b0*/  STL.64 [R1+0x1990], R250 ;  /* 0x001990fa01007387 */ /* 0x000fe80000100a00 */
[----:B------:R-:W-:Y:S04]  /*2f7c0*/  STL.64 [R1+0x1988], R248 ;  /* 0x001988f801007387 */ /* 0x000fe80000100a00 */
[----:B------:R1:W-:Y:S04]  /*2f7d0*/  STL.64 [R1+0x19a0], R38 ;  /* 0x0019a02601007387 */ /* 0x0003e80000100a00 */
[----:B------:R2:W-:Y:S04]  /*2f7e0*/  STL.64 [R1+0x1998], R36 ;  /* 0x0019982401007387 */ /* 0x0005e80000100a00 */
[----:B------:R3:W-:Y:S04]  /*2f7f0*/  STL.64 [R1+0x19b0], R42 ;  /* 0x0019b02a01007387 */ /* 0x0007e80000100a00 */
[----:B------:R2:W-:Y:S04]  /*2f800*/  STL.64 [R1+0x19a8], R40 ;  /* 0x0019a82801007387 */ /* 0x0005e80000100a00 */
[----:B------:R-:W-:Y:S04]  /*2f810*/  STL.64 [R1+0x19c0], R46 ;  /* 0x0019c02e01007387 */ /* 0x000fe80000100a00 */
[----:B------:R3:W-:Y:S01]  /*2f820*/  STL.64 [R1+0x19b8], R44 ;  /* 0x0019b82c01007387 */ /* 0x0007e20000100a00 */
[----:B-1----:R-:W-:-:S03]  /*2f830*/  IMAD.MOV.U32 R39, RZ, RZ, R140 ;  /* 0x000000ffff277224 */ /* 0x002fc600078e008c */
[----:B------:R-:W4:Y:S01]  /*2f840*/  LDL.LU R144, [R1+0xf0] ;  /* 0x0000f00001907983 */ /* 0x000f220000300800 */
[----:B------:R-:W-:-:S03]  /*2f850*/  IMAD.MOV.U32 R38, RZ, RZ, R141 ;  /* 0x000000ffff267224 */ /* 0x000fc600078e008d */
[----:B------:R-:W4:Y:S01]  /*2f860*/  LDL.LU R145, [R1+0xf4] ;  /* 0x0000f40001917983 */ /* 0x000f220000300800 */
[----:B--2---:R-:W-:-:S03]  /*2f870*/  IMAD.MOV.U32 R37, RZ, RZ, R142 ;  /* 0x000000ffff257224 */ /* 0x004fc600078e008e */
[----:B------:R-:W4:Y:S01]  /*2f880*/  LDL.LU R146, [R1+0xf8] ;  /* 0x0000f80001927983 */ /* 0x000f220000300800 */
[----:B------:R-:W-:Y:S03]  /*2f890*/  HMMA.1688.F32.TF32 R56, R108, R20, R176 ;  /* 0x000000146c38723c */ /* 0x000fe600000810b0 */
[----:B------:R-:W4:Y:S01]  /*2f8a0*/  LDL.LU R147, [R1+0xfc] ;  /* 0x0000fc0001937983 */ /* 0x000f220000300800 */
[----:B------:R-:W-:-:S03]  /*2f8b0*/  IMAD.MOV.U32 R36, RZ, RZ, R143 ;  /* 0x000000ffff247224 */ /* 0x000fc600078e008f */
[----:B------:R-:W2:Y:S01]  /*2f8c0*/  LDL.LU R140, [R1+0x100] ;  /* 0x00010000018c7983 */ /* 0x000ea20000300800 */
[----:B------:R-:W-:Y:S03]  /*2f8d0*/  HMMA.1688.F32.TF32 R60, R108, R24, R164 ;  /* 0x000000186c3c723c */ /* 0x000fe600000810a4 */
[----:B------:R-:W2:Y:S04]  /*2f8e0*/  LDL.LU R141, [R1+0x104] ;  /* 0x00010400018d7983 */ /* 0x000ea80000300800 */
[----:B------:R-:W2:Y:S01]  /*2f8f0*/  LDL.LU R142, [R1+0x108] ;  /* 0x00010800018e7983 */ /* 0x000ea20000300800 */
[----:B------:R-:W-:Y:S03]  /*2f900*/  HMMA.1688.F32.TF32 R108, R132, R8, R148 ;  /* 0x00000008846c723c */ /* 0x000fe60000081094 */
[----:B------:R-:W2:Y:S04]  /*2f910*/  LDL.LU R143, [R1+0x10c] ;  /* 0x00010c00018f7983 */ /* 0x000ea80000300800 */
[----:B------:R-:W2:Y:S04]  /*2f920*/  LDL.LU R148, [R1+0x140] ;  /* 0x0001400001947983 */ /* 0x000ea80000300800 */
[----:B------:R-:W2:Y:S04]  /*2f930*/  LDL.LU R149, [R1+0x144] ;  /* 0x0001440001957983 */ /* 0x000ea80000300800 */
[----:B------:R-:W2:Y:S04]  /*2f940*/  LDL.LU R150, [R1+0x148] ;  /* 0x0001480001967983 */ /* 0x000ea80000300800 */
[----:B------:R-:W2:Y:S01]  /*2f950*/  LDL.LU R151, [R1+0x14c] ;  /* 0x00014c0001977983 */ /* 0x000ea20000300800 */
[----:B---3--:R-:W-:-:S03]  /*2f960*/  IMAD.MOV.U32 R43, RZ, RZ, R136 ;  /* 0x000000ffff2b7224 */ /* 0x008fc600078e0088 */
[----:B------:R-:W3:Y:S01]  /*2f970*/  LDL.LU R128, [R1+0x1d0] ;  /* 0x0001d00001807983 */ /* 0x000ee20000300800 */
[----:B------:R-:W-:-:S03]  /*2f980*/  IMAD.MOV.U32 R42, RZ, RZ, R137 ;  /* 0x000000ffff2a7224 */ /* 0x000fc600078e0089 */
[----:B------:R-:W3:Y:S01]  /*2f990*/  LDL.LU R129, [R1+0x1d4] ;  /* 0x0001d40001817983 */ /* 0x000ee20000300800 */
[----:B------:R-:W-:-:S03]  /*2f9a0*/  IMAD.MOV.U32 R41, RZ, RZ, R138 ;  /* 0x000000ffff297224 */ /* 0x000fc600078e008a */
[----:B------:R-:W3:Y:S01]  /*2f9b0*/  LDL.LU R130, [R1+0x1d8] ;  /* 0x0001d80001827983 */ /* 0x000ee20000300800 */
[----:B------:R-:W-:-:S03]  /*2f9c0*/  MOV R40, R139 ;  /* 0x0000008b00287202 */ /* 0x000fc60000000f00 */
        /* <DEDUP_REMOVED lines=29> */
[----:B------:R-:W-:Y:S04]  /*2fba0*/  LDS R164, [R2+0x2a100] ;  /* 0x02a1000002a47984 */ /* 0x000fe80000000800 */
[----:B------:R-:W-:Y:S04]  /*2fbb0*/  LDS R166, [R2+0x2a900] ;  /* 0x02a9000002a67984 */ /* 0x000fe80000000800 */
[----:B------:R-:W-:Y:S04]  /*2fbc0*/  LDS R165, [R3+0x2a100] ;  /* 0x02a1000003a57984 */ /* 0x000fe80000000800 */
[----:B------:R-:W1:Y:S01]  /*2fbd0*/  LDS R167, [R3+0x2a900] ;  /* 0x02a9000003a77984 */ /* 0x000e620000000800 */
[----:B------:R-:W-:Y:S01]  /*2fbe0*/  MOV R248, R155 ;  /* 0x0000009b00f87202 */ /* 0x000fe20000000f00 */
[----:B------:R-:W-:-:S02]  /*2fbf0*/  IMAD.MOV.U32 R249, RZ, RZ, R154 ;  /* 0x000000fffff97224 */ /* 0x000fc400078e009a */
[----:B------:R-:W-:Y:S02]  /*2fc00*/  IMAD.MOV.U32 R250, RZ, RZ, R153 ;  /* 0x000000fffffa7224 */ /* 0x000fe400078e0099 */
[----:B------:R-:W-:Y:S02]  /*2fc10*/  IMAD.MOV.U32 R251, RZ, RZ, R152 ;  /* 0x000000fffffb7224 */ /* 0x000fe400078e0098 */
[C---:B-1----:R-:W-:Y:S01]  /*2fc20*/  HMMA.1688.F32.TF32 R152, R164.reuse, R20, R196 ;  /* 0x00000014a498723c */ /* 0x042fe200000810c4 */
[----:B------:R-:W-:Y:S04]  /*2fc30*/  LDS R197, [R235+0x2a180] ;  /* 0x02a18000ebc57984 */ /* 0x000fe80000000800 */
[----:B------:R-:W-:Y:S04]  /*2fc40*/  LDS R199, [R235+0x2a980] ;  /* 0x02a98000ebc77984 */ /* 0x000fe80000000800 */
[----:B------:R-:W-:Y:S04]  /*2fc50*/  LDS R196, [R0+0x2a180] ;  /* 0x02a1800000c47984 */ /* 0x000fe80000000800 */
[----:B------:R-:W-:Y:S04]  /*2fc60*/  LDS R198, [R0+0x2a980] ;  /* 0x02a9800000c67984 */ /* 0x000fe80000000800 */
[----:B------:R-:W1:Y:S01]  /*2fc70*/  LDS R235, [R3+0x2a980] ;  /* 0x02a9800003eb7984 */ /* 0x000e620000000800 */
[----:B------:R-:W-:Y:S01]  /*2fc80*/  IMAD.MOV.U32 R184, RZ, RZ, R163 ;  /* 0x000000ffffb87224 */ /* 0x000fe200078e00a3 */
[----:B------:R-:W-:Y:S01]  /*2fc90*/  HMMA.1688.F32.TF32 R156, R164, R24, R156 ;  /* 0x00000018a49c723c */ /* 0x000fe2000008109c */
[----:B------:R-:W-:-:S02]  /*2fca0*/  IMAD.MOV.U32 R185, RZ, RZ, R162 ;  /* 0x000000ffffb97224 */ /* 0x000fc400078e00a2 */
[----:B------:R-:W-:Y:S02]  /*2fcb0*/  IMAD.MOV.U32 R186, RZ, RZ, R161 ;  /* 0x000000ffffba7224 */ /* 0x000fe400078e00a1 */
[----:B------:R-:W-:-:S03]  /*2fcc0*/  IMAD.MOV.U32 R187, RZ, RZ, R160 ;  /* 0x000000ffffbb7224 */ /* 0x000fc600078e00a0 */
[----:B------:R-:W-:Y:S08]  /*2fcd0*/  HMMA.1688.F32.TF32 R160, R164, R28, R192 ;  /* 0x0000001ca4a0723c */ /* 0x000ff000000810c0 */
[C---:B-1----:R-:W-:Y:S08]  /*2fce0*/  HMMA.1688.F32.TF32 R204, R232.reuse, R8, R204 ;  /* 0x00000008e8cc723c */ /* 0x042ff000000810cc */
[C---:B------:R-:W-:Y:S08]  /*2fcf0*/  HMMA.1688.F32.TF32 R212, R232.reuse, R16, R212 ;  /* 0x00000010e8d4723c */ /* 0x040ff000000810d4 */
[C---:B------:R-:W-:Y:S08]  /*2fd00*/  HMMA.1688.F32.TF32 R216, R232.reuse, R20, R216 ;  /* 0x00000014e8d8723c */ /* 0x040ff000000810d8 */
[C---:B------:R-:W-:Y:S08]  /*2fd10*/  HMMA.1688.F32.TF32 R220, R232.reuse, R24, R220 ;  /* 0x00000018e8dc723c */ /* 0x040ff000000810dc */
[C---:B------:R-:W-:Y:S08]  /*2fd20*/  HMMA.1688.F32.TF32 R224, R232.reuse, R28, R224 ;  /* 0x0000001ce8e0723c */ /* 0x040ff000000810e0 */
[----:B------:R-:W-:Y:S08]  /*2fd30*/  HMMA.1688.F32.TF32 R228, R232, R32, R228 ;  /* 0x00000020e8e4723c */ /* 0x000ff000000810e4 */
[C---:B----4-:R-:W-:Y:S08]  /*2fd40*/  HMMA.1688.F32.TF32 R144, R164.reuse, R12, R144 ;  /* 0x0000000ca490723c */ /* 0x050ff00000081090 */
[----:B--2---:R-:W-:Y:S08]  /*2fd50*/  HMMA.1688.F32.TF32 R140, R164, R8, R140 ;  /* 0x00000008a48c723c */ /* 0x004ff0000008108c */
[----:B---3--:R-:W-:Y:S08]  /*2fd60*/  HMMA.1688.F32.TF32 R128, R132, R28, R128 ;  /* 0x0000001c8480723c */ /* 0x008ff00000081080 */
[----:B------:R-:W-:Y:S08]  /*2fd70*/  HMMA.1688.F32.TF32 R136, R164, R4, R136 ;  /* 0x00000004a488723c */ /* 0x000ff00000081088 */
[C---:B------:R-:W-:Y:S08]  /*2fd80*/  HMMA.1688.F32.TF32 R124, R132.reuse, R24, R124 ;  /* 0x00000018847c723c */ /* 0x040ff0000008107c */
[C---:B------:R-:W-:Y:S08]  /*2fd90*/  HMMA.1688.F32.TF32 R116, R132.reuse, R16, R116 ;  /* 0x000000108474723c */ /* 0x040ff00000081074 */
[C---:B------:R-:W-:Y:S08]  /*2fda0*/  HMMA.1688.F32.TF32 R112, R132.reuse, R12, R112 ;  /* 0x0000000c8470723c */ /* 0x040ff00000081070 */
[C---:B------:R-:W-:Y:S08]  /*2fdb0*/  HMMA.1688.F32.TF32 R120, R132.reuse, R20, R120 ;  /* 0x000000148478723c */ /* 0x040ff00000081078 */
[----:B------:R-:W-:Y:S08]  /*2fdc0*/  HMMA.1688.F32.TF32 R132, R132, R32, R148 ;  /* 0x000000208484723c */ /* 0x000ff00000081094 */
[C---:B------:R-:W-:Y:S08]  /*2fdd0*/  HMMA.1688.F32.TF32 R148, R164.reuse, R16, R200 ;  /* 0x00000010a494723c */ /* 0x040ff000000810c8 */
[----:B------:R-:W-:Y:S08]  /*2fde0*/  HMMA.1688.F32.TF32 R164, R164, R32, R168 ;  /* 0x00000020a4a4723c */ /* 0x000ff000000810a8 */
[-C--:B------:R-:W-:Y:S08]  /*2fdf0*/  HMMA.1688.F32.TF32 R168, R196, R4.reuse, R44 ;  /* 0x00000004c4a8723c */ /* 0x080ff0000008102c */
[----:B------:R-:W-:Y:S07]  /*2fe00*/  HMMA.1688.F32.TF32 R200, R232, R4, R248 ;  /* 0x00000004e8c8723c */ /* 0x000fee00000810f8 */
[----:B------:R-:W-:Y:S01]  /*2fe10*/  LOP3.LUT R5, R0, 0x20, RZ, 0x3c, !PT ;  /* 0x0000002000057812 */ /* 0x000fe200078e3cff */
[----:B------:R-:W-:-:S02]  /*2fe20*/  IMAD.MOV.U32 R248, RZ, RZ, R211 ;  /* 0x000000fffff87224 */ /* 0x000fc400078e00d3 */
[----:B------:R-:W-:Y:S02]  /*2fe30*/  IMAD.MOV.U32 R249, RZ, RZ, R210 ;  /* 0x000000fffff97224 */ /* 0x000fe400078e00d2 */
[----:B------:R-:W-:Y:S02]  /*2fe40*/  IMAD.MOV.U32 R250, RZ, RZ, R209 ;  /* 0x000000fffffa7224 */ /* 0x000fe400078e00d1 */
[----:B------:R-:W-:Y:S02]  /*2fe50*/  IMAD.MOV.U32 R251, RZ, RZ, R208 ;  /* 0x000000fffffb7224 */ /* 0x000fe400078e00d0 */
[----:B------:R-:W-:Y:S01]  /*2fe60*/  HMMA.1688.F32.TF32 R208, R232, R12, R244 ;  /* 0x0000000ce8d0723c */ /* 0x000fe200000810f4 */
[----:B------:R-:W-:Y:S04]  /*2fe70*/  LDS R232, [R0+0x2b000] ;  /* 0x02b0000000e87984 */ /* 0x000fe80000000800 */
[----:B------:R-:W-:Y:S04]  /*2fe80*/  LDS R234, [R0+0x2b800] ;  /* 0x02b8000000ea7984 */ /* 0x000fe80000000800 */
[----:B------:R-:W-:Y:S04]  /*2fe90*/  LDS R233, [R5+0x2b000] ;  /* 0x02b0000005e97984 */ /* 0x000fe80000000800 */
[----:B------:R-:W1:Y:S01]  /*2fea0*/  LDS R235, [R5+0x2b800] ;  /* 0x02b8000005eb7984 */ /* 0x000e620000000800 */
[C---:B------:R-:W-:Y:S03]  /*2feb0*/  HMMA.1688.F32.TF32 R192, R196.reuse, R28, R40 ;  /* 0x0000001cc4c0723c */ /* 0x040fe60000081028 */
[----:B------:R-:W-:Y:S04]  /*2fec0*/  STL [R1+0x18f8], R216 ;  /* 0x0018f8d801007387 */ /* 0x000fe80000100800 */
[----:B------:R-:W-:Y:S04]  /*2fed0*/  STL [R1+0x18f4], R217 ;  /* 0x0018f4d901007387 */ /* 0x000fe80000100800 */
[----:B------:R-:W-:Y:S04]  /*2fee0*/  STL [R1+0x18f0], R218 ;  /* 0x0018f0da01007387 */ /* 0x000fe80000100800 */
[----:B------:R-:W-:Y:S04]  /*2fef0*/  STL [R1+0x18ec], R219 ;  /* 0x0018ecdb01007387 */ /* 0x000fe80000100800 */
[----:B------:R-:W-:Y:S04]  /*2ff00*/  STL [R1+0x1908], R220 ;  /* 0x001908dc01007387 */ /* 0x000fe80000100800 */
[----:B------:R-:W-:Y:S01]  /*2ff10*/  STL [R1+0x1904], R221 ;  /* 0x001904dd01007387 */ /* 0x000fe20000100800 */
        /* <DEDUP_REMOVED lines=8> */
[----:B-1----:R-:W-:Y:S02]  /*2ffa0*/  HMMA.1688.F32.TF32 R40, R232, R6, R248 ;  /* 0x00000006e828723c */ /* 0x002fe400000810f8 */
[----:B------:R-:W-:Y:S04]  /*2ffb0*/  STL [R1+0x1900], R222 ;  /* 0x001900de01007387 */ /* 0x000fe80000100800 */
[----:B------:R-:W-:Y:S04]  /*2ffc0*/  STL [R1+0x18fc], R223 ;  /* 0x0018fcdf01007387 */ /* 0x000fe80000100800 */
[----:B------:R-:W-:Y:S04]  /*2ffd0*/  STL [R1+0x1918], R224 ;  /* 0x001918e001007387 */ /* 0x000fe80000100800 */
[----:B------:R-:W-:Y:S04]  /*2ffe0*/  STL [R1+0x1914], R225 ;  /* 0x001914e101007387 */ /* 0x000fe80000100800 */
[----:B------:R-:W-:Y:S04]  /*2fff0*/  STL [R1+0x1910], R226 ;  /* 0x001910e201007387 */ /* 0x000fe80000100800 */
[----:B------:R-:W-:Y:S04]  /*30000*/  STL [R1+0x190c], R227 ;  /* 0x00190ce301007387 */ /* 0x000fe80000100800 */
[----:B------:R1:W-:Y:S01]  /*30010*/  STL [R1+0x1928], R228 ;  /* 0x001928e401007387 */ /* 0x0003e20000100800 */
[----:B------:R-:W-:-:S03]  /*30020*/  IMAD.MOV.U32 R20, RZ, RZ, R40 ;  /* 0x000000ffff147224 */ /* 0x000fc600078e0028 */
[----:B------:R2:W-:Y:S01]  /*30030*/  STL [R1+0x1924], R229 ;  /* 0x001924e501007387 */ /* 0x0005e20000100800 */
[----:B------:R-:W-:-:S03]  /*30040*/  IMAD.MOV.U32 R17, RZ, RZ, R41 ;  /* 0x000000ffff117224 */ /* 0x000fc600078e0029 */
[----:B------:R3:W-:Y:S01]  /*30050*/  STL [R1+0x1920], R230 ;  /* 0x001920e601007387 */ /* 0x0007e20000100800 */
[----:B------:R-:W-:-:S03]  /*30060*/  IMAD.MOV.U32 R16, RZ, RZ, R42 ;  /* 0x000000ffff107224 */ /* 0x000fc600078e002a */
[----:B------:R4:W-:Y:S01]  /*30070*/  STL [R1+0x191c], R231 ;  /* 0x00191ce701007387 */ /* 0x0009e20000100800 */
[----:B------:R-:W-:Y:S02]  /*30080*/  IMAD.MOV.U32 R13, RZ, RZ, R43 ;  /* 0x000000ffff0d7224 */ /* 0x000fe400078e002b */
[----:B------:R-:W-:Y:S01]  /*30090*/  IMAD.MOV.U32 R42, RZ, RZ, R10 ;  /* 0x000000ffff2a7224 */ /* 0x000fe200078e000a */
[----:B------:R-:W2:Y:S01]  /*300a0*/  LDL.LU R40, [R1+0xa0] ;  /* 0x0000a00001287983 */ /* 0x000ea20000300800 */
[----:B------:R-:W-:-:S03]  /*300b0*/  IMAD.MOV.U32 R43, RZ, RZ, R11 ;  /* 0x000000ffff2b7224 */ /* 0x000fc600078e000b */
[----:B------:R-:W2:Y:S04]  /*300c0*/  LDL.LU R41, [R1+0xa4] ;  /* 0x0000a40001297983 */ /* 0x000ea80000300800 */
[----:B------:R-:W2:Y:S04]  /*300d0*/  LDL.LU R10, [R1+0x1a0c] ;  /* 0x001a0c00010a7983 */ /* 0x000ea80000300800 */
[----:B------:R-:W2:Y:S01]  /*300e0*/  LDL.LU R11, [R1+0x1a08] ;  /* 0x001a0800010b7983 */ /* 0x000ea20000300800 */
[----:B------:R-:W-:Y:S02]  /*300f0*/  IMAD.MOV.U32 R248, RZ, RZ, R18 ;  /* 0x000000fffff87224 */ /* 0x000fe400078e0012 */
[----:B------:R-:W-:Y:S01]  /*30100*/  IMAD.MOV.U32 R249, RZ, RZ, R14 ;  /* 0x000000fffff97224 */ /* 0x000fe200078e000e */
[----:B------:R-:W3:Y:S01]  /*30110*/  LDL.LU R18, [R1+0x1a04] ;  /* 0x001a040001127983 */ /* 0x000ee20000300800 */
[----:B------:R-:W-:-:S03]  /*30120*/  IMAD.MOV.U32 R250, RZ, RZ, R15 ;  /* 0x000000fffffa7224 */ /* 0x000fc600078e000f */
[----:B------:R-:W3:Y:S04]  /*30130*/  LDL.LU R14, [R1+0x1a00] ;  /* 0x001a0000010e7983 */ /* 0x000ee80000300800 */
[----:B------:R-:W3:Y:S01]  /*30140*/  LDL.LU R15, [R1+0x19fc] ;  /* 0x0019fc00010f7983 */ /* 0x000ee20000300800 */
[----:B------:R-:W-:Y:S01]  /*30150*/  IMAD.MOV.U32 R47, RZ, RZ, R236 ;  /* 0x000000ffff2f7224 */ /* 0x000fe200078e00ec */
[C---:B------:R-:W-:Y:S08]  /*30160*/  HMMA.1688.F32.TF32 R172, R196.reuse, R8, R172 ;  /* 0x00000008c4ac723c */ /* 0x040ff000000810ac */
[----:B------:R-:W-:Y:S01]  /*30170*/  HMMA.1688.F32.TF32 R188, R196, R24, R188 ;  /* 0x00000018c4bc723c */ /* 0x000fe200000810bc */
[----:B------:R-:W-:Y:S01]  /*30180*/  STL [R1+0x1938], R13 ;  /* 0x0019380d01007387 */ /* 0x000fe20000100800 */
[----:B------:R-:W-:-:S02]  /*30190*/  IMAD.MOV.U32 R251, RZ, RZ, R252 ;  /* 0x000000fffffb7224 */ /* 0x000fc400078e00fc */
[----:B-1----:R-:W-:Y:S01]  /*301a0*/  IMAD.MOV.U32 R228, RZ, RZ, R27 ;  /* 0x000000ffffe47224 */ /* 0x002fe200078e001b */
[----:B------:R-:W-:Y:S03]  /*301b0*/  LDS R236, [R2+0x2b000] ;  /* 0x02b0000002ec7984 */ /* 0x000fe60000000800 */
[----:B------:R-:W-:Y:S01]  /*301c0*/  HMMA.1688.F32.TF32 R196, R196, R32, R36 ;  /* 0x00000020c4c4723c */ /* 0x000fe20000081024 */
[----:B------:R-:W-:Y:S04]  /*301d0*/  LDS R238, [R2+0x2b800] ;  /* 0x02b8000002ee7984 */ /* 0x000fe80000000800 */
[----:B------:R-:W-:Y:S02]  /*301e0*/  LDS R237, [R3+0x2b000] ;  /* 0x02b0000003ed7984 */ /* 0x000fe40000000800 */
[----:B------:R-:W-:-:S02]  /*301f0*/  IMAD.MOV.U32 R36, RZ, RZ, R243 ;  /* 0x000000ffff247224 */ /* 0x000fc400078e00f3 */
[----:B------:R-:W-:Y:S01]  /*30200*/  IMAD.MOV.U32 R37, RZ, RZ, R242 ;  /* 0x000000ffff257224 */ /* 0x000fe200078e00f2 */
[----:B------:R-:W-:Y:S01]  /*30210*/  STL [R1+0x1934], R16 ;  /* 0x0019341001007387 */ /* 0x000fe20000100800 */
[----:B------:R-:W-:Y:S02]  /*30220*/  IMAD.MOV.U32 R38, RZ, RZ, R241 ;  /* 0x000000ffff267224 */ /* 0x000fe400078e00f1 */
[----:B------:R-:W-:Y:S01]  /*30230*/  IMAD.MOV.U32 R39, RZ, RZ, R240 ;  /* 0x000000ffff277224 */ /* 0x000fe200078e00f0 */
[----:B------:R-:W-:Y:S04]  /*30240*/  STL [R1+0x1930], R17 ;  /* 0x0019301101007387 */ /* 0x000fe80000100800 */
[----:B------:R-:W-:Y:S04]  /*30250*/  STL [R1+0x192c], R20 ;  /* 0x00192c1401007387 */ /* 0x000fe80000100800 */
[----:B------:R-:W1:Y:S04]  /*30260*/  LDS R239, [R3+0x2b800] ;  /* 0x02b8000003ef7984 */ /* 0x000e680000000800 */
[----:B------:R-:W-:Y:S04]  /*30270*/  LDS R240, [R0+0x2b080] ;  /* 0x02b0800000f07984 */ /* 0x000fe80000000800 */
[----:B------:R-:W-:Y:S04]  /*30280*/  LDS R242, [R0+0x2b880] ;  /* 0x02b8800000f27984 */ /* 0x000fe80000000800 */
[----:B------:R-:W-:Y:S04]  /*30290*/  LDS R241, [R5+0x2b080] ;  /* 0x02b0800005f17984 */ /* 0x000fe80000000800 */
[----:B------:R-:W1:Y:S04]  /*302a0*/  LDS R243, [R5+0x2b880] ;  /* 0x02b8800005f37984 */ /* 0x000e680000000800 */
[----:B------:R-:W-:Y:S04]  /*302b0*/  LDS R245, [R3+0x2b080] ;  /* 0x02b0800003f57984 */ /* 0x000fe80000000800 */
[----:B------:R-:W1:Y:S01]  /*302c0*/  LDS R247, [R3+0x2b880] ;  /* 0x02b8800003f77984 */ /* 0x000e620000000800 */
[C---:B--2---:R-:W-:Y:S08]  /*302d0*/  HMMA.1688.F32.TF32 R44, R232.reuse, R10, R44 ;  /* 0x0000000ae82c723c */ /* 0x044ff0000008102c */
[----:B---3--:R-:W-:Y:S11]  /*302e0*/  HMMA.1688.F32.TF32 R36, R232, R14, R36 ;  /* 0x0000000ee824723c */ /* 0x008ff60000081024 */
[----:B------:R-:W-:Y:S05]  /*302f0*/  @!UPT UIADD3 URZ, URZ, URZ, URZ ;  /* 0x0000003f3f3ff290 */ /* 0x000fea000fffe03f */
[----:B------:R-:W-:Y:S01]  /*30300*/  IMAD.MOV.U32 R21, RZ, RZ, R47 ;  /* 0x000000ffff157224 */ /* 0x000fe200078e002f */
[----:B------:R-:W-:Y:S01]  /*30310*/  MOV R24, R46 ;  /* 0x0000002e00187202 */ /* 0x000fe20000000f00 */
[----:B------:R-:W-:Y:S02]  /*30320*/  IMAD.MOV.U32 R25, RZ, RZ, R45 ;  /* 0x000000ffff197224 */ /* 0x000fe400078e002d */
[----:B------:R-:W-:Y:S01]  /*30330*/  IMAD.MOV.U32 R28, RZ, RZ, R44 ;  /* 0x000000ffff1c7224 */ /* 0x000fe200078e002c */
[----:B------:R-:W-:Y:S04]  /*30340*/  STL [R1+0x1948], R21 ;  /* 0x0019481501007387 */ /* 0x000fe80000100800 */
[----:B------:R-:W-:Y:S01]  /*30350*/  STL [R1+0x1944], R24 ;  /* 0x0019441801007387 */ /* 0x000fe20000100800 */
[----:B------:R-:W-:-:S03]  /*30360*/  IMAD.MOV.U32 R252, RZ, RZ, R36 ;  /* 0x000000fffffc7224 */ /* 0x000fc600078e0024 */
[----:B------:R-:W-:Y:S01]  /*30370*/  STL [R1+0x1940], R25 ;  /* 0x0019401901007387 */ /* 0x000fe20000100800 */
[----:B------:R-:W-:-:S03]  /*30380*/  IMAD.MOV.U32 R36, RZ, RZ, R19 ;  /* 0x000000ffff247224 */ /* 0x000fc600078e0013 */
[----:B------:R-:W-:Y:S04]  /*30390*/  STL [R1+0x193c], R28 ;  /* 0x00193c1c01007387 */ /* 0x000fe80000100800 */
[----:B------:R-:W2:Y:S01]  /*303a0*/  LDL.LU R19, [R1+0x19f8] ;  /* 0x0019f80001137983 */ /* 0x000ea20000300800 */
[----:B------:R-:W-:Y:S02]  /*303b0*/  IMAD.MOV.U32 R33, RZ, RZ, R37 ;  /* 0x000000ffff217224 */ /* 0x000fe400078e0025 */
[----:B------:R-:W-:Y:S01]  /*303c0*/  IMAD.MOV.U32 R32, RZ, RZ, R38 ;  /* 0x000000ffff207224 */ /* 0x000fe200078e0026 */
[----:B------:R-:W3:Y:S01]  /*303d0*/  LDL.LU R37, [R1+0x84] ;  /* 0x0000840001257983 */ /* 0x000ee20000300800 */
[----:B------:R-:W-:Y:S02]  /*303e0*/  IMAD.MOV.U32 R29, RZ, RZ, R39 ;  /* 0x000000ffff1d7224 */ /* 0x000fe400078e0027 */
[----:B------:R-:W-:-:S02]  /*303f0*/  IMAD.MOV.U32 R38, RZ, RZ, R22 ;  /* 0x000000ffff267224 */ /* 0x000fc400078e0016 */
[----:B------:R-:W3:Y:S01]  /*30400*/  LDL.LU R22, [R1+0x19f4] ;  /* 0x0019f40001167983 */ /* 0x000ee20000300800 */
[----:B------:R-:W-:-:S03]  /*30410*/  IMAD.MOV.U32 R39, RZ, RZ, R23 ;  /* 0x000000ffff277224 */ /* 0x000fc600078e0017 */
[----:B------:R-:W3:Y:S04]  /*30420*/  LDL.LU R23, [R1+0x19f0] ;  /* 0x0019f00001177983 */ /* 0x000ee80000300800 */
        /* <DEDUP_REMOVED lines=10> */
[----:B------:R-:W-:Y:S02]  /*304d0*/  IMAD.MOV.U32 R4, RZ, RZ, R43 ;  /* 0x000000ffff047224 */ /* 0x000fe400078e002b */
[----:B---3--:R-:W-:Y:S03]  /*304e0*/  HMMA.1688.F32.TF32 R40, R232, R22, R248 ;  /* 0x00000016e828723c */ /* 0x008fe600000810f8 */
[----:B------:R-:W-:Y:S04]  /*304f0*/  STL [R1+0x1968], R4 ;  /* 0x0019680401007387 */ /* 0x000fe80000100800 */
[----:B------:R-:W-:Y:S04]  /*30500*/  STL [R1+0x1964], R8 ;  /* 0x0019640801007387 */ /* 0x000fe80000100800 */
[----:B------:R-:W-:Y:S01]  /*30510*/  STL [R1+0x1960], R9 ;  /* 0x0019600901007387 */ /* 0x000fe20000100800 */
[----:B------:R-:W-:-:S03]  /*30520*/  IMAD.MOV.U32 R251, RZ, RZ, R26 ;  /* 0x000000fffffb7224 */ /* 0x000fc600078e001a */
[----:B------:R-:W-:Y:S04]  /*30530*/  STL [R1+0x195c], R12 ;  /* 0x00195c0c01007387 */ /* 0x000fe80000100800 */
[----:B------:R-:W2:Y:S04]  /*30540*/  LDL.LU R248, [R1+0x70] ;  /* 0x0000700001f87983 */ /* 0x000ea80000300800 */
[----:B------:R-:W2:Y:S04]  /*30550*/  LDL.LU R249, [R1+0x74] ;  /* 0x0000740001f97983 */ /* 0x000ea80000300800 */
[----:B------:R-:W2:Y:S04]  /*30560*/  LDL.LU R250, [R1+0x78] ;  /* 0x0000780001fa7983 */ /* 0x000ea80000300800 */
[----:B------:R-:W3:Y:S04]  /*30570*/  LDL.LU R26, [R1+0x19ec] ;  /* 0x0019ec00011a7983 */ /* 0x000ee80000300800 */
[----:B------:R-:W3:Y:S01]  /*30580*/  LDL.LU R27, [R1+0x19e8] ;  /* 0x0019e800011b7983 */ /* 0x000ee20000300800 */
[----:B------:R-:W-:-:S02]  /*30590*/  IMAD.MOV.U32 R219, RZ, RZ, R43 ;  /* 0x000000ffffdb7224 */ /* 0x000fc400078e002b */
[----:B------:R-:W-:Y:S01]  /*305a0*/  IMAD.MOV.U32 R218, RZ, RZ, R42 ;  /* 0x000000ffffda7224 */ /* 0x000fe200078e002a */
[----:B------:R-:W2:Y:S01]  /*305b0*/  LDL.LU R229, [R1+0x64] ;  /* 0x0000640001e57983 */ /* 0x000ea20000300800 */
[----:B------:R-:W-:Y:S02]  /*305c0*/  IMAD.MOV.U32 R217, RZ, RZ, R41 ;  /* 0x000000ffffd97224 */ /* 0x000fe400078e0029 */
[----:B------:R-:W-:Y:S01]  /*305d0*/  IMAD.MOV.U32 R216, RZ, RZ, R40 ;  /* 0x000000ffffd87224 */ /* 0x000fe200078e0028 */
[----:B------:R-:W2:Y:S04]  /*305e0*/  LDL.LU R230, [R1+0x68] ;  /* 0x0000680001e67983 */ /* 0x000ea80000300800 */
[----:B----4-:R-:W4:Y:S04]  /*305f0*/  LDL.LU R231, [R1+0x6c] ;  /* 0x00006c0001e77983 */ /* 0x010f280000300800 */
[----:B------:R-:W-:Y:S04]  /*30600*/  STL [R1+0x1978], R219 ;  /* 0x001978db01007387 */ /* 0x000fe80000100800 */
[----:B------:R-:W-:Y:S04]  /*30610*/  STL [R1+0x1974], R218 ;  /* 0x001974da01007387 */ /* 0x000fe80000100800 */
[----:B------:R1:W-:Y:S04]  /*30620*/  STL [R1+0x1970], R217 ;  /* 0x001970d901007387 */ /* 0x0003e80000100800 */
[----:B------:R1:W-:Y:S04]  /*30630*/  STL [R1+0x196c], R216 ;  /* 0x00196cd801007387 */ /* 0x0003e80000100800 */
[----:B------:R-:W2:Y:S04]  /*30640*/  LDL.LU R44, [R1+0x50] ;  /* 0x00005000012c7983 */ /* 0x000ea80000300800 */
[----:B------:R-:W2:Y:S01]  /*30650*/  LDL.LU R45, [R1+0x54] ;  /* 0x00005400012d7983 */ /* 0x000ea20000300800 */
[----:B-1----:R-:W-:-:S02]  /*30660*/  IMAD.MOV.U32 R217, RZ, RZ, R31 ;  /* 0x000000ffffd97224 */ /* 0x002fc400078e001f */
[----:B------:R-:W-:Y:S01]  /*30670*/  IMAD.MOV.U32 R216, RZ, RZ, R30 ;  /* 0x000000ffffd87224 */ /* 0x000fe200078e001e */
[----:B------:R-:W2:Y:S01]  /*30680*/  LDL.LU R46, [R1+0x58] ;  /* 0x00005800012e7983 */ /* 0x000ea20000300800 */
[----:B------:R-:W-:-:S03]  /*30690*/  IMAD.MOV.U32 R218, RZ, RZ, R35 ;  /* 0x000000ffffda7224 */ /* 0x000fc600078e0023 */
[----:B------:R-:W2:Y:S01]  /*306a0*/  LDL.LU R47, [R1+0x5c] ;  /* 0x00005c00012f7983 */ /* 0x000ea20000300800 */
[----:B------:R-:W-:-:S03]  /*306b0*/  IMAD.MOV.U32 R219, RZ, RZ, R34 ;  /* 0x000000ffffdb7224 */ /* 0x000fc600078e0022 */
[----:B------:R-:W2:Y:S04]  /*306c0*/  LDL.LU R30, [R1+0x19e4] ;  /* 0x0019e400011e7983 */ /* 0x000ea80000300800 */
[----:B------:R-:W4:Y:S04]  /*306d0*/  LDL.LU R31, [R1+0x19e0] ;  /* 0x0019e000011f7983 */ /* 0x000f280000300800 */
[----:B------:R-:W4:Y:S04]  /*306e0*/  LDL.LU R35, [R1+0x19dc] ;  /* 0x0019dc0001237983 */ /* 0x000f280000300800 */
[----:B------:R-:W4:Y:S04]  /*306f0*/  LDL.LU R34, [R1+0x19d8] ;  /* 0x0019d80001227983 */ /* 0x000f280000300800 */
[----:B------:R-:W4:Y:S04]  /*30700*/  LDL.LU R40, [R1+0x40] ;  /* 0x0000400001287983 */ /* 0x000f280000300800 */
[----:B------:R-:W4:Y:S01]  /*30710*/  LDL.LU R41, [R1+0x44] ;  /* 0x0000440001297983 */ /* 0x000f220000300800 */
[----:B---3--:R-:W-:Y:S11]  /*30720*/  HMMA.1688.F32.TF32 R36, R232, R26, R36 ;  /* 0x0000001ae824723c */ /* 0x008ff60000081024 */
[----:B------:R-:W-:Y:S11]  /*30730*/  @!UPT UIADD3 URZ, URZ, URZ, URZ ;  /* 0x0000003f3f3ff290 */ /* 0x000ff6000fffe03f */
[----:B------:R-:W-:Y:S02]  /*30740*/  @!UPT UIADD3 URZ, URZ, URZ, URZ ;  /* 0x0000003f3f3ff290 */ /* 0x000fe4000fffe03f */
[----:B------:R-:W-:Y:S02]  /*30750*/  IMAD.MOV.U32 R220, RZ, RZ, R36 ;  /* 0x000000ffffdc7224 */ /* 0x000fe400078e0024 */
[----:B------:R-:W-:Y:S02]  /*30760*/  IMAD.MOV.U32 R221, RZ, RZ, R37 ;  /* 0x000000ffffdd7224 */ /* 0x000fe400078e0025 */
[----:B------:R-:W-:Y:S02]  /*30770*/  IMAD.MOV.U32 R222, RZ, RZ, R38 ;  /* 0x000000ffffde7224 */ /* 0x000fe400078e0026 */
[----:B------:R-:W-:Y:S02]  /*30780*/  IMAD.MOV.U32 R223, RZ, RZ, R39 ;  /* 0x000000ffffdf7224 */ /* 0x000fe400078e0027 */
[----:B--2---:R-:W-:Y:S02]  /*30790*/  IMAD.MOV.U32 R42, RZ, RZ, R30 ;  /* 0x000000ffff2a7224 */ /* 0x004fe400078e001e */
[----:B------:R-:W2:Y:S01]  /*307a0*/  LDL.LU R30, [R1+0x19d4] ;  /* 0x0019d400011e7983 */ /* 0x000ea20000300800 */
[----:B----4-:R-:W-:-:S03]  /*307b0*/  MOV R43, R31 ;  /* 0x0000001f002b7202 */ /* 0x010fc60000000f00 */
[----:B------:R-:W2:Y:S01]  /*307c0*/  LDL.LU R31, [R1+0x19d0] ;  /* 0x0019d000011f7983 */ /* 0x000ea20000300800 */
[----:B------:R-:W-:-:S03]  /*307d0*/  IMAD.MOV.U32 R39, RZ, RZ, R35 ;  /* 0x000000ffff277224 */ /* 0x000fc600078e0023 */
[----:B------:R-:W3:Y:S01]  /*307e0*/  LDL.LU R36, [R1+0x30] ;  /* 0x0000300001247983 */ /* 0x000ee20000300800 */
[----:B------:R-:W-:-:S03]  /*307f0*/  IMAD.MOV.U32 R38, RZ, RZ, R34 ;  /* 0x000000ffff267224 */ /* 0x000fc600078e0022 */
[----:B------:R-:W3:Y:S04]  /*30800*/  LDL.LU R37, [R1+0x34] ;  /* 0x0000340001257983 */ /* 0x000ee80000300800 */
[----:B------:R-:W4:Y:S04]  /*30810*/  LDL.LU R34, [R1+0x19cc] ;  /* 0x0019cc0001227983 */ /* 0x000f280000300800 */
[----:B------:R-:W4:Y:S04]  /*30820*/  LDL.LU R35, [R1+0x19c8] ;  /* 0x0019c80001237983 */ /* 0x000f280000300800 */
[----:B------:R-:W-:Y:S04]  /*30830*/  STL [R1+0x1984], R222 ;  /* 0x001984de01007387 */ /* 0x000fe80000100800 */
[----:B------:R1:W-:Y:S04]  /*30840*/  STL [R1+0x1980], R221 ;  /* 0x001980dd01007387 */ /* 0x0003e80000100800 */
[----:B------:R1:W-:Y:S01]  /*30850*/  STL [R1+0x197c], R220 ;  /* 0x00197cdc01007387 */ /* 0x0003e20000100800 */
[C---:B--2---:R-:W-:Y:S08]  /*30860*/  HMMA.1688.F32.TF32 R248, R232.reuse, R30, R248 ;  /* 0x0000001ee8f8723c */ /* 0x044ff000000810f8 */
[----:B----4-:R-:W-:Y:S11]  /*30870*/  HMMA.1688.F32.TF32 R232, R232, R34, R228 ;  /* 0x00000022e8e8723c */ /* 0x010ff600000810e4 */
[----:B------:R-:W-:Y:S05]  /*30880*/  @!UPT UIADD3 URZ, URZ, URZ, URZ ;  /* 0x0000003f3f3ff290 */ /* 0x000fea000fffe03f */
[----:B------:R-:W-:Y:S02]  /*30890*/  IMAD.MOV.U32 R224, RZ, RZ, R248 ;  /* 0x000000ffffe07224 */ /* 0x000fe400078e00f8 */
[----:B------:R-:W-:Y:S01]  /*308a0*/  IMAD.MOV.U32 R225, RZ, RZ, R249 ;  /* 0x000000ffffe17224 */ /* 0x000fe200078e00f9 */
[----:B------:R-:W2:Y:S01]  /*308b0*/  LDL.LU R248, [R1] ;  /* 0x0000000001f87983 */ /* 0x000ea20000300800 */
[----:B------:R-:W-:Y:S02]  /*308c0*/  IMAD.MOV.U32 R226, RZ, RZ, R250 ;  /* 0x000000ffffe27224 */ /* 0x000fe400078e00fa */
[----:B------:R-:W-:Y:S01]  /*308d0*/  IMAD.MOV.U32 R227, RZ, RZ, R251 ;  /* 0x000000ffffe37224 */ /* 0x000fe200078e00fb */
[----:B------:R-:W2:Y:S04]  /*308e0*/  LDL.LU R249, [R1+0x4] ;  /* 0x0000040001f97983 */ /* 0x000ea80000300800 */
[----:B------:R-:W2:Y:S04]  /*308f0*/  LDL.LU R250, [R1+0x8] ;  /* 0x0000080001fa7983 */ /* 0x000ea80000300800 */
[----:B------:R-:W2:Y:S01]  /*30900*/  LDL.LU R251, [R1+0xc] ;  /* 0x00000c0001fb7983 */ /* 0x000ea20000300800 */
[----:B------:R-:W-:-:S02]  /*30910*/  IMAD.MOV.U32 R228, RZ, RZ, R232 ;  /* 0x000000ffffe47224 */ /* 0x000fc400078e00e8 */
[----:B------:R-:W-:Y:S01]  /*30920*/  IMAD.MOV.U32 R229, RZ, RZ, R233 ;  /* 0x000000ffffe57224 */ /* 0x000fe200078e00e9 */
[----:B------:R-:W4:Y:S01]  /*30930*/  LDL.LU R232, [R1+0x20] ;  /* 0x0000200001e87983 */ /* 0x000f220000300800 */
[----:B------:R-:W-:Y:S02]  /*30940*/  IMAD.MOV.U32 R230, RZ, RZ, R234 ;  /* 0x000000ffffe67224 */ /* 0x000fe400078e00ea */
[----:B------:R-:W-:Y:S01]  /*30950*/  IMAD.MOV.U32 R231, RZ, RZ, R235 ;  /* 0x000000ffffe77224 */ /* 0x000fe200078e00eb */
[----:B------:R-:W4:Y:S04]  /*30960*/  LDL.LU R233, [R1+0x24] ;  /* 0x0000240001e97983 */ /* 0x000f280000300800 */
[----:B------:R-:W4:Y:S04]  /*30970*/  LDL.LU R234, [R1+0x28] ;  /* 0x0000280001ea7983 */ /* 0x000f280000300800 */
[----:B------:R-:W4:Y:S01]  /*30980*/  LDL.LU R235, [R1+0x2c] ;  /* 0x00002c0001eb7983 */ /* 0x000f220000300800 */
[C---:B------:R-:W-:Y:S08]  /*30990*/  HMMA.1688.F32.TF32 R44, R236.reuse, R6, R44 ;  /* 0x00000006ec2c723c */ /* 0x040ff0000008102c */
[C---:B------:R-:W-:Y:S08]  /*309a0*/  HMMA.1688.F32.TF32 R40, R236.reuse, R10, R40 ;  /* 0x0000000aec28723c */ /* 0x040ff00000081028 */
[----:B---3--:R-:W-:Y:S08]  /*309b0*/  HMMA.1688.F32.TF32 R36, R236, R14, R36 ;  /* 0x0000000eec24723c */ /* 0x008ff00000081024 */
[----:B------:R-:W-:-:S02]  /*309c0*/  IMAD.MOV.U32 R17, RZ, RZ, R46 ;  /* 0x000000ffff117224 */ /* 0x000fc400078e002e */
[----:B------:R-:W-:Y:S02]  /*309d0*/  IMAD.MOV.U32 R20, RZ, RZ, R47 ;  /* 0x000000ffff147224 */ /* 0x000fe400078e002f */
[----:B------:R-:W-:Y:S01]  /*309e0*/  IMAD.MOV.U32 R13, RZ, RZ, R44 ;  /* 0x000000ffff0d7224 */ /* 0x000fe200078e002c */
[----:B------:R-:W3:Y:S01]  /*309f0*/  LDL.LU.64 R46, [R1+0x19c0] ;  /* 0x0019c000012e7983 */ /* 0x000ee20000300a00 */
[----:B------:R-:W-:Y:S02]  /*30a00*/  IMAD.MOV.U32 R16, RZ, RZ, R45 ;  /* 0x000000ffff107224 */ /* 0x000fe400078e002d */
[----:B------:R-:W-:Y:S01]  /*30a10*/  IMAD.MOV.U32 R25, RZ, RZ, R42 ;  /* 0x000000ffff197224 */ /* 0x000fe200078e002a */
[----:B------:R-:W3:Y:S01]  /*30a20*/  LDL.LU.64 R44, [R1+0x19b8] ;  /* 0x0019b800012c7983 */ /* 0x000ee20000300a00 */
[----:B------:R-:W-:Y:S02]  /*30a30*/  IMAD.MOV.U32 R28, RZ, RZ, R43 ;  /* 0x000000ffff1c7224 */ /* 0x000fe400078e002b */
[----:B------:R-:W-:Y:S01]  /*30a40*/  IMAD.MOV.U32 R21, RZ, RZ, R40 ;  /* 0x000000ffff157224 */ /* 0x000fe200078e0028 */
[----:B------:R-:W3:Y:S01]  /*30a50*/  LDL.LU.64 R42, [R1+0x19b0] ;  /* 0x0019b000012a7983 */ /* 0x000ee20000300a00 */
[----:B------:R-:W-:-:S02]  /*30a60*/  IMAD.MOV.U32 R24, RZ, RZ, R41 ;  /* 0x000000ffff187224 */ /* 0x000fc400078e0029 */
[----:B------:R-:W-:Y:S01]  /*30a70*/  IMAD.MOV.U32 R33, RZ, RZ, R38 ;  /* 0x000000ffff217224 */ /* 0x000fe200078e0026 */
[----:B------:R-:W3:Y:S01]  /*30a80*/  LDL.LU.64 R40, [R1+0x19a8] ;  /* 0x0019a80001287983 */ /* 0x000ee20000300a00 */
[----:B------:R-:W-:Y:S02]  /*30a90*/  IMAD.MOV.U32 R252, RZ, RZ, R39 ;  /* 0x000000fffffc7224 */ /* 0x000fe400078e0027 */
[----:B------:R-:W-:Y:S01]  /*30aa0*/  IMAD.MOV.U32 R29, RZ, RZ, R36 ;  /* 0x000000ffff1d7224 */ /* 0x000fe200078e0024 */
[----:B------:R-:W3:Y:S01]  /*30ab0*/  LDL.LU.64 R38, [R1+0x19a0] ;  /* 0x0019a00001267983 */ /* 0x000ee20000300a00 */
[----:B------:R-:W-:-:S03]  /*30ac0*/  IMAD.MOV.U32 R32, RZ, RZ, R37 ;  /* 0x000000ffff207224 */ /* 0x000fc600078e0025 */
[----:B------:R-:W3:Y:S01]  /*30ad0*/  LDL.LU.64 R36, [R1+0x1998] ;  /* 0x0019980001247983 */ /* 0x000ee20000300a00 */
[C---:B----4-:R-:W-:Y:S08]  /*30ae0*/  HMMA.1688.F32.TF32 R232, R236.reuse, R18, R232 ;  /* 0x00000012ece8723c */ /* 0x050ff000000810e8 */
[C---:B--2---:R-:W-:Y:S11]  /*30af0*/  HMMA.1688.F32.TF32 R248, R236.reuse, R26, R248 ;  /* 0x0000001aecf8723c */ /* 0x044ff600000810f8 */
[----:B------:R-:W-:Y:S05]  /*30b00*/  @!UPT UIADD3 URZ, URZ, URZ, URZ ;  /* 0x0000003f3f3ff290 */ /* 0x000fea000fffe03f */
[----:B------:R-:W-:Y:S02]  /*30b10*/  IMAD.MOV.U32 R4, RZ, RZ, R232 ;  /* 0x000000ffff047224 */ /* 0x000fe400078e00e8 */
[----:B------:R-:W-:Y:S02]  /*30b20*/  IMAD.MOV.U32 R8, RZ, RZ, R233 ;  /* 0x000000ffff087224 */ /* 0x000fe400078e00e9 */
[----:B------:R-:W-:Y:S02]  /*30b30*/  IMAD.MOV.U32 R9, RZ, RZ, R234 ;  /* 0x000000ffff097224 */ /* 0x000fe400078e00ea */
[----:B------:R-:W-:Y:S02]  /*30b40*/  IMAD.MOV.U32 R12, RZ, RZ, R235 ;  /* 0x000000ffff0c7224 */ /* 0x000fe400078e00eb */
[----:B------:R-:W-:Y:S01]  /*30b50*/  HMMA.1688.F32.TF32 R232, R236, R22, R216 ;  /* 0x00000016ece8723c */ /* 0x000fe200000810d8 */
[----:B-1----:R-:W-:Y:S02]  /*30b60*/  IMAD.MOV.U32 R221, RZ, RZ, R250 ;  /* 0x000000ffffdd7224 */ /* 0x002fe400078e00fa */
[----:B------:R-:W-:-:S02]  /*30b70*/  IMAD.MOV.U32 R220, RZ, RZ, R251 ;  /* 0x000000ffffdc7224 */ /* 0x000fc400078e00fb */
[----:B------:R-:W-:Y:S01]  /*30b80*/  IMAD.MOV.U32 R222, RZ, RZ, R249 ;  /* 0x000000ffffde7224 */ /* 0x000fe200078e00f9 */
[----:B------:R-:W2:Y:S11]  /*30b90*/  LDL.LU.64 R250, [R1+0x1990] ;  /* 0x0019900001fa7983 */ /* 0x000eb60000300a00 */
[----:B------:R-:W-:Y:S07]  /*30ba0*/  @!UPT UIADD3 URZ, URZ, URZ, URZ ;  /* 0x0000003f3f3ff290 */ /* 0x000fee000fffe03f */
[----:B------:R-:W-:Y:S02]  /*30bb0*/  IMAD.MOV.U32 R219, RZ, RZ, R232 ;  /* 0x000000ffffdb7224 */ /* 0x000fe400078e00e8 */
[----:B------:R-:W-:Y:S02]  /*30bc0*/  IMAD.MOV.U32 R232, RZ, RZ, R248 ;  /* 0x000000ffffe87224 */ /* 0x000fe400078e00f8 */
[----:B------:R-:W2:Y:S01]  /*30bd0*/  LDL.LU.64 R248, [R1+0x1988] ;  /* 0x0019880001f87983 */ /* 0x000ea20000300a00 */
[----:B---3--:R-:W-:Y:S01]  /*30be0*/  HMMA.1688.F32.TF32 R36, R236, R34, R36 ;  /* 0x00000022ec24723c */ /* 0x008fe20000081024 */
[----:B------:R-:W-:Y:S01]  /*30bf0*/  MOV R218, R233 ;  /* 0x000000e900da7202 */ /* 0x000fe20000000f00 */
[----:B------:R-:W-:Y:S02]  /*30c00*/  IMAD.MOV.U32 R217, RZ, RZ, R234 ;  /* 0x000000ffffd97224 */ /* 0x000fe400078e00ea */
[----:B------:R-:W-:-:S04]  /*30c10*/  IMAD.MOV.U32 R216, RZ, RZ, R235 ;  /* 0x000000ffffd87224 */ /* 0x000fc800078e00eb */
[----:B--2---:R-:W-:Y:S08]  /*30c20*/  HMMA.1688.F32.TF32 R248, R236, R30, R248 ;  /* 0x0000001eecf8723c */ /* 0x004ff000000810f8 */
[C---:B------:R-:W-:Y:S08]  /*30c30*/  HMMA.1688.F32.TF32 R236, R240.reuse, R6, R40 ;  /* 0x00000006f0ec723c */ /* 0x040ff00000081028 */
[C---:B------:R-:W-:Y:S07]  /*30c40*/  HMMA.1688.F32.TF32 R40, R240.reuse, R10, R44 ;  /* 0x0000000af028723c */ /* 0x040fee000008102c */
[----:B------:R-:W-:Y:S04]  /*30c50*/  STL.64 [R1+0x150], R248 ;  /* 0x000150f801007387 */ /* 0x000fe80000100a00 */
[----:B------:R-:W-:Y:S04]  /*30c60*/  STL.64 [R1+0x158], R250 ;  /* 0x000158fa01007387 */ /* 0x000fe80000100a00 */
[----:B------:R-:W-:Y:S01]  /*30c70*/  STL.64 [R1+0xd0], R36 ;  /* 0x0000d02401007387 */ /* 0x000fe20000100a00 */
[C---:B------:R-:W-:Y:S03]  /*30c80*/  HMMA.1688.F32.TF32 R44, R240.reuse, R18, R52 ;  /* 0x00000012f02c723c */ /* 0x040fe60000081034 */
[----:B------:R1:W-:Y:S05]  /*30c90*/  STL.64 [R1+0xd8], R38 ;  /* 0x0000d82601007387 */ /* 0x0003ea0000100a00 */
[----:B-1----:R-:W-:Y:S01]  /*30ca0*/  HMMA.1688.F32.TF32 R36, R240, R14, R48 ;  /* 0x0000000ef024723c */ /* 0x002fe20000081030 */
[----:B------:R-:W-:Y:S04]  /*30cb0*/  STL.64 [R1+0x310], R236 ;  /* 0x000310ec01007387 */ /* 0x000fe80000100a00 */
[----:B------:R-:W-:Y:S04]  /*30cc0*/  STL.64 [R1+0x318], R238 ;  /* 0x000318ee01007387 */ /* 0x000fe80000100a00 */
[----:B------:R-:W-:Y:S04]  /*30cd0*/  STL.64 [R1+0x300], R40 ;  /* 0x0003002801007387 */ /* 0x000fe80000100a00 */
[----:B------:R1:W-:Y:S01]  /*30ce0*/  STL.64 [R1+0x308], R42 ;  /* 0x0003082a01007387 */ /* 0x0003e20000100a00 */
[----:B------:R-:W-:-:S03]  /*30cf0*/  IMAD.MOV.U32 R251, RZ, RZ, R232 ;  /* 0x000000fffffb7224 */ /* 0x000fc600078e00e8 */
[----:B------:R-:W-:Y:S04]  /*30d00*/  LDS R236, [R2+0x2b100] ;  /* 0x02b1000002ec7984 */ /* 0x000fe80000000800 */
[----:B------:R-:W-:Y:S01]  /*30d10*/  LDS R238, [R2+0x2b900] ;  /* 0x02b9000002ee7984 */ /* 0x000fe20000000800 */
[C---:B-1----:R-:W-:Y:S03]  /*30d20*/  HMMA.1688.F32.TF32 R40, R240.reuse, R22, R56 ;  /* 0x00000016f028723c */ /* 0x042fe60000081038 */
[----:B------:R-:W-:Y:S04]  /*30d30*/  STL.64 [R1+0x2f0], R36 ;  /* 0x0002f02401007387 */ /* 0x000fe80000100a00 */
[----:B------:R1:W-:Y:S04]  /*30d40*/  STL.64 [R1+0x2f8], R38 ;  /* 0x0002f82601007387 */ /* 0x0003e80000100a00 */
[----:B------:R-:W-:Y:S04]  /*30d50*/  STL.64 [R1+0x2e0], R44 ;  /* 0x0002e02c01007387 */ /* 0x000fe80000100a00 */
[----:B------:R2:W-:Y:S01]  /*30d60*/  STL.64 [R1+0x2e8], R46 ;  /* 0x0002e82e01007387 */ /* 0x0005e20000100a00 */
[C---:B-1----:R-:W-:Y:S03]  /*30d70*/  HMMA.1688.F32.TF32 R36, R240.reuse, R26, R60 ;  /* 0x0000001af024723c */ /* 0x042fe6000008103c */
[----:B------:R-:W-:Y:S04]  /*30d80*/  LDS R237, [R3+0x2b100] ;  /* 0x02b1000003ed7984 */ /* 0x000fe80000000800 */
[----:B------:R-:W-:Y:S01]  /*30d90*/  LDS R239, [R3+0x2b900] ;  /* 0x02b9000003ef7984 */ /* 0x000fe20000000800 */
[----:B--2---:R-:W-:Y:S03]  /*30da0*/  HMMA.1688.F32.TF32 R44, R240, R30, R64 ;  /* 0x0000001ef02c723c */ /* 0x004fe60000081040 */
[----:B------:R-:W-:Y:S04]  /*30db0*/  STL.64 [R1+0x2d0], R40 ;  /* 0x0002d02801007387 */ /* 0x000fe80000100a00 */
[----:B------:R1:W-:Y:S01]  /*30dc0*/  STL.64 [R1+0x2d8], R42 ;  /* 0x0002d82a01007387 */ /* 0x0003e20000100a00 */
[----:B------:R-:W-:Y:S01]  /*30dd0*/  HMMA.1688.F32.TF32 R232, R244, R34, R100 ;  /* 0x00000022f4e8723c */ /* 0x000fe20000081064 */
[----:B------:R-:W-:-:S02]  /*30de0*/  IMAD.MOV.U32 R60, RZ, RZ, R224 ;  /* 0x000000ffff3c7224 */ /* 0x000fc400078e00e0 */
[----:B------:R-:W-:Y:S01]  /*30df0*/  LDS R65, [R5+0x2c000] ;  /* 0x02c0000005417984 */ /* 0x000fe20000000800 */
[----:B------:R-:W-:Y:S02]  /*30e00*/  IMAD.MOV.U32 R61, RZ, RZ, R225 ;  /* 0x000000ffff3d7224 */ /* 0x000fe400078e00e1 */
[----:B------:R-:W-:Y:S01]  /*30e10*/  IMAD.MOV.U32 R62, RZ, RZ, R226 ;  /* 0x000000ffff3e7224 */ /* 0x000fe200078e00e2 */
[----:B------:R-:W-:Y:S01]  /*30e20*/  LDS R67, [R5+0x2c800] ;  /* 0x02c8000005437984 */ /* 0x000fe20000000800 */
[----:B-1----:R-:W-:Y:S03]  /*30e30*/  HMMA.1688.F32.TF32 R40, R240, R34, R68 ;  /* 0x00000022f028723c */ /* 0x002fe60000081044 */
[----:B------:R-:W-:Y:S04]  /*30e40*/  STL.64 [R1+0x2c0], R36 ;  /* 0x0002c02401007387 */ /* 0x000fe80000100a00 */
[----:B------:R1:W-:Y:S04]  /*30e50*/  STL.64 [R1+0x2c8], R38 ;  /* 0x0002c82601007387 */ /* 0x0003e80000100a00 */
[----:B------:R-:W-:Y:S04]  /*30e60*/  STL.64 [R1+0x2b0], R44 ;  /* 0x0002b02c01007387 */ /* 0x000fe80000100a00 */
[----:B------:R2:W-:Y:S01]  /*30e70*/  STL.64 [R1+0x2b8], R46 ;  /* 0x0002b82e01007387 */ /* 0x0005e20000100a00 */
[----:B-1----:R-:W-:Y:S01]  /*30e80*/  HMMA.1688.F32.TF32 R36, R244, R6, R72 ;  /* 0x00000006f424723c */ /* 0x002fe20000081048 */
[----:B------:R-:W-:-:S02]  /*30e90*/  IMAD.MOV.U32 R63, RZ, RZ, R227 ;  /* 0x000000ffff3f7224 */ /* 0x000fc400078e00e3 */
[----:B------:R-:W-:Y:S04]  /*30ea0*/  LDS R64, [R0+0x2c000] ;  /* 0x02c0000000407984 */ /* 0x000fe80000000800 */
[----:B------:R-:W-:Y:S01]  /*30eb0*/  LDS R66, [R0+0x2c800] ;  /* 0x02c8000000427984 */ /* 0x000fe20000000800 */
[C---:B--2---:R-:W-:Y:S03]  /*30ec0*/  HMMA.1688.F32.TF32 R44, R244.reuse, R10, R76 ;  /* 0x0000000af42c723c */ /* 0x044fe6000008104c */
[----:B------:R-:W-:Y:S04]  /*30ed0*/  STL.64 [R1+0xc0], R40 ;  /* 0x0000c02801007387 */ /* 0x000fe80000100a00 */
[----:B------:R1:W-:Y:S08]  /*30ee0*/  STL.64 [R1+0xc8], R42 ;  /* 0x0000c82a01007387 */ /* 0x0003f00000100a00 */
[----:B------:R-:W-:Y:S01]  /*30ef0*/  STL.64 [R1+0xb0], R36 ;  /* 0x0000b02401007387 */ /* 0x000fe20000100a00 */
[C---:B-1----:R-:W-:Y:S03]  /*30f00*/  HMMA.1688.F32.TF32 R40, R244.reuse, R14, R80 ;  /* 0x0000000ef428723c */ /* 0x042fe60000081050 */
[----:B------:R1:W-:Y:S04]  /*30f10*/  STL.64 [R1+0xb8], R38 ;  /* 0x0000b82601007387 */ /* 0x0003e80000100a00 */
[----:B------:R-:W-:Y:S04]  /*30f20*/  STL.64 [R1+0xa0], R44 ;  /* 0x0000a02c01007387 */ /* 0x000fe80000100a00 */
[----:B------:R2:W-:Y:S01]  /*30f30*/  STL.64 [R1+0xa8], R46 ;  /* 0x0000a82e01007387 */ /* 0x0005e20000100a00 */
[C---:B-1----:R-:W-:Y:S08]  /*30f40*/  HMMA.1688.F32.TF32 R36, R244.reuse, R18, R84 ;  /* 0x00000012f424723c */ /* 0x042ff00000081054 */
[C---:B--2---:R-:W-:Y:S03]  /*30f50*/  HMMA.1688.F32.TF32 R44, R244.reuse, R22, R88 ;  /* 0x00000016f42c723c */ /* 0x044fe60000081058 */
[----:B------:R-:W-:Y:S04]  /*30f60*/  STL.64 [R1+0x90], R40 ;  /* 0x0000902801007387 */ /* 0x000fe80000100a00 */
[----:B------:R1:W-:Y:S08]  /*30f70*/  STL.64 [R1+0x98], R42 ;  /* 0x0000982a01007387 */ /* 0x0003f00000100a00 */
[----:B------:R-:W-:Y:S04]  /*30f80*/  STL.64 [R1+0x80], R36 ;  /* 0x0000802401007387 */ /* 0x000fe80000100a00 */
[----:B------:R2:W-:Y:S04]  /*30f90*/  STL.64 [R1+0x88], R38 ;  /* 0x0000882601007387 */ /* 0x0005e80000100a00 */
[----:B------:R-:W-:Y:S04]  /*30fa0*/  STL.64 [R1+0x70], R44 ;  /* 0x0000702c01007387 */ /* 0x000fe80000100a00 */
[----:B------:R-:W-:Y:S04]  /*30fb0*/  STL.64 [R1+0x78], R46 ;  /* 0x0000782e01007387 */ /* 0x000fe80000100a00 */
[----:B------:R-:W-:Y:S04]  /*30fc0*/  LDS R44, [R0+0x2b100] ;  /* 0x02b10000002c7984 */ /* 0x000fe80000000800 */
[----:B------:R-:W-:Y:S04]  /*30fd0*/  LDS R46, [R0+0x2b900] ;  /* 0x02b90000002e7984 */ /* 0x000fe80000000800 */
[----:B------:R-:W-:Y:S04]  /*30fe0*/  LDS R45, [R5+0x2b100] ;  /* 0x02b10000052d7984 */ /* 0x000fe80000000800 */
[----:B------:R-:W3:Y:S01]  /*30ff0*/  LDS R47, [R5+0x2b900] ;  /* 0x02b90000052f7984 */ /* 0x000ee20000000800 */
[C---:B-1----:R-:W-:Y:S08]  /*31000*/  HMMA.1688.F32.TF32 R40, R244.reuse, R26, R92 ;  /* 0x0000001af428723c */ /* 0x042ff0000008105c */
[----:B--2---:R-:W-:Y:S08]  /*31010*/  HMMA.1688.F32.TF32 R36, R244, R30, R96 ;  /* 0x0000001ef424723c */ /* 0x004ff00000081060 */
[C---:B---3--:R-:W-:Y:S08]  /*31020*/  HMMA.1688.F32.TF32 R56, R44.reuse, R6, R104 ;  /* 0x000000062c38723c */ /* 0x048ff00000081068 */
[C---:B------:R-:W-:Y:S08]  /*31030*/  HMMA.1688.F32.TF32 R52, R44.reuse, R10, R108 ;  /* 0x0000000a2c34723c */ /* 0x040ff0000008106c */
[C---:B------:R-:W-:Y:S01]  /*31040*/  HMMA.1688.F32.TF32 R48, R44.reuse, R14, R112 ;  /* 0x0000000e2c30723c */ /* 0x040fe20000081070 */
[----:B------:R-:W-:Y:S04]  /*31050*/  STL.64 [R1+0x60], R40 ;  /* 0x0000602801007387 */ /* 0x000fe80000100a00 */
[----:B------:R-:W-:Y:S04]  /*31060*/  STL.64 [R1+0x68], R42 ;  /* 0x0000682a01007387 */ /* 0x000fe80000100a00 */
[----:B------:R-:W-:Y:S04]  /*31070*/  STL.64 [R1+0x50], R36 ;  /* 0x0000502401007387 */ /* 0x000fe80000100a00 */
[----:B------:R-:W-:Y:S04]  /*31080*/  STL.64 [R1+0x58], R38 ;  /* 0x0000582601007387 */ /* 0x000fe80000100a00 */
        /* <DEDUP_REMOVED lines=9> */
[----:B------:R1:W-:Y:S04]  /*31120*/  STL.64 [R1+0x288], R50 ;  /* 0x0002883201007387 */ /* 0x0003e80000100a00 */
[----:B------:R-:W-:Y:S04]  /*31130*/  LDS R40, [R0+0x2b180] ;  /* 0x02b1800000287984 */ /* 0x000fe80000000800 */
[----:B------:R-:W-:Y:S01]  /*31140*/  LDS R42, [R0+0x2b980] ;  /* 0x02b98000002a7984 */ /* 0x000fe20000000800 */
[C---:B-1----:R-:W-:Y:S03]  /*31150*/  HMMA.1688.F32.TF32 R48, R44.reuse, R26, R124 ;  /* 0x0000001a2c30723c */ /* 0x042fe6000008107c */
[----:B------:R-:W-:Y:S04]  /*31160*/  LDS R41, [R5+0x2b180] ;  /* 0x02b1800005297984 */ /* 0x000fe80000000800 */
[----:B------:R-:W1:Y:S01]  /*31170*/  LDS R43, [R5+0x2b980] ;  /* 0x02b98000052b7984 */ /* 0x000e620000000800 */
[C---:B------:R-:W-:Y:S03]  /*31180*/  HMMA.1688.F32.TF32 R56, R44.reuse, R18, R116 ;  /* 0x000000122c38723c */ /* 0x040fe60000081074 */
[----:B------:R-:W-:Y:S04]  /*31190*/  LDS R36, [R2+0x2b180] ;  /* 0x02b1800002247984 */ /* 0x000fe80000000800 */
[----:B------:R-:W-:Y:S01]  /*311a0*/  LDS R38, [R2+0x2b980] ;  /* 0x02b9800002267984 */ /* 0x000fe20000000800 */
[----:B------:R-:W-:Y:S03]  /*311b0*/  HMMA.1688.F32.TF32 R52, R44, R22, R120 ;  /* 0x000000162c34723c */ /* 0x000fe60000081078 */
[----:B------:R-:W-:Y:S04]  /*311c0*/  LDS R37, [R3+0x2b180] ;  /* 0x02b1800003257984 */ /* 0x000fe80000000800 */
[----:B------:R-:W2:Y:S01]  /*311d0*/  LDS R39, [R3+0x2b980] ;  /* 0x02b9800003277984 */ /* 0x000ea20000000800 */
[----:B------:R-:W-:Y:S01]  /*311e0*/  IMAD.MOV.U32 R232, RZ, RZ, R48 ;  /* 0x000000ffffe87224 */ /* 0x000fe200078e0030 */
[----:B------:R-:W-:Y:S01]  /*311f0*/  HMMA.1688.F32.TF32 R240, R236, R30, R160 ;  /* 0x0000001eecf0723c */ /* 0x000fe200000810a0 */
[----:B------:R-:W-:Y:S01]  /*31200*/  IMAD.MOV.U32 R233, RZ, RZ, R49 ;  /* 0x000000ffffe97224 */ /* 0x000fe200078e0031 */
[----:B------:R-:W-:Y:S01]  /*31210*/  MOV R80, R4 ;  /* 0x0000000400507202 */ /* 0x000fe20000000f00 */
[----:B------:R-:W-:Y:S01]  /*31220*/  IMAD.MOV.U32 R234, RZ, RZ, R50 ;  /* 0x000000ffffea7224 */ /* 0x000fe200078e0032 */
[----:B------:R-:W-:Y:S01]  /*31230*/  LDS R96, [R2+0x2c000] ;  /* 0x02c0000002607984 */ /* 0x000fe20000000800 */
[----:B------:R-:W-:-:S03]  /*31240*/  IMAD.MOV.U32 R235, RZ, RZ, R51 ;  /* 0x000000ffffeb7224 */ /* 0x000fc600078e0033 */
[C---:B------:R-:W-:Y:S01]  /*31250*/  HMMA.1688.F32.TF32 R48, R44.reuse, R30, R128 ;  /* 0x0000001e2c30723c */ /* 0x040fe20000081080 */
[----:B------:R-:W-:Y:S01]  /*31260*/  STL.64 [R1+0x270], R56 ;  /* 0x0002703801007387 */ /* 0x000fe20000100a00 */
[----:B------:R-:W-:Y:S02]  /*31270*/  IMAD.MOV.U32 R89, RZ, RZ, R222 ;  /* 0x000000ffff597224 */ /* 0x000fe400078e00de */
[----:B------:R-:W-:Y:S01]  /*31280*/  IMAD.MOV.U32 R90, RZ, RZ, R221 ;  /* 0x000000ffff5a7224 */ /* 0x000fe200078e00dd */
[----:B------:R-:W-:Y:S03]  /*31290*/  LDS R98, [R2+0x2c800] ;  /* 0x02c8000002627984 */ /* 0x000fe60000000800 */
[----:B------:R-:W-:Y:S01]  /*312a0*/  HMMA.1688.F32.TF32 R44, R44, R34, R132 ;  /* 0x000000222c2c723c */ /* 0x000fe20000081084 */
[----:B------:R-:W-:Y:S04]  /*312b0*/  STL.64 [R1+0x278], R58 ;  /* 0x0002783a01007387 */ /* 0x000fe80000100a00 */
[----:B------:R-:W-:Y:S04]  /*312c0*/  STL.64 [R1+0x260], R52 ;  /* 0x0002603401007387 */ /* 0x000fe80000100a00 */
[----:B------:R3:W-:Y:S01]  /*312d0*/  STL.64 [R1+0x268], R54 ;  /* 0x0002683601007387 */ /* 0x0007e20000100a00 */
[----:B------:R-:W-:-:S02]  /*312e0*/  IMAD.MOV.U32 R91, RZ, RZ, R220 ;  /* 0x000000ffff5b7224 */ /* 0x000fc400078e00dc */
[----:B------:R-:W-:Y:S01]  /*312f0*/  IMAD.MOV.U32 R84, RZ, RZ, R219 ;  /* 0x000000ffff547224 */ /* 0x000fe200078e00db */
[----:B------:R-:W-:Y:S04]  /*31300*/  LDS R97, [R3+0x2c000] ;  /* 0x02c0000003617984 */ /* 0x000fe80000000800 */
[----:B------:R-:W-:Y:S01]  /*31310*/  STL.64 [R1+0x240], R48 ;  /* 0x0002403001007387 */ /* 0x000fe20000100a00 */
[C---:B---3--:R-:W-:Y:S03]  /*31320*/  HMMA.1688.F32.TF32 R52, R236.reuse, R6, R136 ;  /* 0x00000006ec34723c */ /* 0x048fe60000081088 */
[----:B------:R3:W-:Y:S04]  /*31330*/  STL.64 [R1+0x248], R50 ;  /* 0x0002483201007387 */ /* 0x0007e80000100a00 */
[----:B------:R-:W-:Y:S04]  /*31340*/  STL.64 [R1+0x140], R44 ;  /* 0x0001402c01007387 */ /* 0x000fe80000100a00 */
[----:B------:R4:W-:Y:S01]  /*31350*/  STL.64 [R1+0x148], R46 ;  /* 0x0001482e01007387 */ /* 0x0009e20000100a00 */
[----:B---3--:R-:W-:Y:S01]  /*31360*/  HMMA.1688.F32.TF32 R48, R236, R10, R140 ;  /* 0x0000000aec30723c */ /* 0x008fe2000008108c */
[----:B------:R-:W-:-:S02]  /*31370*/  IMAD.MOV.U32 R85, RZ, RZ, R218 ;  /* 0x000000ffff557224 */ /* 0x000fc400078e00da */
[----:B------:R-:W-:Y:S01]  /*31380*/  LDS R99, [R3+0x2c800] ;  /* 0x02c8000003637984 */ /* 0x000fe20000000800 */
[----:B------:R-:W-:Y:S02]  /*31390*/  IMAD.MOV.U32 R86, RZ, RZ, R217 ;  /* 0x000000ffff567224 */ /* 0x000fe400078e00d9 */
[----:B------:R-:W-:Y:S01]  /*313a0*/  IMAD.MOV.U32 R87, RZ, RZ, R216 ;  /* 0x000000ffff577224 */ /* 0x000fe200078e00d8 */
[----:B------:R-:W-:Y:S01]  /*313b0*/  LDS R160, [R2+0x2c080] ;  /* 0x02c0800002a07984 */ /* 0x000fe20000000800 */
[----:B----4-:R-:W-:Y:S03]  /*313c0*/  HMMA.1688.F32.TF32 R44, R236, R14, R144 ;  /* 0x0000000eec2c723c */ /* 0x010fe60000081090 */
[----:B------:R-:W-:Y:S04]  /*313d0*/  STL.64 [R1+0x110], R52 ;  /* 0x0001103401007387 */ /* 0x000fe80000100a00 */
[----:B------:R3:W-:Y:S01]  /*313e0*/  STL.64 [R1+0x118], R54 ;  /* 0x0001183601007387 */ /* 0x0007e20000100a00 */
[----:B------:R-:W-:-:S02]  /*313f0*/  IMAD.MOV.U32 R81, RZ, RZ, R8 ;  /* 0x000000ffff517224 */ /* 0x000fc400078e0008 */
[----:B------:R-:W-:Y:S01]  /*31400*/  IMAD.MOV.U32 R82, RZ, RZ, R9 ;  /* 0x000000ffff527224 */ /* 0x000fe200078e0009 */
[----:B------:R-:W-:Y:S01]  /*31410*/  LDS R162, [R2+0x2c880] ;  /* 0x02c8800002a27984 */ /* 0x000fe20000000800 */
[----:B------:R-:W-:Y:S02]  /*31420*/  IMAD.MOV.U32 R83, RZ, RZ, R12 ;  /* 0x000000ffff537224 */ /* 0x000fe400078e000c */
[----:B------:R-:W-:Y:S01]  /*31430*/  IMAD.MOV.U32 R76, RZ, RZ, R29 ;  /* 0x000000ffff4c7224 */ /* 0x000fe200078e001d */
[----:B------:R-:W-:Y:S01]  /*31440*/  LDS R161, [R3+0x2c080] ;  /* 0x02c0800003a17984 */ /* 0x000fe20000000800 */
[C---:B---3--:R-:W-:Y:S03]  /*31450*/  HMMA.1688.F32.TF32 R52, R236.reuse, R18, R148 ;  /* 0x00000012ec34723c */ /* 0x048fe60000081094 */
[----:B------:R-:W-:Y:S04]  /*31460*/  STL.64 [R1+0x100], R48 ;  /* 0x0001003001007387 */ /* 0x000fe80000100a00 */
[----:B------:R3:W-:Y:S04]  /*31470*/  STL.64 [R1+0x108], R50 ;  /* 0x0001083201007387 */ /* 0x0007e80000100a00 */
[----:B------:R-:W-:Y:S04]  /*31480*/  STL.64 [R1+0xf0], R44 ;  /* 0x0000f02c01007387 */ /* 0x000fe80000100a00 */
[----:B------:R4:W-:Y:S01]  /*31490*/  STL.64 [R1+0xf8], R46 ;  /* 0x0000f82e01007387 */ /* 0x0009e20000100a00 */
[----:B---3--:R-:W-:Y:S01]  /*314a0*/  HMMA.1688.F32.TF32 R48, R236, R22, R152 ;  /* 0x00000016ec30723c */ /* 0x008fe20000081098 */
[----:B------:R-:W-:-:S02]  /*314b0*/  IMAD.MOV.U32 R77, RZ, RZ, R32 ;  /* 0x000000ffff4d7224 */ /* 0x000fc400078e0020 */
[----:B------:R-:W-:Y:S05]  /*314c0*/  LDS R163, [R3+0x2c880] ;  /* 0x02c8800003a37984 */ /* 0x000fea0000000800 */
[C---:B----4-:R-:W-:Y:S01]  /*314d0*/  HMMA.1688.F32.TF32 R44, R236.reuse, R26, R156 ;  /* 0x0000001aec2c723c */ /* 0x050fe2000008109c */
[----:B------:R-:W-:Y:S04]  /*314e0*/  STL.64 [R1+0xe0], R52 ;  /* 0x0000e03401007387 */ /* 0x000fe80000100a00 */
[----:B------:R-:W-:Y:S03]  /*314f0*/  STL.64 [R1+0xe8], R54 ;  /* 0x0000e83601007387 */ /* 0x000fe60000100a00 */
[----:B------:R-:W-:Y:S07]  /*31500*/  HMMA.1688.F32.TF32 R236, R236, R34, R164 ;  /* 0x00000022ecec723c */ /* 0x000fee00000810a4 */
[----:B------:R-:W-:Y:S04]  /*31510*/  STL.64 [R1+0x40], R48 ;  /* 0x0000403001007387 */ /* 0x000fe80000100a00 */
[----:B------:R1:W-:Y:S04]  /*31520*/  STL.64 [R1+0x48], R50 ;  /* 0x0000483201007387 */ /* 0x0003e80000100a00 */
[----:B------:R-:W-:Y:S04]  /*31530*/  STL.64 [R1+0x30], R44 ;  /* 0x0000302c01007387 */ /* 0x000fe80000100a00 */
[----:B------:R3:W-:Y:S01]  /*31540*/  STL.64 [R1+0x38], R46 ;  /* 0x0000382e01007387 */ /* 0x0007e20000100a00 */
[C---:B-1----:R-:W-:Y:S08]  /*31550*/  HMMA.1688.F32.TF32 R48, R40.reuse, R6, R168 ;  /* 0x000000062830723c */ /* 0x042ff000000810a8 */
[----:B---3--:R-:W-:Y:S01]  /*31560*/  HMMA.1688.F32.TF32 R44, R40, R10, R172 ;  /* 0x0000000a282c723c */ /* 0x008fe200000810ac */
[----:B------:R-:W-:Y:S04]  /*31570*/  STL [R1+0x18c4], R240 ;  /* 0x0018c4f001007387 */ /* 0x000fe80000100800 */
[----:B------:R-:W-:Y:S04]  /*31580*/  STL [R1+0x18c0], R241 ;  /* 0x0018c0f101007387 */ /* 0x000fe80000100800 */
[----:B------:R-:W-:Y:S04]  /*31590*/  STL [R1+0x18bc], R242 ;  /* 0x0018bcf201007387 */ /* 0x000fe80000100800 */
[----:B------:R-:W-:Y:S04]  /*315a0*/  STL [R1+0x18b8], R243 ;  /* 0x0018b8f301007387 */ /* 0x000fe80000100800 */
[----:B------:R1:W-:Y:S04]  /*315b0*/  STL [R1+0x18d4], R236 ;  /* 0x0018d4ec01007387 */ /* 0x0003e80000100800 */
[----:B------:R3:W-:Y:S04]  /*315c0*/  STL [R1+0x18d0], R237 ;  /* 0x0018d0ed01007387 */ /* 0x0007e80000100800 */
[----:B------:R4:W-:Y:S04]  /*315d0*/  STL [R1+0x18cc], R238 ;  /* 0x0018ccee01007387 */ /* 0x0009e80000100800 */
[----:B------:R-:W-:Y:S01]  /*315e0*/  STL [R1+0x18c8], R239 ;  /* 0x0018c8ef01007387 */ /* 0x000fe20000100800 */
[----:B-1----:R-:W-:-:S03]  /*315f0*/  IMAD.MOV.U32 R236, RZ, RZ, R45 ;  /* 0x000000ffffec7224 */ /* 0x002fc600078e002d */
[----:B------:R-:W-:Y:S01]  /*31600*/  STL.64 [R1+0x230], R48 ;  /* 0x0002303001007387 */ /* 0x000fe20000100a00 */
[----:B---3--:R-:W-:Y:S02]  /*31610*/  IMAD.MOV.U32 R237, RZ, RZ, R46 ;  /* 0x000000ffffed7224 */ /* 0x008fe400078e002e */
[----:B----4-:R-:W-:Y:S01]  /*31620*/  IMAD.MOV.U32 R238, RZ, RZ, R47 ;  /* 0x000000ffffee7224 */ /* 0x010fe200078e002f */
[----:B------:R-:W-:Y:S04]  /*31630*/  STL.64 [R1+0x238], R50 ;  /* 0x0002383201007387 */ /* 0x000fe80000100a00 */
[----:B------:R1:W-:Y:S02]  /*31640*/  STL [R1+0x220], R44 ;  /* 0x0002202c01007387 */ /* 0x0003e40000100800 */
[C---:B-1----:R-:W-:Y:S11]  /*31650*/  HMMA.1688.F32.TF32 R44, R40.reuse, R14, R176 ;  /* 0x0000000e282c723c */ /* 0x042ff600000810b0 */
        /* <DEDUP_REMOVED lines=8> */
[----:B------:R-:W-:Y:S01]  /*316e0*/  @!UPT UIADD3 URZ, URZ, URZ, URZ ;  /* 0x0000003f3f3ff290 */ /* 0x000fe2000fffe03f */
[----:B------:R-:W-:Y:S01]  /*316f0*/  STL [R1+0x204], R45 ;  /* 0x0002042d01007387 */ /* 0x000fe20000100800 */
[----:B------:R-:W-:-:S03]  /*31700*/  IMAD.MOV.U32 R243, RZ, RZ, R44 ;  /* 0x000000fffff37224 */ /* 0x000fc600078e002c */
[----:B------:R1:W-:Y:S02]  /*31710*/  STL.64 [R1+0x208], R46 ;  /* 0x0002082e01007387 */ /* 0x0003e40000100a00 */
[C---:B-1----:R-:W-:Y:S08]  /*31720*/  HMMA.1688.F32.TF32 R44, R40.reuse, R22, R184 ;  /* 0x00000016282c723c */ /* 0x042ff000000810b8 */
[C---:B------:R-:W-:Y:S08]  /*31730*/  HMMA.1688.F32.TF32 R52, R40.reuse, R26, R188 ;  /* 0x0000001a2834723c */ /* 0x040ff000000810bc */
[----:B------:R-:W-:Y:S01]  /*31740*/  HMMA.1688.F32.TF32 R48, R40, R30, R192 ;  /* 0x0000001e2830723c */ /* 0x000fe200000810c0 */
[----:B------:R-:W-:Y:S01]  /*31750*/  IMAD.MOV.U32 R78, RZ, RZ, R33 ;  /* 0x000000ffff4e7224 */ /* 0x000fe200078e0021 */
[----:B------:R-:W-:Y:S01]  /*31760*/  LDS R192, [R0+0x2c100] ;  /* 0x02c1000000c07984 */ /* 0x000fe20000000800 */
[----:B------:R-:W-:-:S02]  /*31770*/  IMAD.MOV.U32 R79, RZ, RZ, R252 ;  /* 0x000000ffff4f7224 */ /* 0x000fc400078e00fc */
[----:B------:R-:W-:Y:S01]  /*31780*/  IMAD.MOV.U32 R72, RZ, RZ, R21 ;  /* 0x000000ffff487224 */ /* 0x000fe200078e0015 */
[----:B------:R-:W-:Y:S04]  /*31790*/  LDS R194, [R0+0x2c900] ;  /* 0x02c9000000c27984 */ /* 0x000fe80000000800 */
[----:B------:R-:W-:Y:S04]  /*317a0*/  STL.64 [R1+0x1f0], R44 ;  /* 0x0001f02c01007387 */ /* 0x000fe80000100a00 */
[----:B------:R1:W-:Y:S02]  /*317b0*/  STL.64 [R1+0x1f8], R46 ;  /* 0x0001f82e01007387 */ /* 0x0003e40000100a00 */
[----:B-1----:R-:W-:Y:S08]  /*317c0*/  HMMA.1688.F32.TF32 R44, R40, R34, R196 ;  /* 0x00000022282c723c */ /* 0x002ff000000810c4 */
[C---:B--2---:R-:W-:Y:S01]  /*317d0*/  HMMA.1688.F32.TF32 R40, R36.reuse, R6, R200 ;  /* 0x000000062428723c */ /* 0x044fe200000810c8 */
        /* <DEDUP_REMOVED lines=9> */
[C---:B--2---:R-:W-:Y:S08]  /*31870*/  HMMA.1688.F32.TF32 R44, R36.reuse, R14, R208 ;  /* 0x0000000e242c723c */ /* 0x044ff000000810d0 */
[----:B-1----:R-:W-:Y:S07]  /*31880*/  HMMA.1688.F32.TF32 R40, R36, R18, R212 ;  /* 0x000000122428723c */ /* 0x002fee00000810d4 */
[----:B------:R1:W-:Y:S04]  /*31890*/  STL.64 [R1+0x20], R48 ;  /* 0x0000203001007387 */ /* 0x0003e80000100a00 */
[----:B------:R2:W-:Y:S04]  /*318a0*/  STL.64 [R1+0x28], R50 ;  /* 0x0000283201007387 */ /* 0x0005e80000100a00 */
[----:B------:R-:W-:Y:S04]  /*318b0*/  STL.64 [R1+0x10], R44 ;  /* 0x0000102c01007387 */ /* 0x000fe80000100a00 */
[----:B------:R-:W-:Y:S04]  /*318c0*/  STL.64 [R1+0x18], R46 ;  /* 0x0000182e01007387 */ /* 0x000fe80000100a00 */
[----:B------:R-:W-:Y:S04]  /*318d0*/  STL.64 [R1], R40 ;  /* 0x0000002801007387 */ /* 0x000fe80000100a00 */
[----:B------:R-:W-:Y:S04]  /*318e0*/  STL.64 [R1+0x8], R42 ;  /* 0x0000082a01007387 */ /* 0x000fe80000100a00 */
[----:B------:R-:W3:Y:S04]  /*318f0*/  LDL.LU R222, [R1+0x1984] ;  /* 0x0019840001de7983 */ /* 0x000ee80000300800 */
        /* <DEDUP_REMOVED lines=9> */
[----:B------:R-:W1:Y:S04]  /*31990*/  LDL.LU R12, [R1+0x195c] ;  /* 0x00195c00010c7983 */ /* 0x000e680000300800 */
[----:B------:R-:W2:Y:S04]  /*319a0*/  LDL.LU R29, [R1+0x1958] ;  /* 0x00195800011d7983 */ /* 0x000ea80000300800 */
[----:B------:R-:W2:Y:S04]  /*319b0*/  LDL.LU R32, [R1+0x1954] ;  /* 0x0019540001207983 */ /* 0x000ea80000300800 */
[----:B------:R-:W2:Y:S04]  /*319c0*/  LDL.LU R33, [R1+0x1950] ;  /* 0x0019500001217983 */ /* 0x000ea80000300800 */
[----:B------:R-:W2:Y:S01]  /*319d0*/  LDL.LU R252, [R1+0x194c] ;  /* 0x00194c0001fc7983 */ /* 0x000ea20000300800 */
[----:B------:R-:W-:-:S02]  /*319e0*/  IMAD.MOV.U32 R73, RZ, RZ, R24 ;  /* 0x000000ffff497224 */ /* 0x000fc400078e0018 */
[----:B------:R-:W-:Y:S01]  /*319f0*/  IMAD.MOV.U32 R74, RZ, RZ, R25 ;  /* 0x000000ffff4a7224 */ /* 0x000fe200078e0019 */
        /* <DEDUP_REMOVED lines=18> */
[----:B------:R-:W2:Y:S04]  /*31b20*/  LDL.LU R229, [R1+0x1924] ;  /* 0x0019240001e57983 */ /* 0x000ea80000300800 */
[----:B------:R-:W2:Y:S04]  /*31b30*/  LDL.LU R230, [R1+0x1920] ;  /* 0x0019200001e67983 */ /* 0x000ea80000300800 */
[----:B------:R-:W2:Y:S04]  /*31b40*/  LDL.LU R231, [R1+0x191c] ;  /* 0x00191c0001e77983 */ /* 0x000ea80000300800 */
[----:B------:R-:W2:Y:S04]  /*31b50*/  LDL.LU R224, [R1+0x1918] ;  /* 0x0019180001e07983 */ /* 0x000ea80000300800 */
[----:B------:R-:W2:Y:S04]  /*31b60*/  LDL.LU R225, [R1+0x1914] ;  /* 0x0019140001e17983 */ /* 0x000ea80000300800 */
[----:B------:R-:W2:Y:S01]  /*31b70*/  LDL.LU R226, [R1+0x1910] ;  /* 0x0019100001e27983 */ /* 0x000ea20000300800 */
[----:B------:R-:W-:-:S03]  /*31b80*/  IMAD.MOV.U32 R59, RZ, RZ, R223 ;  /* 0x000000ffff3b7224 */ /* 0x000fc600078e00df */
[----:B------:R-:W2:Y:S01]  /*31b90*/  LDL.LU R227, [R1+0x190c] ;  /* 0x00190c0001e37983 */ /* 0x000ea20000300800 */
[----:B---3--:R-:W-:Y:S02]  /*31ba0*/  IMAD.MOV.U32 R58, RZ, RZ, R222 ;  /* 0x000000ffff3a7224 */ /* 0x008fe400078e00de */
[----:B----4-:R-:W-:Y:S02]  /*31bb0*/  IMAD.MOV.U32 R57, RZ, RZ, R221 ;  /* 0x000000ffff397224 */ /* 0x010fe400078e00dd */
[----:B--2---:R-:W-:Y:S02]  /*31bc0*/  IMAD.MOV.U32 R56, RZ, RZ, R220 ;  /* 0x000000ffff387224 */ /* 0x004fe400078e00dc */
[----:B------:R-:W2:Y:S04]  /*31bd0*/  LDL.LU R220, [R1+0x1908] ;  /* 0x0019080001dc7983 */ /* 0x000ea80000300800 */
[----:B------:R-:W2:Y:S04]  /*31be0*/  LDL.LU R221, [R1+0x1904] ;  /* 0x0019040001dd7983 */ /* 0x000ea80000300800 */
[----:B------:R-:W2:Y:S01]  /*31bf0*/  LDL.LU R222, [R1+0x1900] ;  /* 0x0019000001de7983 */ /* 0x000ea20000300800 */
[----:B------:R-:W-:-:S02]  /*31c00*/  IMAD.MOV.U32 R54, RZ, RZ, R218 ;  /* 0x000000ffff367224 */ /* 0x000fc400078e00da */
[----:B------:R-:W-:Y:S01]  /*31c10*/  IMAD.MOV.U32 R53, RZ, RZ, R217 ;  /* 0x000000ffff357224 */ /* 0x000fe200078e00d9 */
[----:B------:R-:W2:Y:S01]  /*31c20*/  LDL.LU R223, [R1+0x18fc] ;  /* 0x0018fc0001df7983 */ /* 0x000ea20000300800 */
[----:B------:R-:W-:-:S03]  /*31c30*/  MOV R52, R216 ;  /* 0x000000d800347202 */ /* 0x000fc60000000f00 */
[----:B------:R-:W3:Y:S01]  /*31c40*/  LDL.LU R216, [R1+0x18f8] ;  /* 0x0018f80001d87983 */ /* 0x000ee20000300800 */
[----:B------:R-:W-:-:S03]  /*31c50*/  IMAD.MOV.U32 R55, RZ, RZ, R219 ;  /* 0x000000ffff377224 */ /* 0x000fc600078e00db */
[----:B------:R-:W3:Y:S04]  /*31c60*/  LDL.LU R217, [R1+0x18f4] ;  /* 0x0018f40001d97983 */ /* 0x000ee80000300800 */
[----:B------:R-:W3:Y:S04]  /*31c70*/  LDL.LU R218, [R1+0x18f0] ;  /* 0x0018f00001da7983 */ /* 0x000ee80000300800 */
[----:B------:R-:W3:Y:S01]  /*31c80*/  LDL.LU R219, [R1+0x18ec] ;  /* 0x0018ec0001db7983 */ /* 0x000ee20000300800 */
[----:B------:R-:W-:-:S03]  /*31c90*/  IMAD.MOV.U32 R100, RZ, RZ, R252 ;  /* 0x000000ffff647224 */ /* 0x000fc600078e00fc */
[----:B------:R-:W4:Y:S01]  /*31ca0*/  LDL.LU R252, [R1+0x18e8] ;  /* 0x0018e80001fc7983 */ /* 0x000f220000300800 */
[----:B------:R-:W-:Y:S02]  /*31cb0*/  IMAD.MOV.U32 R88, RZ, RZ, R251 ;  /* 0x000000ffff587224 */ /* 0x000fe400078e00fb */
[----:B------:R-:W-:Y:S02]  /*31cc0*/  IMAD.MOV.U32 R103, RZ, RZ, R29 ;  /* 0x000000ffff677224 */ /* 0x000fe400078e001d */
[----:B------:R-:W-:Y:S02]  /*31cd0*/  IMAD.MOV.U32 R107, RZ, RZ, R21 ;  /* 0x000000ffff6b7224 */ /* 0x000fe400078e0015 */
[----:B------:R-:W-:Y:S02]  /*31ce0*/  IMAD.MOV.U32 R106, RZ, RZ, R24 ;  /* 0x000000ffff6a7224 */ /* 0x000fe400078e0018 */
[----:B-1----:R-:W-:Y:S02]  /*31cf0*/  IMAD.MOV.U32 R48, RZ, RZ, R12 ;  /* 0x000000ffff307224 */ /* 0x002fe400078e000c */
        /* <DEDUP_REMOVED lines=10> */
[----:B------:R-:W-:Y:S01]  /*31da0*/  IMAD.MOV.U32 R108, RZ, RZ, R20 ;  /* 0x000000ffff6c7224 */ /* 0x000fe200078e0014 */
[C---:B------:R-:W-:Y:S08]  /*31db0*/  HMMA.1688.F32.TF32 R228, R36.reuse, R34, R228 ;  /* 0x0000002224e4723c */ /* 0x040ff000000810e4 */
[C---:B------:R-:W-:Y:S08]  /*31dc0*/  HMMA.1688.F32.TF32 R224, R36.reuse, R30, R224 ;  /* 0x0000001e24e0723c */ /* 0x040ff000000810e0 */
[C---:B--2---:R-:W-:Y:S08]  /*31dd0*/  HMMA.1688.F32.TF32 R244, R36.reuse, R26, R220 ;  /* 0x0000001a24f4723c */ /* 0x044ff000000810dc */
[----:B---3--:R-:W-:Y:S01]  /*31de0*/  HMMA.1688.F32.TF32 R248, R36, R22, R216 ;  /* 0x0000001624f8723c */ /* 0x008fe200000810d8 */
[----:B----4-:R-:W1:Y:S04]  /*31df0*/  LDSM.16.M88.4 R4, [R252+0x180] ;  /* 0x00018000fc04783b */ /* 0x010e680000000200 */
[----:B------:R-:W2:Y:S04]  /*31e00*/  LDSM.16.M88.4 R8, [R252+0x4180] ;  /* 0x00418000fc08783b */ /* 0x000ea80000000200 */
[----:B------:R-:W3:Y:S04]  /*31e10*/  LDSM.16.M88.4 R12, [R252+0x8180] ;  /* 0x00818000fc0c783b */ /* 0x000ee80000000200 */
[----:B------:R-:W2:Y:S04]  /*31e20*/  LDSM.16.M88.4 R16, [R252+0xc180] ;  /* 0x00c18000fc10783b */ /* 0x000ea80000000200 */
[----:B------:R-:W2:Y:S04]  /*31e30*/  LDSM.16.M88.4 R20, [R252+0x10180] ;  /* 0x01018000fc14783b */ /* 0x000ea80000000200 */
[----:B------:R-:W2:Y:S04]  /*31e40*/  LDSM.16.M88.4 R24, [R252+0x14180] ;  /* 0x01418000fc18783b */ /* 0x000ea80000000200 */
[----:B------:R-:W3:Y:S04]  /*31e50*/  LDSM.16.M88.4 R28, [R252+0x18180] ;  /* 0x01818000fc1c783b */ /* 0x000ee80000000200 */
[----:B------:R-:W3:Y:S04]  /*31e60*/  LDSM.16.M88.4 R32, [R252+0x1c180] ;  /* 0x01c18000fc20783b */ /* 0x000ee80000000200 */
[----:B------:R-:W-:Y:S04]  /*31e70*/  STL.64 [R1+0x1890], R250 ;  /* 0x001890fa01007387 */ /* 0x000fe80000100a00 */
[----:B------:R-:W-:Y:S04]  /*31e80*/  STL.64 [R1+0x1888], R248 ;  /* 0x001888f801007387 */ /* 0x000fe80000100a00 */
[----:B------:R-:W-:Y:S04]  /*31e90*/  STL.64 [R1+0x18a0], R246 ;  /* 0x0018a0f601007387 */ /* 0x000fe80000100a00 */
[----:B------:R-:W-:Y:S04]  /*31ea0*/  STL.64 [R1+0x1898], R244 ;  /* 0x001898f401007387 */ /* 0x000fe80000100a00 */
[----:B------:R-:W-:Y:S04]  /*31eb0*/  STL.64 [R1+0x18b0], R226 ;  /* 0x0018b0e201007387 */ /* 0x000fe80000100a00 */
[----:B------:R-:W-:Y:S01]  /*31ec0*/  STL.64 [R1+0x18a8], R224 ;  /* 0x0018a8e001007387 */ /* 0x000fe20000100a00 */
[C---:B-1----:R-:W-:Y:S03]  /*31ed0*/  HMMA.1688.F32.TF32 R36, R64.reuse, R4, R108 ;  /* 0x000000044024723c */ /* 0x042fe6000008106c */
[----:B------:R1:W-:Y:S04]  /*31ee0*/  STL [R1+0x1640], R252 ;  /* 0x001640fc01007387 */ /* 0x0003e80000100800 */
[----:B------:R-:W4:Y:S01]  /*31ef0*/  LDL.LU R124, [R1+0x2b0] ;  /* 0x0002b000017c7983 */ /* 0x000f220000300800 */
[C---:B--2---:R-:W-:Y:S03]  /*31f00*/  HMMA.1688.F32.TF32 R40, R64.reuse, R8, R104 ;  /* 0x000000084028723c */ /* 0x044fe60000081068 */
[----:B------:R-:W4:Y:S04]  /*31f10*/  LDL.LU R125, [R1+0x2b4] ;  /* 0x0002b400017d7983 */ /* 0x000f280000300800 */
[----:B------:R-:W4:Y:S01]  /*31f20*/  LDL.LU R126, [R1+0x2b8] ;  /* 0x0002b800017e7983 */ /* 0x000f220000300800 */
[C---:B---3--:R-:W-:Y:S03]  /*31f30*/  HMMA.1688.F32.TF32 R44, R64.reuse, R12, R100 ;  /* 0x0000000c402c723c */ /* 0x048fe60000081064 */
[----:B------:R-:W4:Y:S05]  /*31f40*/  LDL.LU R127, [R1+0x2bc] ;  /* 0x0002bc00017f7983 */ /* 0x000f2a0000300800 */
[C---:B------:R-:W-:Y:S08]  /*31f50*/  HMMA.1688.F32.TF32 R48, R64.reuse, R16, R48 ;  /* 0x000000104030723c */ /* 0x040ff00000081030 */
[C---:B------:R-:W-:Y:S08]  /*31f60*/  HMMA.1688.F32.TF32 R52, R64.reuse, R20, R52 ;  /* 0x000000144034723c */ /* 0x040ff00000081034 */
[C---:B------:R-:W-:Y:S08]  /*31f70*/  HMMA.1688.F32.TF32 R56, R64.reuse, R24, R56 ;  /* 0x000000184038723c */ /* 0x040ff00000081038 */
[C---:B------:R-:W-:Y:S08]  /*31f80*/  HMMA.1688.F32.TF32 R60, R64.reuse, R28, R60 ;  /* 0x0000001c403c723c */ /* 0x040ff0000008103c */
[----:B------:R-:W-:Y:S01]  /*31f90*/  HMMA.1688.F32.TF32 R64, R64, R32, R92 ;  /* 0x000000204040723c */ /* 0x000fe2000008105c */
        /* <DEDUP_REMOVED lines=36> */
[----:B-1----:R-:W-:Y:S01]  /*321e0*/  LOP3.LUT R252, R0, 0x20, RZ, 0x3c, !PT ;  /* 0x0000002000fc7812 */ /* 0x002fe200078e3cff */
[C---:B------:R-:W-:Y:S02]  /*321f0*/  HMMA.1688.F32.TF32 R68, R96.reuse, R4, R68 ;  /* 0x000000046044723c */ /* 0x040fe40000081044 */
[----:B------:R-:W4:Y:S04]  /*32200*/  LDL.LU R140, [R1+0x90] ;  /* 0x00009000018c7983 */ /* 0x000f280000300800 */
[----:B------:R-:W4:Y:S02]  /*32210*/  LDL.LU R141, [R1+0x94] ;  /* 0x00009400018d7983 */ /* 0x000f240000300800 */
        /* <DEDUP_REMOVED lines=12> */
[----:B------:R-:W-:Y:S02]  /*322e0*/  HMMA.1688.F32.TF32 R88, R96, R24, R88 ;  /* 0x000000186058723c */ /* 0x000fe40000081058 */
        /* <DEDUP_REMOVED lines=10> */
[----:B------:R-:W-:-:S02]  /*32390*/  IMAD.MOV.U32 R184, RZ, RZ, R232 ;  /* 0x000000ffffb87224 */ /* 0x000fc400078e00e8 */
[----:B------:R-:W-:Y:S01]  /*323a0*/  IMAD.MOV.U32 R185, RZ, RZ, R233 ;  /* 0x000000ffffb97224 */ /* 0x000fe200078e00e9 */
[----:B------:R-:W-:Y:S01]  /*323b0*/  LDS R193, [R252+0x2c100] ;  /* 0x02c10000fcc17984 */ /* 0x000fe20000000800 */
[----:B------:R-:W-:Y:S02]  /*323c0*/  IMAD.MOV.U32 R186, RZ, RZ, R234 ;  /* 0x000000ffffba7224 */ /* 0x000fe400078e00ea */
[----:B------:R-:W-:Y:S01]  /*323d0*/  IMAD.MOV.U32 R187, RZ, RZ, R235 ;  /* 0x000000ffffbb7224 */ /* 0x000fe200078e00eb */
[----:B------:R-:W-:Y:S01]  /*323e0*/  LDS R195, [R252+0x2c900] ;  /* 0x02c90000fcc37984 */ /* 0x000fe20000000800 */
[C---:B--2---:R-:W-:Y:S08]  /*323f0*/  HMMA.1688.F32.TF32 R92, R96.reuse, R28, R92 ;  /* 0x0000001c605c723c */ /* 0x044ff0000008105c */
[----:B---3--:R-:W-:Y:S01]  /*32400*/  HMMA.1688.F32.TF32 R96, R96, R32, R128 ;  /* 0x000000206060723c */ /* 0x008fe20000081080 */
[----:B------:R-:W-:Y:S04]  /*32410*/  LDS R128, [R0+0x2c080] ;  /* 0x02c0800000807984 */ /* 0x000fe80000000800 */
[----:B------:R-:W-:Y:S04]  /*32420*/  LDS R130, [R0+0x2c880] ;  /* 0x02c8800000827984 */ /* 0x000fe80000000800 */
[----:B------:R-:W-:Y:S04]  /*32430*/  LDS R129, [R252+0x2c080] ;  /* 0x02c08000fc817984 */ /* 0x000fe80000000800 */
[----:B------:R-:W4:Y:S02]  /*32440*/  LDS R131, [R252+0x2c880] ;  /* 0x02c88000fc837984 */ /* 0x000f240000000800 */
[C---:B----4-:R-:W-:Y:S08]  /*32450*/  HMMA.1688.F32.TF32 R108, R128.reuse, R12, R108 ;  /* 0x0000000c806c723c */ /* 0x050ff0000008106c */
[C---:B------:R-:W-:Y:S08]  /*32460*/  HMMA.1688.F32.TF32 R116, R128.reuse, R20, R116 ;  /* 0x000000148074723c */ /* 0x040ff00000081074 */
[C---:B------:R-:W-:Y:S08]  /*32470*/  HMMA.1688.F32.TF32 R104, R128.reuse, R8, R104 ;  /* 0x000000088068723c */ /* 0x040ff00000081068 */
        /* <DEDUP_REMOVED lines=45> */
[C---:B------:R-:W-:Y:S03]  /*32750*/  HMMA.1688.F32.TF32 R184, R192.reuse, R24, R184 ;  /* 0x00000018c0b8723c */ /* 0x040fe600000810b8 */
        /* <DEDUP_REMOVED lines=8> */
[----:B------:R-:W-:Y:S04]  /*327e0*/  STL [R1+0x1818], R184 ;  /* 0x001818b801007387 */ /* 0x000fe80000100800 */
[----:B------:R-:W-:Y:S04]  /*327f0*/  STL [R1+0x1814], R185 ;  /* 0x001814b901007387 */ /* 0x000fe80000100800 */
[----:B------:R-:W-:Y:S04]  /*32800*/  STL [R1+0x1810], R186 ;  /* 0x001810ba01007387 */ /* 0x000fe80000100800 */
[----:B------:R-:W-:Y:S04]  /*32810*/  STL [R1+0x180c], R187 ;  /* 0x00180cbb01007387 */ /* 0x000fe80000100800 */
        /* <DEDUP_REMOVED lines=8> */
[C---:B----4-:R-:W-:Y:S08]  /*328a0*/  HMMA.1688.F32.TF32 R180, R192.reuse, R20, R180 ;  /* 0x00000014c0b4723c */ /* 0x050ff000000810b4 */
[C---:B--2---:R-:W-:Y:S08]  /*328b0*/  HMMA.1688.F32.TF32 R164, R192.reuse, R4, R164 ;  /* 0x00000004c0a4723c */ /* 0x044ff000000810a4 */
[C---:B---3--:R-:W-:Y:S08]  /*328c0*/  HMMA.1688.F32.TF32 R176, R192.reuse, R16, R176 ;  /* 0x00000010c0b0723c */ /* 0x048ff000000810b0 */
[C---:B------:R-:W-:Y:S08]  /*328d0*/  HMMA.1688.F32.TF32 R168, R192.reuse, R8, R168 ;  /* 0x00000008c0a8723c */ /* 0x040ff000000810a8 */
[C---:B------:R-:W-:Y:S08]  /*328e0*/  HMMA.1688.F32.TF32 R172, R192.reuse, R12, R172 ;  /* 0x0000000cc0ac723c */ /* 0x040ff000000810ac */
[C---:B------:R-:W-:Y:S08]  /*328f0*/  HMMA.1688.F32.TF32 R188, R192.reuse, R28, R188 ;  /* 0x0000001cc0bc723c */ /* 0x040ff000000810bc */
[----:B------:R-:W-:Y:S11]  /*32900*/  HMMA.1688.F32.TF32 R192, R192, R32, R212 ;  /* 0x00000020c0c0723c */ /* 0x000ff600000810d4 */
        /* <DEDUP_REMOVED lines=13> */
[C---:B------:R-:W-:Y:S08]  /*329e0*/  HMMA.1688.F32.TF32 R132, R160.reuse, R4, R132 ;  /* 0x00000004a084723c */ /* 0x040ff00000081084 */
        /* <DEDUP_REMOVED lines=12> */
[C---:B-1----:R-:W-:Y:S08]  /*32ab0*/  HMMA.1688.F32.TF32 R196, R232.reuse, R4, R196 ;  /* 0x00000004e8c4723c */ /* 0x042ff000000810c4 */
[C---:B------:R-:W-:Y:S08]  /*32ac0*/  HMMA.1688.F32.TF32 R200, R232.reuse, R8, R200 ;  /* 0x00000008e8c8723c */ /* 0x040ff000000810c8 */
[C---:B------:R-:W-:Y:S07]  /*32ad0*/  HMMA.1688.F32.TF32 R204, R232.reuse, R12, R204 ;  /* 0x0000000ce8cc723c */ /* 0x040fee00000810cc */
[----:B------:R-:W-:Y:S01]  /*32ae0*/  STL [R1+0x1838], R196 ;  /* 0x001838c401007387 */ /* 0x000fe20000100800 */
[----:B------:R-:W-:Y:S03]  /*32af0*/  HMMA.1688.F32.TF32 R208, R232, R16, R208 ;  /* 0x00000010e8d0723c */ /* 0x000fe600000810d0 */
[----:B------:R-:W-:Y:S04]  /*32b00*/  STL [R1+0x1834], R197 ;  /* 0x001834c501007387 */ /* 0x000fe80000100800 */
[----:B------:R-:W-:Y:S04]  /*32b10*/  STL [R1+0x1830], R198 ;  /* 0x001830c601007387 */ /* 0x000fe80000100800 */
[----:B------:R-:W-:Y:S04]  /*32b20*/  STL [R1+0x17fc], R199 ;  /* 0x0017fcc701007387 */ /* 0x000fe80000100800 */
        /* <DEDUP_REMOVED lines=23> */
[----:B------:R-:W-:Y:S01]  /*32ca0*/  STL [R1+0x1864], R208 ;  /* 0x001864d001007387 */ /* 0x000fe20000100800 */
[----:B------:R-:W-:-:S03]  /*32cb0*/  MOV R245, R240 ;  /* 0x000000f000f57202 */ /* 0x000fc60000000f00 */
        /* <DEDUP_REMOVED lines=8> */
[----:B------:R-:W4:Y:S01]  /*32d40*/  LDL.LU R242, [R1+0x18bc] ;  /* 0x0018bc0001f27983 */ /* 0x000f220000300800 */
[----:B------:R-:W-:Y:S01]  /*32d50*/  IMAD.MOV.U32 R248, RZ, RZ, R243 ;  /* 0x000000fffff87224 */ /* 0x000fe200078e00f3 */
[C---:B--2---:R-:W-:Y:S11]  /*32d60*/  HMMA.1688.F32.TF32 R212, R232.reuse, R20, R212 ;  /* 0x00000014e8d4723c */ /* 0x044ff600000810d4 */
[----:B------:R-:W-:Y:S11]  /*32d70*/  @!UPT UIADD3 URZ, URZ, URZ, URZ ;  /* 0x0000003f3f3ff290 */ /* 0x000ff6000fffe03f */
[----:B------:R-:W-:Y:S01]  /*32d80*/  @!UPT UIADD3 URZ, URZ, URZ, URZ ;  /* 0x0000003f3f3ff290 */ /* 0x000fe2000fffe03f */
[----:B------:R-:W-:Y:S04]  /*32d90*/  STL [R1+0x1874], R212 ;  /* 0x001874d401007387 */ /* 0x000fe80000100800 */
[----:B------:R-:W-:Y:S04]  /*32da0*/  STL [R1+0x1870], R213 ;  /* 0x001870d501007387 */ /* 0x000fe80000100800 */
[----:B------:R-:W-:Y:S04]  /*32db0*/  STL [R1+0x186c], R214 ;  /* 0x00186cd601007387 */ /* 0x000fe80000100800 */
[----:B------:R-:W-:Y:S04]  /*32dc0*/  STL [R1+0x1868], R215 ;  /* 0x001868d701007387 */ /* 0x000fe80000100800 */
[----:B------:R-:W4:Y:S04]  /*32dd0*/  LDL.LU R243, [R1+0x18b8] ;  /* 0x0018b80001f37983 */ /* 0x000f280000300800 */
[----:B------:R-:W2:Y:S04]  /*32de0*/  LDL.LU R249, [R1+0x204] ;  /* 0x0002040001f97983 */ /* 0x000ea80000300800 */
[----:B------:R-:W2:Y:S04]  /*32df0*/  LDL.LU R250, [R1+0x208] ;  /* 0x0002080001fa7983 */ /* 0x000ea80000300800 */
[----:B------:R-:W2:Y:S01]  /*32e00*/  LDL.LU R251, [R1+0x20c] ;  /* 0x00020c0001fb7983 */ /* 0x000ea20000300800 */
[C---:B---3--:R-:W-:Y:S11]  /*32e10*/  HMMA.1688.F32.TF32 R216, R232.reuse, R24, R216 ;  /* 0x00000018e8d8723c */ /* 0x048ff600000810d8 */
[----:B------:R-:W-:Y:S11]  /*32e20*/  @!UPT UIADD3 URZ, URZ, URZ, URZ ;  /* 0x0000003f3f3ff290 */ /* 0x000ff6000fffe03f */
[----:B------:R-:W-:Y:S01]  /*32e30*/  @!UPT UIADD3 URZ, URZ, URZ, URZ ;  /* 0x0000003f3f3ff290 */ /* 0x000fe2000fffe03f */
[----:B------:R-:W-:Y:S04]  /*32e40*/  STL [R1+0x1884], R216 ;  /* 0x001884d801007387 */ /* 0x000fe80000100800 */
[----:B------:R-:W-:Y:S04]  /*32e50*/  STL [R1+0x1880], R217 ;  /* 0x001880d901007387 */ /* 0x000fe80000100800 */
[----:B------:R-:W-:Y:S04]  /*32e60*/  STL [R1+0x187c], R218 ;  /* 0x00187cda01007387 */ /* 0x000fe80000100800 */
[----:B------:R-:W-:Y:S01]  /*32e70*/  STL [R1+0x1878], R219 ;  /* 0x001878db01007387 */ /* 0x000fe20000100800 */
[C---:B----4-:R-:W-:Y:S03]  /*32e80*/  HMMA.1688.F32.TF32 R220, R232.reuse, R28, R240 ;  /* 0x0000001ce8dc723c */ /* 0x050fe600000810f0 */
[----:B------:R-:W-:Y:S04]  /*32e90*/  LDS R240, [R2+0x2c180] ;  /* 0x02c1800002f07984 */ /* 0x000fe80000000800 */
[----:B------:R-:W-:Y:S01]  /*32ea0*/  LDS R242, [R2+0x2c980] ;  /* 0x02c9800002f27984 */ /* 0x000fe20000000800 */
[----:B------:R-:W-:Y:S03]  /*32eb0*/  HMMA.1688.F32.TF32 R232, R232, R32, R236 ;  /* 0x00000020e8e8723c */ /* 0x000fe600000810ec */
[----:B------:R-:W-:Y:S04]  /*32ec0*/  LDS R236, [R0+0x2c180] ;  /* 0x02c1800000ec7984 */ /* 0x000fe80000000800 */
[----:B------:R-:W-:Y:S04]  /*32ed0*/  LDS R238, [R0+0x2c980] ;  /* 0x02c9800000ee7984 */ /* 0x000fe80000000800 */
[----:B------:R-:W-:Y:S04]  /*32ee0*/  LDS R237, [R252+0x2c180] ;  /* 0x02c18000fced7984 */ /* 0x000fe80000000800 */
[----:B------:R-:W1:Y:S04]  /*32ef0*/  LDS R239, [R252+0x2c980] ;  /* 0x02c98000fcef7984 */ /* 0x000e680000000800 */
[----:B------:R-:W-:Y:S04]  /*32f00*/  LDS R241, [R3+0x2c180] ;  /* 0x02c1800003f17984 */ /* 0x000fe80000000800 */
[----:B------:R-:W3:Y:S01]  /*32f10*/  LDS R243, [R3+0x2c980] ;  /* 0x02c9800003f37984 */ /* 0x000ee20000000800 */
[C---:B-1----:R-:W-:Y:S08]  /*32f20*/  HMMA.1688.F32.TF32 R192, R236.reuse, R4, R184 ;  /* 0x00000004ecc0723c */ /* 0x042ff000000810b8 */
[----:B------:R-:W-:Y:S11]  /*32f30*/  HMMA.1688.F32.TF32 R204, R236, R12, R244 ;  /* 0x0000000ceccc723c */ /* 0x000ff600000810f4 */
[----:B------:R-:W-:Y:S04]  /*32f40*/  @!UPT UIADD3 URZ, URZ, URZ, URZ ;  /* 0x0000003f3f3ff290 */ /* 0x000fe8000fffe03f */
[----:B------:R1:W-:Y:S04]  /*32f50*/  STL.64 [R1+0x30], R192 ;  /* 0x000030c001007387 */ /* 0x0003e80000100a00 */
[----:B------:R4:W-:Y:S04]  /*32f60*/  STL.64 [R1+0x38], R194 ;  /* 0x000038c201007387 */ /* 0x0009e80000100a00 */
[----:B------:R-:W3:Y:S04]  /*32f70*/  LDL.LU R200, [R1+0x1f0] ;  /* 0x0001f00001c87983 */ /* 0x000ee80000300800 */
[----:B------:R-:W3:Y:S04]  /*32f80*/  LDL.LU R201, [R1+0x1f4] ;  /* 0x0001f40001c97983 */ /* 0x000ee80000300800 */
[----:B------:R-:W3:Y:S04]  /*32f90*/  LDL.LU R202, [R1+0x1f8] ;  /* 0x0001f80001ca7983 */ /* 0x000ee80000300800 */
[----:B------:R-:W3:Y:S01]  /*32fa0*/  LDL.LU R203, [R1+0x1fc] ;  /* 0x0001fc0001cb7983 */ /* 0x000ee20000300800 */
[----:B------:R-:W-:-:S02]  /*32fb0*/  IMAD.MOV.U32 R197, RZ, RZ, R204 ;  /* 0x000000ffffc57224 */ /* 0x000fc400078e00cc */
[----:B------:R-:W-:Y:S01]  /*32fc0*/  IMAD.MOV.U32 R198, RZ, RZ, R205 ;  /* 0x000000ffffc67224 */ /* 0x000fe200078e00cd */
[----:B------:R-:W4:Y:S01]  /*32fd0*/  LDL.LU R204, [R1+0x1e0] ;  /* 0x0001e00001cc7983 */ /* 0x000f220000300800 */
[----:B-1----:R-:W-:Y:S01]  /*32fe0*/  IMAD.MOV.U32 R192, RZ, RZ, R206 ;  /* 0x000000ffffc07224 */ /* 0x002fe200078e00ce */
[C---:B------:R-:W-:Y:S01]  /*32ff0*/  HMMA.1688.F32.TF32 R184, R236.reuse, R8, R224 ;  /* 0x00000008ecb8723c */ /* 0x040fe200000810e0 */
[----:B------:R-:W-:Y:S01]  /*33000*/  IMAD.MOV.U32 R193, RZ, RZ, R207 ;  /* 0x000000ffffc17224 */ /* 0x000fe200078e00cf */
        /* <DEDUP_REMOVED lines=15> */
[----:B--2---:R-:W-:Y:S03]  /*33100*/  HMMA.1688.F32.TF32 R208, R236, R16, R248 ;  /* 0x00000010ecd0723c */ /* 0x004fe600000810f8 */
        /* <DEDUP_REMOVED lines=16> */
[C---:B---3--:R-:W-:Y:S11]  /*33210*/  HMMA.1688.F32.TF32 R208, R236.reuse, R20, R200 ;  /* 0x00000014ecd0723c */ /* 0x048ff600000810c8 */
[----:B------:R-:W-:Y:S11]  /*33220*/  @!UPT UIADD3 URZ, URZ, URZ, URZ ;  /* 0x0000003f3f3ff290 */ /* 0x000ff6000fffe03f */
[----:B------:R-:W-:Y:S02]  /*33230*/  @!UPT UIADD3 URZ, URZ, URZ, URZ ;  /* 0x0000003f3f3ff290 */ /* 0x000fe4000fffe03f */
[----:B------:R-:W-:Y:S02]  /*33240*/  IMAD.MOV.U32 R200, RZ, RZ, R208 ;  /* 0x000000ffffc87224 */ /* 0x000fe400078e00d0 */
[----:B------:R-:W-:Y:S02]  /*33250*/  IMAD.MOV.U32 R201, RZ, RZ, R209 ;  /* 0x000000ffffc97224 */ /* 0x000fe400078e00d1 */
[----:B------:R-:W-:Y:S02]  /*33260*/  IMAD.MOV.U32 R202, RZ, RZ, R210 ;  /* 0x000000ffffca7224 */ /* 0x000fe400078e00d2 */
[----:B------:R-:W-:Y:S02]  /*33270*/  IMAD.MOV.U32 R196, RZ, RZ, R211 ;  /* 0x000000ffffc47224 */ /* 0x000fe400078e00d3 */
[C---:B----4-:R-:W-:Y:S08]  /*33280*/  HMMA.1688.F32.TF32 R208, R236.reuse, R24, R204 ;  /* 0x00000018ecd0723c */ /* 0x050ff000000810cc */
[C---:B------:R-:W-:Y:S08]  /*33290*/  HMMA.1688.F32.TF32 R224, R236.reuse, R28, R224 ;  /* 0x0000001cece0723c */ /* 0x040ff000000810e0 */
[----:B------:R-:W-:Y:S08]  /*332a0*/  HMMA.1688.F32.TF32 R212, R236, R32, R212 ;  /* 0x00000020ecd4723c */ /* 0x000ff000000810d4 */
[----:B------:R-:W-:-:S02]  /*332b0*/  IMAD.MOV.U32 R206, RZ, RZ, R210 ;  /* 0x000000ffffce7224 */ /* 0x000fc400078e00d2 */
[----:B------:R-:W-:Y:S02]  /*332c0*/  IMAD.MOV.U32 R207, RZ, RZ, R211 ;  /* 0x000000ffffcf7224 */ /* 0x000fe400078e00d3 */
[----:B------:R-:W-:Y:S02]  /*332d0*/  IMAD.MOV.U32 R204, RZ, RZ, R208 ;  /* 0x000000ffffcc7224 */ /* 0x000fe400078e00d0 */
[----:B------:R-:W-:Y:S02]  /*332e0*/  IMAD.MOV.U32 R205, RZ, RZ, R209 ;  /* 0x000000ffffcd7224 */ /* 0x000fe400078e00d1 */
[----:B------:R-:W-:Y:S02]  /*332f0*/  IMAD.MOV.U32 R210, RZ, RZ, R226 ;  /* 0x000000ffffd27224 */ /* 0x000fe400078e00e2 */
[----:B------:R-:W-:Y:S02]  /*33300*/  IMAD.MOV.U32 R211, RZ, RZ, R227 ;  /* 0x000000ffffd37224 */ /* 0x000fe400078e00e3 */
[----:B------:R-:W-:Y:S01]  /*33310*/  IMAD.MOV.U32 R208, RZ, RZ, R224 ;  /* 0x000000ffffd07224 */ /* 0x000fe200078e00e0 */
[----:B------:R-:W3:Y:S01]  /*33320*/  LDL.LU.64 R226, [R1+0x18b0] ;  /* 0x0018b00001e27983 */ /* 0x000ee20000300a00 */
[----:B------:R-:W-:Y:S01]  /*33330*/  IMAD.MOV.U32 R209, RZ, RZ, R225 ;  /* 0x000000ffffd17224 */ /* 0x000fe200078e00e1 */
[C---:B------:R-:W-:Y:S02]  /*33340*/  HMMA.1688.F32.TF32 R244, R240.reuse, R4, R244 ;  /* 0x00000004f0f4723c */ /* 0x040fe400000810f4 */
[----:B------:R-:W3:Y:S04]  /*33350*/  LDL.LU.64 R224, [R1+0x18a8] ;  /* 0x0018a80001e07983 */ /* 0x000ee80000300a00 */
[----:B------:R-:W4:Y:S02]  /*33360*/  LDL.LU R236, [R1] ;  /* 0x0000000001ec7983 */ /* 0x000f240000300800 */
[C---:B--2---:R-:W-:Y:S02]  /*33370*/  HMMA.1688.F32.TF32 R216, R240.reuse, R8, R216 ;  /* 0x00000008f0d8723c */ /* 0x044fe400000810d8 */
[----:B------:R-:W4:Y:S04]  /*33380*/  LDL.LU R237, [R1+0x4] ;  /* 0x0000040001ed7983 */ /* 0x000f280000300800 */
[----:B------:R-:W4:Y:S04]  /*33390*/  LDL.LU R238, [R1+0x8] ;  /* 0x0000080001ee7983 */ /* 0x000f280000300800 */
[----:B------:R-:W4:Y:S01]  /*333a0*/  LDL.LU R239, [R1+0xc] ;  /* 0x00000c0001ef7983 */ /* 0x000f220000300800 */
[----:B------:R-:W-:Y:S01]  /*333b0*/  HMMA.1688.F32.TF32 R248, R240, R12, R248 ;  /* 0x0000000cf0f8723c */ /* 0x000fe200000810f8 */
[----:B------:R-:W-:-:S02]  /*333c0*/  IMAD.MOV.U32 R199, RZ, RZ, R214 ;  /* 0x000000ffffc77224 */ /* 0x000fc400078e00d6 */
[----:B------:R-:W-:Y:S02]  /*333d0*/  IMAD.MOV.U32 R203, RZ, RZ, R215 ;  /* 0x000000ffffcb7224 */ /* 0x000fe400078e00d7 */
[----:B------:R-:W-:Y:S02]  /*333e0*/  IMAD.MOV.U32 R5, RZ, RZ, R246 ;  /* 0x000000ffff057224 */ /* 0x000fe400078e00f6 */
[----:B------:R-:W-:Y:S02]  /*333f0*/  IMAD.MOV.U32 R4, RZ, RZ, R247 ;  /* 0x000000ffff047224 */ /* 0x000fe400078e00f7 */
[----:B------:R-:W-:Y:S01]  /*33400*/  IMAD.MOV.U32 R214, RZ, RZ, R244 ;  /* 0x000000ffffd67224 */ /* 0x000fe200078e00f4 */
[----:B------:R-:W2:Y:S01]  /*33410*/  LDL.LU.64 R246, [R1+0x18a0] ;  /* 0x0018a00001f67983 */ /* 0x000ea20000300a00 */
[----:B------:R-:W-:Y:S02]  /*33420*/  IMAD.MOV.U32 R215, RZ, RZ, R245 ;  /* 0x000000ffffd77224 */ /* 0x000fe400078e00f5 */
[----:B------:R-:W-:Y:S01]  /*33430*/  IMAD.MOV.U32 R9, RZ, RZ, R218 ;  /* 0x000000ffff097224 */ /* 0x000fe200078e00da */
[----:B------:R-:W2:Y:S01]  /*33440*/  LDL.LU.64 R244, [R1+0x1898] ;  /* 0x0018980001f47983 */ /* 0x000ea20000300a00 */
[----:B------:R-:W-:-:S09]  /*33450*/  IMAD.MOV.U32 R8, RZ, RZ, R219 ;  /* 0x000000ffff087224 */ /* 0x000fd200078e00db */
[----:B------:R-:W-:Y:S02]  /*33460*/  IMAD.MOV.U32 R13, RZ, RZ, R250 ;  /* 0x000000ffff0d7224 */ /* 0x000fe400078e00fa */
[----:B------:R-:W-:Y:S02]  /*33470*/  IMAD.MOV.U32 R12, RZ, RZ, R251 ;  /* 0x000000ffff0c7224 */ /* 0x000fe400078e00fb */
[----:B------:R-:W-:Y:S01]  /*33480*/  IMAD.MOV.U32 R218, RZ, RZ, R248 ;  /* 0x000000ffffda7224 */ /* 0x000fe200078e00f8 */
[----:B------:R-:W2:Y:S01]  /*33490*/  LDL.LU.64 R250, [R1+0x1890] ;  /* 0x0018900001fa7983 */ /* 0x000ea20000300a00 */
[----:B------:R-:W-:-:S03]  /*334a0*/  IMAD.MOV.U32 R219, RZ, RZ, R249 ;  /* 0x000000ffffdb7224 */ /* 0x000fc600078e00f9 */
[----:B------:R-:W2:Y:S01]  /*334b0*/  LDL.LU.64 R248, [R1+0x1888] ;  /* 0x0018880001f87983 */ /* 0x000ea20000300a00 */
[----:B------:R-:W-:Y:S01]  /*334c0*/  MOV R194, R212 ;  /* 0x000000d400c27202 */ /* 0x000fe20000000f00 */
[----:B------:R-:W-:Y:S02]  /*334d0*/  IMAD.MOV.U32 R195, RZ, RZ, R213 ;  /* 0x000000ffffc37224 */ /* 0x000fe400078e00d5 */
[----:B------:R-:W-:Y:S02]  /*334e0*/  IMAD.MOV.U32 R212, RZ, RZ, R216 ;  /* 0x000000ffffd47224 */ /* 0x000fe400078e00d8 */
[----:B------:R-:W-:Y:S01]  /*334f0*/  IMAD.MOV.U32 R213, RZ, RZ, R217 ;  /* 0x000000ffffd57224 */ /* 0x000fe200078e00d9 */
[C---:B----4-:R-:W-:Y:S08]  /*33500*/  HMMA.1688.F32.TF32 R236, R240.reuse, R16, R236 ;  /* 0x00000010f0ec723c */ /* 0x050ff000000810ec */
[C---:B---3--:R-:W-:Y:S11]  /*33510*/  HMMA.1688.F32.TF32 R224, R240.reuse, R28, R224 ;  /* 0x0000001cf0e0723c */ /* 0x048ff600000810e0 */
[----:B------:R-:W-:Y:S05]  /*33520*/  @!UPT UIADD3 URZ, URZ, URZ, URZ ;  /* 0x0000003f3f3ff290 */ /* 0x000fea000fffe03f */
[----:B------:R-:W-:Y:S02]  /*33530*/  IMAD.MOV.U32 R216, RZ, RZ, R236 ;  /* 0x000000ffffd87224 */ /* 0x000fe400078e00ec */
[----:B------:R-:W-:Y:S02]  /*33540*/  IMAD.MOV.U32 R217, RZ, RZ, R237 ;  /* 0x000000ffffd97224 */ /* 0x000fe400078e00ed */
[----:B------:R-:W-:Y:S02]  /*33550*/  IMAD.MOV.U32 R17, RZ, RZ, R238 ;  /* 0x000000ffff117224 */ /* 0x000fe400078e00ee */
[----:B------:R-:W-:Y:S02]  /*33560*/  IMAD.MOV.U32 R16, RZ, RZ, R239 ;  /* 0x000000ffff107224 */ /* 0x000fe400078e00ef */
[C---:B--2---:R-:W-:Y:S01]  /*33570*/  HMMA.1688.F32.TF32 R236, R240.reuse, R20, R248 ;  /* 0x00000014f0ec723c */ /* 0x044fe200000810f8 */
[----:B------:R-:W-:Y:S02]  /*33580*/  IMAD.MOV.U32 R29, RZ, RZ, R226 ;  /* 0x000000ffff1d7224 */ /* 0x000fe400078e00e2 */
[----:B------:R-:W-:Y:S11]  /*33590*/  IMAD.MOV.U32 R28, RZ, RZ, R227 ;  /* 0x000000ffff1c7224 */ /* 0x000ff600078e00e3 */
[----:B------:R-:W-:Y:S10]  /*335a0*/  @!UPT UIADD3 URZ, URZ, URZ, URZ ;  /* 0x0000003f3f3ff290 */ /* 0x000ff4000fffe03f */
[----:B------:R-:W-:Y:S02]  /*335b0*/  IMAD.MOV.U32 R249, RZ, RZ, R236 ;  /* 0x000000fffff97224 */ /* 0x000fe400078e00ec */
[----:B------:R-:W-:Y:S02]  /*335c0*/  IMAD.MOV.U32 R248, RZ, RZ, R237 ;  /* 0x000000fffff87224 */ /* 0x000fe400078e00ed */
[----:B------:R-:W-:Y:S02]  /*335d0*/  IMAD.MOV.U32 R21, RZ, RZ, R238 ;  /* 0x000000ffff157224 */ /* 0x000fe400078e00ee */
[----:B------:R-:W-:Y:S02]  /*335e0*/  IMAD.MOV.U32 R20, RZ, RZ, R239 ;  /* 0x000000ffff147224 */ /* 0x000fe400078e00ef */
[----:B------:R-:W-:Y:S07]  /*335f0*/  HMMA.1688.F32.TF32 R236, R240, R24, R244 ;  /* 0x00000018f0ec723c */ /* 0x000fee00000810f4 */
[----:B------:R-:W-:Y:S01]  /*33600*/  MOV R247, R224 ;  /* 0x000000e000f77202 */ /* 0x000fe20000000f00 */
[----:B------:R-:W-:-:S02]  /*33610*/  IMAD.MOV.U32 R246, RZ, RZ, R225 ;  /* 0x000000fffff67224 */ /* 0x000fc400078e00e1 */
[----:B------:R-:W-:Y:S01]  /*33620*/  HMMA.1688.F32.TF32 R224, R240, R32, R228 ;  /* 0x00000020f0e0723c */ /* 0x000fe200000810e4 */
[----:B------:R-:W-:Y:S04]  /*33630*/  LDS R228, [R2+0x2d000] ;  /* 0x02d0000002e47984 */ /* 0x000fe80000000800 */
[----:B------:R-:W-:Y:S04]  /*33640*/  LDS R230, [R2+0x2d800] ;  /* 0x02d8000002e67984 */ /* 0x000fe80000000800 */
[----:B------:R-:W-:Y:S04]  /*33650*/  LDS R229, [R3+0x2d000] ;  /* 0x02d0000003e57984 */ /* 0x000fe80000000800 */
[----:B------:R-:W-:Y:S01]  /*33660*/  LDS R231, [R3+0x2d800] ;  /* 0x02d8000003e77984 */ /* 0x000fe20000000800 */
[----:B------:R-:W-:-:S02]  /*33670*/  IMAD.MOV.U32 R245, RZ, RZ, R236 ;  /* 0x000000fffff57224 */ /* 0x000fc400078e00ec */
[----:B------:R-:W-:Y:S01]  /*33680*/  IMAD.MOV.U32 R244, RZ, RZ, R237 ;  /* 0x000000fffff47224 */ /* 0x000fe200078e00ed */
[----:B------:R-:W-:Y:S01]  /*33690*/  LDS R236, [R0+0x2d080] ;  /* 0x02d0800000ec7984 */ /* 0x000fe20000000800 */
[----:B------:R-:W-:Y:S02]  /*336a0*/  IMAD.MOV.U32 R25, RZ, RZ, R238 ;  /* 0x000000ffff197224 */ /* 0x000fe400078e00ee */
[----:B------:R-:W-:Y:S01]  /*336b0*/  IMAD.MOV.U32 R24, RZ, RZ, R239 ;  /* 0x000000ffff187224 */ /* 0x000fe200078e00ef */
[----:B------:R-:W-:Y:S03]  /*336c0*/  LDS R238, [R0+0x2d880] ;  /* 0x02d8800000ee7984 */ /* 0x000fe60000000800 */
[----:B------:R-:W-:Y:S01]  /*336d0*/  IMAD.MOV.U32 R251, RZ, RZ, R224 ;  /* 0x000000fffffb7224 */ /* 0x000fe200078e00e0 */
[----:B------:R-:W-:Y:S01]  /*336e0*/  LDS R237, [R252+0x2d080] ;  /* 0x02d08000fced7984 */ /* 0x000fe20000000800 */
[----:B------:R-:W-:-:S02]  /*336f0*/  IMAD.MOV.U32 R250, RZ, RZ, R225 ;  /* 0x000000fffffa7224 */ /* 0x000fc400078e00e1 */
[----:B------:R-:W-:Y:S01]  /*33700*/  IMAD.MOV.U32 R33, RZ, RZ, R226 ;  /* 0x000000ffff217224 */ /* 0x000fe200078e00e2 */
[----:B------:R-:W-:Y:S01]  /*33710*/  LDS R224, [R0+0x2d000] ;  /* 0x02d0000000e07984 */ /* 0x000fe20000000800 */
[----:B------:R-:W-:-:S03]  /*33720*/  IMAD.MOV.U32 R32, RZ, RZ, R227 ;  /* 0x000000ffff207224 */ /* 0x000fc600078e00e3 */
[----:B------:R-:W-:Y:S04]  /*33730*/  LDS R226, [R0+0x2d800] ;  /* 0x02d8000000e27984 */ /* 0x000fe80000000800 */
[----:B------:R-:W-:Y:S04]  /*33740*/  LDS R225, [R252+0x2d000] ;  /* 0x02d00000fce17984 */ /* 0x000fe80000000800 */
[----:B------:R-:W1:Y:S04]  /*33750*/  LDS R227, [R252+0x2d800] ;  /* 0x02d80000fce37984 */ /* 0x000e680000000800 */
[----:B------:R-:W2:Y:S04]  /*33760*/  LDS R239, [R252+0x2d880] ;  /* 0x02d88000fcef7984 */ /* 0x000ea80000000800 */
[----:B------:R-:W-:Y:S04]  /*33770*/  LDS R240, [R2+0x2d080] ;  /* 0x02d0800002f07984 */ /* 0x000fe80000000800 */
[----:B------:R-:W-:Y:S04]  /*33780*/  LDS R242, [R2+0x2d880] ;  /* 0x02d8800002f27984 */ /* 0x000fe80000000800 */
[----:B------:R-:W-:Y:S04]  /*33790*/  LDS R241, [R3+0x2d080] ;  /* 0x02d0800003f17984 */ /* 0x000fe80000000800 */
[----:B------:R-:W3:Y:S01]  /*337a0*/  LDS R243, [R3+0x2d880] ;  /* 0x02d8800003f37984 */ /* 0x000ee20000000800 */
[C---:B-1----:R-:W-:Y:S08]  /*337b0*/  HMMA.1688.F32.TF32 R36, R224.reuse, R6, R36 ;  /* 0x00000006e024723c */ /* 0x042ff00000081024 */
[C---:B------:R-:W-:Y:S11]  /*337c0*/  HMMA.1688.F32.TF32 R44, R224.reuse, R14, R44 ;  /* 0x0000000ee02c723c */ /* 0x040ff6000008102c */
[----:B------:R-:W-:Y:S04]  /*337d0*/  @!UPT UIADD3 URZ, URZ, URZ, URZ ;  /* 0x0000003f3f3ff290 */ /* 0x000fe8000fffe03f */
[----:B------:R-:W-:Y:S04]  /*337e0*/  STL.64 [R1+0x310], R36 ;  /* 0x0003102401007387 */ /* 0x000fe80000100a00 */
[----:B------:R1:W-:Y:S02]  /*337f0*/  STL.64 [R1+0x318], R38 ;  /* 0x0003182601007387 */ /* 0x0003e40000100a00 */
[C---:B-1----:R-:W-:Y:S08]  /*33800*/  HMMA.1688.F32.TF32 R36, R224.reuse, R10, R40 ;  /* 0x0000000ae024723c */ /* 0x042ff00000081028 */
[C---:B------:R-:W-:Y:S11]  /*33810*/  HMMA.1688.F32.TF32 R40, R224.reuse, R18, R48 ;  /* 0x00000012e028723c */ /* 0x040ff60000081030 */
[----:B------:R-:W-:Y:S04]  /*33820*/  @!UPT UIADD3 URZ, URZ, URZ, URZ ;  /* 0x0000003f3f3ff290 */ /* 0x000fe8000fffe03f */
[----:B------:R-:W-:Y:S04]  /*33830*/  STL.64 [R1+0x300], R36 ;  /* 0x0003002401007387 */ /* 0x000fe80000100a00 */
[----:B------:R1:W-:Y:S02]  /*33840*/  STL.64 [R1+0x308], R38 ;  /* 0x0003082601007387 */ /* 0x0003e40000100a00 */
[C---:B-1----:R-:W-:Y:S02]  /*33850*/  HMMA.1688.F32.TF32 R36, R224.reuse, R22, R52 ;  /* 0x00000016e024723c */ /* 0x042fe40000081034 */
[----:B------:R-:W-:Y:S04]  /*33860*/  STL.64 [R1+0x2f0], R44 ;  /* 0x0002f02c01007387 */ /* 0x000fe80000100a00 */
[----:B------:R1:W-:Y:S04]  /*33870*/  STL.64 [R1+0x2f8], R46 ;  /* 0x0002f82e01007387 */ /* 0x0003e80000100a00 */
[----:B------:R-:W-:Y:S04]  /*33880*/  STL.64 [R1+0x2e0], R40 ;  /* 0x0002e02801007387 */ /* 0x000fe80000100a00 */
[----:B------:R4:W-:Y:S01]  /*33890*/  STL.64 [R1+0x2e8], R42 ;  /* 0x0002e82a01007387 */ /* 0x0009e20000100a00 */
[C---:B-1----:R-:W-:Y:S08]  /*338a0*/  HMMA.1688.F32.TF32 R44, R224.reuse, R26, R56 ;  /* 0x0000001ae02c723c */ /* 0x042ff00000081038 */
[----:B----4-:R-:W-:Y:S01]  /*338b0*/  HMMA.1688.F32.TF32 R40, R224, R30, R60 ;  /* 0x0000001ee028723c */ /* 0x010fe2000008103c */
        /* <DEDUP_REMOVED lines=13> */
[C---:B-1----:R-:W-:Y:S03]  /*33990*/  HMMA.1688.F32.TF32 R44, R228.reuse, R6, R68 ;  /* 0x00000006e42c723c */ /* 0x042fe60000081044 */
[----:B------:R-:W-:Y:S04]  /*339a0*/  LDS R61, [R252+0x2d180] ;  /* 0x02d18000fc3d7984 */ /* 0x000fe80000000800 */
[----:B------:R-:W1:Y:S01]  /*339b0*/  LDS R63, [R252+0x2d980] ;  /* 0x02d98000fc3f7984 */ /* 0x000e620000000800 */
[C---:B----4-:R-:W-:Y:S03]  /*339c0*/  HMMA.1688.F32.TF32 R40, R228.reuse, R10, R72 ;  /* 0x0000000ae428723c */ /* 0x050fe60000081048 */
[----:B------:R-:W-:Y:S04]  /*339d0*/  STL.64 [R1+0x220], R36 ;  /* 0x0002202401007387 */ /* 0x000fe80000100a00 */
[----:B------:R4:W-:Y:S01]  /*339e0*/  STL.64 [R1+0x228], R38 ;  /* 0x0002282601007387 */ /* 0x0009e20000100a00 */
[C---:B------:R-:W-:Y:S03]  /*339f0*/  HMMA.1688.F32.TF32 R224, R228.reuse, R30, R92 ;  /* 0x0000001ee4e0723c */ /* 0x040fe6000008105c */
[----:B------:R-:W-:Y:S04]  /*33a00*/  LDS R68, [R2+0x2d180] ;  /* 0x02d1800002447984 */ /* 0x000fe80000000800 */
[----:B------:R-:W-:Y:S01]  /*33a10*/  LDS R70, [R2+0x2d980] ;  /* 0x02d9800002467984 */ /* 0x000fe20000000800 */
[C---:B----4-:R-:W-:Y:S03]  /*33a20*/  HMMA.1688.F32.TF32 R36, R228.reuse, R14, R76 ;  /* 0x0000000ee424723c */ /* 0x050fe6000008104c */
[----:B------:R-:W-:Y:S04]  /*33a30*/  STL.64 [R1+0x210], R44 ;  /* 0x0002102c01007387 */ /* 0x000fe80000100a00 */
[----:B------:R4:W-:Y:S04]  /*33a40*/  STL.64 [R1+0x218], R46 ;  /* 0x0002182e01007387 */ /* 0x0009e80000100a00 */
[----:B------:R-:W-:Y:S04]  /*33a50*/  STL.64 [R1+0x200], R40 ;  /* 0x0002002801007387 */ /* 0x000fe80000100a00 */
[----:B------:R1:W-:Y:S01]  /*33a60*/  STL.64 [R1+0x208], R42 ;  /* 0x0002082a01007387 */ /* 0x0003e20000100a00 */
[C---:B----4-:R-:W-:Y:S03]  /*33a70*/  HMMA.1688.F32.TF32 R44, R228.reuse, R18, R80 ;  /* 0x00000012e42c723c */ /* 0x050fe60000081050 */
[----:B------:R-:W-:Y:S04]  /*33a80*/  LDS R69, [R3+0x2d180] ;  /* 0x02d1800003457984 */ /* 0x000fe80000000800 */
[----:B------:R-:W-:Y:S01]  /*33a90*/  LDS R71, [R3+0x2d980] ;  /* 0x02d9800003477984 */ /* 0x000fe20000000800 */
[C---:B-1----:R-:W-:Y:S03]  /*33aa0*/  HMMA.1688.F32.TF32 R40, R228.reuse, R22, R84 ;  /* 0x00000016e428723c */ /* 0x042fe60000081054 */
[----:B------:R-:W-:Y:S04]  /*33ab0*/  STL.64 [R1+0x1f0], R36 ;  /* 0x0001f02401007387 */ /* 0x000fe80000100a00 */
[----:B------:R1:W-:Y:S02]  /*33ac0*/  STL.64 [R1+0x1f8], R38 ;  /* 0x0001f82601007387 */ /* 0x0003e40000100a00 */
[C---:B-1----:R-:W-:Y:S06]  /*33ad0*/  HMMA.1688.F32.TF32 R36, R228.reuse, R26, R88 ;  /* 0x0000001ae424723c */ /* 0x042fec0000081058 */
[----:B------:R-:W-:Y:S04]  /*33ae0*/  STL.64 [R1+0x1e0], R44 ;  /* 0x0001e02c01007387 */ /* 0x000fe80000100a00 */
[----:B------:R2:W-:Y:S01]  /*33af0*/  STL.64 [R1+0x1e8], R46 ;  /* 0x0001e82e01007387 */ /* 0x0005e20000100a00 */
[----:B------:R-:W-:Y:S03]  /*33b00*/  HMMA.1688.F32.TF32 R228, R228, R34, R96 ;  /* 0x00000022e4e4723c */ /* 0x000fe60000081060 */
[----:B------:R-:W-:Y:S04]  /*33b10*/  STL.64 [R1+0x1d0], R40 ;  /* 0x0001d02801007387 */ /* 0x000fe80000100a00 */
[----:B------:R1:W-:Y:S01]  /*33b20*/  STL.64 [R1+0x1d8], R42 ;  /* 0x0001d82a01007387 */ /* 0x0003e20000100a00 */
[C---:B--2---:R-:W-:Y:S03]  /*33b30*/  HMMA.1688.F32.TF32 R44, R236.reuse, R6, R100 ;  /* 0x00000006ec2c723c */ /* 0x044fe60000081064 */
[----:B------:R-:W-:Y:S05]  /*33b40*/  STL [R1+0x17d4], R224 ;  /* 0x0017d4e001007387 */ /* 0x000fea0000100800 */
[C---:B-1----:R-:W-:Y:S01]  /*33b50*/  HMMA.1688.F32.TF32 R40, R236.reuse, R10, R104 ;  /* 0x0000000aec28723c */ /* 0x042fe20000081068 */
[----:B------:R-:W-:Y:S04]  /*33b60*/  STL.64 [R1+0x1c0], R36 ;  /* 0x0001c02401007387 */ /* 0x000fe80000100a00 */
[----:B------:R1:W-:Y:S04]  /*33b70*/  STL.64 [R1+0x1c8], R38 ;  /* 0x0001c82601007387 */ /* 0x0003e80000100a00 */
[----:B------:R-:W-:Y:S01]  /*33b80*/  STL [R1+0x17d0], R225 ;  /* 0x0017d0e101007387 */ /* 0x000fe20000100800 */
[C---:B-1----:R-:W-:Y:S03]  /*33b90*/  HMMA.1688.F32.TF32 R36, R236.reuse, R14, R108 ;  /* 0x0000000eec24723c */ /* 0x042fe6000008106c */
[----:B------:R-:W-:Y:S04]  /*33ba0*/  STL [R1+0x17cc], R226 ;  /* 0x0017cce201007387 */ /* 0x000fe80000100800 */
[----:B------:R-:W-:Y:S04]  /*33bb0*/  STL [R1+0x17c8], R227 ;  /* 0x0017c8e301007387 */ /* 0x000fe80000100800 */
[----:B------:R-:W-:Y:S04]  /*33bc0*/  STL [R1+0x17e4], R228 ;  /* 0x0017e4e401007387 */ /* 0x000fe80000100800 */
[----:B------:R-:W-:Y:S04]  /*33bd0*/  STL [R1+0x17e0], R229 ;  /* 0x0017e0e501007387 */ /* 0x000fe80000100800 */
[----:B------:R-:W-:Y:S04]  /*33be0*/  STL [R1+0x17dc], R230 ;  /* 0x0017dce601007387 */ /* 0x000fe80000100800 */
[----:B------:R-:W-:Y:S04]  /*33bf0*/  STL [R1+0x17d8], R231 ;  /* 0x0017d8e701007387 */ /* 0x000fe80000100800 */
[----:B------:R-:W-:Y:S04]  /*33c00*/  STL.64 [R1+0x2a0], R44 ;  /* 0x0002a02c01007387 */ /* 0x000fe80000100a00 */
[----:B------:R1:W-:Y:S04]  /*33c10*/  STL.64 [R1+0x2a8], R46 ;  /* 0x0002a82e01007387 */ /* 0x0003e80000100a00 */
[----:B------:R-:W-:Y:S04]  /*33c20*/  STL.64 [R1+0x290], R40 ;  /* 0x0002902801007387 */ /* 0x000fe80000100a00 */
[----:B------:R2:W-:Y:S01]  /*33c30*/  STL.64 [R1+0x298], R42 ;  /* 0x0002982a01007387 */ /* 0x0005e20000100a00 */
[C---:B-1----:R-:W-:Y:S08]  /*33c40*/  HMMA.1688.F32.TF32 R44, R236.reuse, R18, R112 ;  /* 0x00000012ec2c723c */ /* 0x042ff00000081070 */
[C---:B--2---:R-:W-:Y:S01]  /*33c50*/  HMMA.1688.F32.TF32 R40, R236.reuse, R22, R116 ;  /* 0x00000016ec28723c */ /* 0x044fe20000081074 */
[----:B------:R-:W-:Y:S04]  /*33c60*/  STL.64 [R1+0x280], R36 ;  /* 0x0002802401007387 */ /* 0x000fe80000100a00 */
[----:B------:R1:W-:Y:S03]  /*33c70*/  STL.64 [R1+0x288], R38 ;  /* 0x0002882601007387 */ /* 0x0003e60000100a00 */
[C---:B-1----:R-:W-:Y:S07]  /*33c80*/  HMMA.1688.F32.TF32 R36, R236.reuse, R26, R120 ;  /* 0x0000001aec24723c */ /* 0x042fee0000081078 */
[----:B------:R-:W-:Y:S04]  /*33c90*/  STL.64 [R1+0x270], R44 ;  /* 0x0002702c01007387 */ /* 0x000fe80000100a00 */
[----:B------:R-:W-:Y:S04]  /*33ca0*/  STL.64 [R1+0x278], R46 ;  /* 0x0002782e01007387 */ /* 0x000fe80000100a00 */
[----:B------:R-:W-:Y:S04]  /*33cb0*/  STL.64 [R1+0x260], R40 ;  /* 0x0002602801007387 */ /* 0x000fe80000100a00 */
[----:B------:R1:W-:Y:S02]  /*33cc0*/  STL.64 [R1+0x268], R42 ;  /* 0x0002682a01007387 */ /* 0x0003e40000100a00 */
[----:B-1----:R-:W-:Y:S03]  /*33cd0*/  HMMA.1688.F32.TF32 R40, R236, R30, R124 ;  /* 0x0000001eec28723c */ /* 0x002fe6000008107c */
[----:B------:R-:W-:-:S02]  /*33ce0*/  IMAD.MOV.U32 R228, RZ, RZ, R36 ;  /* 0x000000ffffe47224 */ /* 0x000fc400078e0024 */
[----:B------:R-:W-:Y:S02]  /*33cf0*/  IMAD.MOV.U32 R229, RZ, RZ, R37 ;  /* 0x000000ffffe57224 */ /* 0x000fe400078e0025 */
[----:B------:R-:W-:Y:S02]  /*33d00*/  IMAD.MOV.U32 R230, RZ, RZ, R38 ;  /* 0x000000ffffe67224 */ /* 0x000fe400078e0026 */
[----:B------:R-:W-:Y:S02]  /*33d10*/  IMAD.MOV.U32 R231, RZ, RZ, R39 ;  /* 0x000000ffffe77224 */ /* 0x000fe400078e0027 */
[----:B------:R-:W-:Y:S01]  /*33d20*/  HMMA.1688.F32.TF32 R36, R236, R34, R128 ;  /* 0x00000022ec24723c */ /* 0x000fe20000081080 */
[----:B------:R-:W-:Y:S02]  /*33d30*/  IMAD.MOV.U32 R88, RZ, RZ, R216 ;  /* 0x000000ffff587224 */ /* 0x000fe400078e00d8 */
[----:B------:R-:W-:Y:S01]  /*33d40*/  IMAD.MOV.U32 R89, RZ, RZ, R217 ;  /* 0x000000ffff597224 */ /* 0x000fe200078e00d9 */
[----:B------:R1:W-:Y:S04]  /*33d50*/  STL [R1+0x17f4], R231 ;  /* 0x0017f4e701007387 */ /* 0x0003e80000100800 */
[----:B------:R2:W-:Y:S04]  /*33d60*/  STL [R1+0x17f0], R230 ;  /* 0x0017f0e601007387 */ /* 0x0005e80000100800 */
[----:B------:R-:W-:Y:S04]  /*33d70*/  STL [R1+0x17ec], R229 ;  /* 0x0017ece501007387 */ /* 0x000fe80000100800 */
[----:B------:R-:W-:Y:S04]  /*33d80*/  STL [R1+0x17e8], R228 ;  /* 0x0017e8e401007387 */ /* 0x000fe80000100800 */
[----:B------:R-:W-:Y:S04]  /*33d90*/  STL.64 [R1+0x240], R40 ;  /* 0x0002402801007387 */ /* 0x000fe80000100a00 */
[----:B------:R4:W-:Y:S01]  /*33da0*/  STL.64 [R1+0x248], R42 ;  /* 0x0002482a01007387 */ /* 0x0009e20000100a00 */
[----:B-1----:R-:W-:-:S02]  /*33db0*/  IMAD.MOV.U32 R231, RZ, RZ, R36 ;  /* 0x000000ffffe77224 */ /* 0x002fc400078e0024 */
[----:B--2---:R-:W-:Y:S01]  /*33dc0*/  IMAD.MOV.U32 R230, RZ, RZ, R37 ;  /* 0x000000ffffe67224 */ /* 0x004fe200078e0025 */
[C---:B---3--:R-:W-:Y:S01]  /*33dd0*/  HMMA.1688.F32.TF32 R44, R240.reuse, R22, R148 ;  /* 0x00000016f02c723c */ /* 0x048fe20000081094 */
[----:B------:R-:W-:Y:S02]  /*33de0*/  IMAD.MOV.U32 R92, RZ, RZ, R218 ;  /* 0x000000ffff5c7224 */ /* 0x000fe400078e00da */
[----:B------:R-:W-:Y:S02]  /*33df0*/  IMAD.MOV.U32 R93, RZ, RZ, R219 ;  /* 0x000000ffff5d7224 */ /* 0x000fe400078e00db */
[----:B------:R-:W-:Y:S01]  /*33e00*/  IMAD.MOV.U32 R96, RZ, RZ, R212 ;  /* 0x000000ffff607224 */ /* 0x000fe200078e00d4 */
[----:B------:R-:W-:Y:S01]  /*33e10*/  MOV R100, R214 ;  /* 0x000000d600647202 */ /* 0x000fe20000000f00 */
[----:B------:R-:W-:Y:S01]  /*33e20*/  IMAD.MOV.U32 R97, RZ, RZ, R213 ;  /* 0x000000ffff617224 */ /* 0x000fe200078e00d5 */
[----:B----4-:R-:W-:Y:S01]  /*33e30*/  HMMA.1688.F32.TF32 R40, R240, R6, R132 ;  /* 0x00000006f028723c */ /* 0x010fe20000081084 */
[----:B------:R-:W-:-:S02]  /*33e40*/  IMAD.MOV.U32 R229, RZ, RZ, R38 ;  /* 0x000000ffffe57224 */ /* 0x000fc400078e0026 */
[----:B------:R-:W-:Y:S01]  /*33e50*/  IMAD.MOV.U32 R101, RZ, RZ, R215 ;  /* 0x000000ffff657224 */ /* 0x000fe200078e00d7 */
[----:B------:R-:W-:Y:S01]  /*33e60*/  MOV R104, R194 ;  /* 0x000000c200687202 */ /* 0x000fe20000000f00 */
[----:B------:R-:W-:Y:S01]  /*33e70*/  IMAD.MOV.U32 R228, RZ, RZ, R39 ;  /* 0x000000ffffe47224 */ /* 0x000fe200078e0027 */
[----:B------:R-:W-:Y:S01]  /*33e80*/  MOV R72, R251 ;  /* 0x000000fb00487202 */ /* 0x000fe20000000f00 */
[----:B------:R-:W-:Y:S01]  /*33e90*/  IMAD.MOV.U32 R108, RZ, RZ, R197 ;  /* 0x000000ffff6c7224 */ /* 0x000fe200078e00c5 */
[----:B------:R-:W-:Y:S01]  /*33ea0*/  HMMA.1688.F32.TF32 R36, R240, R10, R136 ;  /* 0x0000000af024723c */ /* 0x000fe20000081088 */
[----:B------:R-:W-:Y:S01]  /*33eb0*/  IMAD.MOV.U32 R109, RZ, RZ, R198 ;  /* 0x000000ffff6d7224 */ /* 0x000fe200078e00c6 */
[----:B------:R-:W-:Y:S01]  /*33ec0*/  LDS R128, [R0+0x2e000] ;  /* 0x02e0000000807984 */ /* 0x000fe20000000800 */
[----:B------:R-:W-:Y:S02]  /*33ed0*/  IMAD.MOV.U32 R110, RZ, RZ, R192 ;  /* 0x000000ffff6e7224 */ /* 0x000fe400078e00c0 */
[----:B------:R-:W-:Y:S01]  /*33ee0*/  IMAD.MOV.U32 R111, RZ, RZ, R193 ;  /* 0x000000ffff6f7224 */ /* 0x000fe200078e00c1 */
[----:B------:R-:W-:Y:S01]  /*33ef0*/  LDS R130, [R0+0x2e800] ;  /* 0x02e8000000827984 */ /* 0x000fe20000000800 */
[----:B------:R-:W-:-:S02]  /*33f00*/  IMAD.MOV.U32 R112, RZ, RZ, R188 ;  /* 0x000000ffff707224 */ /* 0x000fc400078e00bc */
[----:B------:R-:W-:Y:S01]  /*33f10*/  IMAD.MOV.U32 R113, RZ, RZ, R189 ;  /* 0x000000ffff717224 */ /* 0x000fe200078e00bd */
[----:B------:R-:W-:Y:S01]  /*33f20*/  HMMA.1688.F32.TF32 R56, R60, R30, R56 ;  /* 0x0000001e3c38723c */ /* 0x000fe20000081038 */
[----:B------:R-:W-:Y:S01]  /*33f30*/  IMAD.MOV.U32 R114, RZ, RZ, R190 ;  /* 0x000000ffff727224 */ /* 0x000fe200078e00be */
[----:B------:R-:W-:Y:S04]  /*33f40*/  LDS R129, [R252+0x2e000] ;  /* 0x02e00000fc817984 */ /* 0x000fe80000000800 */
[----:B------:R-:W-:Y:S04]  /*33f50*/  STL.64 [R1+0x1a0], R40 ;  /* 0x0001a02801007387 */ /* 0x000fe80000100a00 */
[----:B------:R1:W-:Y:S01]  /*33f60*/  STL.64 [R1+0x1a8], R42 ;  /* 0x0001a82a01007387 */ /* 0x0003e20000100a00 */
[----:B------:R-:W-:-:S02]  /*33f70*/  IMAD.MOV.U32 R115, RZ, RZ, R184 ;  /* 0x000000ffff737224 */ /* 0x000fc400078e00b8 */
[----:B------:R-:W-:Y:S01]  /*33f80*/  IMAD.MOV.U32 R105, RZ, RZ, R195 ;  /* 0x000000ffff697224 */ /* 0x000fe200078e00c3 */
[----:B------:R-:W-:Y:S01]  /*33f90*/  LDS R131, [R252+0x2e800] ;  /* 0x02e80000fc837984 */ /* 0x000fe20000000800 */
[C---:B-1----:R-:W-:Y:S01]  /*33fa0*/  HMMA.1688.F32.TF32 R40, R240.reuse, R26, R152 ;  /* 0x0000001af028723c */ /* 0x042fe20000081098 */
[----:B------:R-:W-:Y:S02]  /*33fb0*/  IMAD.MOV.U32 R224, RZ, RZ, R36 ;  /* 0x000000ffffe07224 */ /* 0x000fe400078e0024 */
[----:B------:R-:W-:Y:S02]  /*33fc0*/  IMAD.MOV.U32 R225, RZ, RZ, R37 ;  /* 0x000000ffffe17224 */ /* 0x000fe400078e0025 */
[----:B------:R-:W-:Y:S02]  /*33fd0*/  IMAD.MOV.U32 R226, RZ, RZ, R38 ;  /* 0x000000ffffe27224 */ /* 0x000fe400078e0026 */
[----:B------:R-:W-:Y:S02]  /*33fe0*/  IMAD.MOV.U32 R227, RZ, RZ, R39 ;  /* 0x000000ffffe37224 */ /* 0x000fe400078e0027 */
[----:B------:R-:W-:Y:S01]  /*33ff0*/  HMMA.1688.F32.TF32 R36, R240, R14, R140 ;  /* 0x0000000ef024723c */ /* 0x000fe2000008108c */
[----:B------:R-:W-:Y:S04]  /*34000*/  STL.64 [R1+0x160], R44 ;  /* 0x0001602c01007387 */ /* 0x000fe80000100a00 */
[----:B------:R-:W-:Y:S09]  /*34010*/  STL.64 [R1+0x168], R46 ;  /* 0x0001682e01007387 */ /* 0x000ff20000100a00 */
[----:B------:R-:W-:Y:S04]  /*34020*/  STL.64 [R1+0x150], R40 ;  /* 0x0001502801007387 */ /* 0x000fe80000100a00 */
[----:B------:R-:W-:Y:S04]  /*34030*/  STL.64 [R1+0x158], R42 ;  /* 0x0001582a01007387 */ /* 0x000fe80000100a00 */
[----:B------:R-:W-:Y:S04]  /*34040*/  LDS R40, [R0+0x2d100] ;  /* 0x02d1000000287984 */ /* 0x000fe80000000800 */
[----:B------:R-:W-:Y:S04]  /*34050*/  LDS R42, [R0+0x2d900] ;  /* 0x02d90000002a7984 */ /* 0x000fe80000000800 */
[----:B------:R-:W-:Y:S04]  /*34060*/  LDS R41, [R252+0x2d100] ;  /* 0x02d10000fc297984 */ /* 0x000fe80000000800 */
[----:B------:R-:W1:Y:S01]  /*34070*/  LDS R43, [R252+0x2d900] ;  /* 0x02d90000fc2b7984 */ /* 0x000e620000000800 */
[----:B------:R-:W-:-:S02]  /*34080*/  IMAD.MOV.U32 R139, RZ, RZ, R36 ;  /* 0x000000ffff8b7224 */ /* 0x000fc400078e0024 */
        /* <DEDUP_REMOVED lines=10> */
[C---:B------:R-:W-:Y:S08]  /*34130*/  HMMA.1688.F32.TF32 R36, R240.reuse, R30, R156 ;  /* 0x0000001ef024723c */ /* 0x040ff0000008109c */
[----:B------:R-:W-:Y:S01]  /*34140*/  HMMA.1688.F32.TF32 R240, R240, R34, R160 ;  /* 0x00000022f0f0723c */ /* 0x000fe200000810a0 */
[----:B------:R-:W-:Y:S01]  /*34150*/  IMAD.MOV.U32 R106, RZ, RZ, R199 ;  /* 0x000000ffff6a7224 */ /* 0x000fe200078e00c7 */
[----:B------:R-:W-:Y:S01]  /*34160*/  LDS R160, [R2+0x2e000] ;  /* 0x02e0000002a07984 */ /* 0x000fe20000000800 */
[----:B------:R-:W-:-:S02]  /*34170*/  IMAD.MOV.U32 R107, RZ, RZ, R203 ;  /* 0x000000ffff6b7224 */ /* 0x000fc400078e00cb */
[----:B------:R-:W-:Y:S01]  /*34180*/  IMAD.MOV.U32 R73, RZ, RZ, R250 ;  /* 0x000000ffff497224 */ /* 0x000fe200078e00fa */
[----:B------:R-:W-:Y:S02]  /*34190*/  LDS R162, [R2+0x2e800] ;  /* 0x02e8000002a27984 */ /* 0x000fe40000000800 */
[C---:B-1----:R-:W-:Y:S01]  /*341a0*/  HMMA.1688.F32.TF32 R48, R40.reuse, R6, R164 ;  /* 0x000000062830723c */ /* 0x042fe200000810a4 */
[----:B------:R-:W-:Y:S01]  /*341b0*/  IMAD.MOV.U32 R84, RZ, RZ, R249 ;  /* 0x000000ffff547224 */ /* 0x000fe200078e00f9 */
[----:B------:R-:W-:Y:S01]  /*341c0*/  LDS R161, [R3+0x2e000] ;  /* 0x02e0000003a17984 */ /* 0x000fe20000000800 */
[----:B------:R-:W-:Y:S02]  /*341d0*/  IMAD.MOV.U32 R85, RZ, RZ, R248 ;  /* 0x000000ffff557224 */ /* 0x000fe400078e00f8 */
[----:B------:R-:W-:Y:S01]  /*341e0*/  IMAD.MOV.U32 R76, RZ, RZ, R247 ;  /* 0x000000ffff4c7224 */ /* 0x000fe200078e00f7 */
[----:B------:R-:W-:Y:S02]  /*341f0*/  LDS R163, [R3+0x2e800] ;  /* 0x02e8000003a37984 */ /* 0x000fe40000000800 */
[C---:B------:R-:W-:Y:S07]  /*34200*/  HMMA.1688.F32.TF32 R44, R40.reuse, R10, R168 ;  /* 0x0000000a282c723c */ /* 0x040fee00000810a8 */
[----:B------:R-:W-:Y:S01]  /*34210*/  STL.64 [R1+0x17b0], R242 ;  /* 0x0017b0f201007387 */ /* 0x000fe20000100a00 */
[C---:B------:R-:W-:Y:S03]  /*34220*/  HMMA.1688.F32.TF32 R52, R40.reuse, R14, R172 ;  /* 0x0000000e2834723c */ /* 0x040fe600000810ac */
[----:B------:R-:W-:Y:S04]  /*34230*/  STL.64 [R1+0x140], R36 ;  /* 0x0001402401007387 */ /* 0x000fe80000100a00 */
[----:B------:R-:W-:Y:S04]  /*34240*/  STL.64 [R1+0x148], R38 ;  /* 0x0001482601007387 */ /* 0x000fe80000100a00 */
[----:B------:R-:W-:Y:S04]  /*34250*/  STL.64 [R1+0x17a8], R240 ;  /* 0x0017a8f001007387 */ /* 0x000fe80000100a00 */
        /* <DEDUP_REMOVED lines=8> */
[----:B------:R1:W-:Y:S04]  /*342e0*/  STL.64 [R1+0x120], R52 ;  /* 0x0001203401007387 */ /* 0x0003e80000100a00 */
[----:B------:R2:W-:Y:S04]  /*342f0*/  STL.64 [R1+0x128], R54 ;  /* 0x0001283601007387 */ /* 0x0005e80000100a00 */
[----:B------:R-:W-:Y:S04]  /*34300*/  LDS R37, [R3+0x2d100] ;  /* 0x02d1000003257984 */ /* 0x000fe80000000800 */
[----:B------:R-:W2:Y:S04]  /*34310*/  LDS R39, [R3+0x2d900] ;  /* 0x02d9000003277984 */ /* 0x000ea80000000800 */
[----:B------:R4:W-:Y:S04]  /*34320*/  STL.64 [R1+0x110], R48 ;  /* 0x0001103001007387 */ /* 0x0009e80000100a00 */
[----:B------:R1:W-:Y:S04]  /*34330*/  STL.64 [R1+0x118], R50 ;  /* 0x0001183201007387 */ /* 0x0003e80000100a00 */
[----:B------:R1:W-:Y:S04]  /*34340*/  STL.64 [R1], R44 ;  /* 0x0000002c01007387 */ /* 0x0003e80000100a00 */
[----:B------:R1:W-:Y:S04]  /*34350*/  STL.64 [R1+0x8], R46 ;  /* 0x0000082e01007387 */ /* 0x0003e80000100a00 */
        /* <DEDUP_REMOVED lines=12> */
[----:B--2---:R-:W-:-:S03]  /*34420*/  IMAD.MOV.U32 R54, RZ, RZ, R206 ;  /* 0x000000ffff367224 */ /* 0x004fc600078e00ce */
[----:B------:R-:W2:Y:S01]  /*34430*/  LDL.LU R210, [R1+0x185c] ;  /* 0x00185c0001d27983 */ /* 0x000ea20000300800 */
[----:B------:R-:W-:-:S03]  /*34440*/  IMAD.MOV.U32 R55, RZ, RZ, R207 ;  /* 0x000000ffff377224 */ /* 0x000fc600078e00cf */
[----:B------:R-:W2:Y:S01]  /*34450*/  LDL.LU R211, [R1+0x1858] ;  /* 0x0018580001d37983 */ /* 0x000ea20000300800 */
[----:B----4-:R-:W-:-:S03]  /*34460*/  IMAD.MOV.U32 R48, RZ, RZ, R200 ;  /* 0x000000ffff307224 */ /* 0x010fc600078e00c8 */
[----:B------:R-:W4:Y:S01]  /*34470*/  LDL.LU R204, [R1+0x1854] ;  /* 0x0018540001cc7983 */ /* 0x000f220000300800 */
[----:B------:R-:W-:-:S03]  /*34480*/  IMAD.MOV.U32 R49, RZ, RZ, R201 ;  /* 0x000000ffff317224 */ /* 0x000fc600078e00c9 */
[----:B------:R-:W4:Y:S01]  /*34490*/  LDL.LU R205, [R1+0x1850] ;  /* 0x0018500001cd7983 */ /* 0x000f220000300800 */
[----:B------:R-:W-:-:S03]  /*344a0*/  IMAD.MOV.U32 R50, RZ, RZ, R202 ;  /* 0x000000ffff327224 */ /* 0x000fc600078e00ca */
[----:B------:R-:W4:Y:S01]  /*344b0*/  LDL.LU R206, [R1+0x184c] ;  /* 0x00184c0001ce7983 */ /* 0x000f220000300800 */
[----:B------:R-:W-:-:S03]  /*344c0*/  IMAD.MOV.U32 R51, RZ, RZ, R196 ;  /* 0x000000ffff337224 */ /* 0x000fc600078e00c4 */
        /* <DEDUP_REMOVED lines=18> */
[----:B------:R-:W2:Y:S04]  /*345f0*/  LDL.LU R66, [R1+0x38] ;  /* 0x0000380001427983 */ /* 0x000ea80000300800 */
[----:B------:R-:W2:Y:S01]  /*34600*/  LDL.LU R67, [R1+0x3c] ;  /* 0x00003c0001437983 */ /* 0x000ea20000300800 */
        /* <DEDUP_REMOVED lines=13> */
[----:B------:R-:W-:Y:S01]  /*346e0*/  IMAD.MOV.U32 R99, RZ, RZ, R8 ;  /* 0x000000ffff637224 */ /* 0x000fe200078e0008 */
[C---:B------:R-:W-:Y:S08]  /*346f0*/  HMMA.1688.F32.TF32 R220, R36.reuse, R30, R220 ;  /* 0x0000001e24dc723c */ /* 0x040ff000000810dc */
[----:B------:R-:W-:Y:S01]  /*34700*/  HMMA.1688.F32.TF32 R232, R36, R34, R232 ;  /* 0x0000002224e8723c */ /* 0x000fe200000810e8 */
[----:B------:R-:W-:-:S02]  /*34710*/  IMAD.MOV.U32 R102, RZ, RZ, R5 ;  /* 0x000000ffff667224 */ /* 0x000fc400078e0005 */
[----:B------:R-:W-:-:S05]  /*34720*/  IMAD.MOV.U32 R103, RZ, RZ, R4 ;  /* 0x000000ffff677224 */ /* 0x000fca00078e0004 */
[C---:B------:R-:W-:Y:S08]  /*34730*/  HMMA.1688.F32.TF32 R44, R60.reuse, R18, R44 ;  /* 0x000000123c2c723c */ /* 0x040ff0000008102c */
[C---:B------:R-:W-:Y:S08]  /*34740*/  HMMA.1688.F32.TF32 R48, R60.reuse, R22, R48 ;  /* 0x000000163c30723c */ /* 0x040ff00000081030 */
[-C--:B------:R-:W-:Y:S08]  /*34750*/  HMMA.1688.F32.TF32 R52, R60, R26.reuse, R52 ;  /* 0x0000001a3c34723c */ /* 0x080ff00000081034 */
[C---:B---3--:R-:W-:Y:S08]  /*34760*/  HMMA.1688.F32.TF32 R216, R36.reuse, R26, R216 ;  /* 0x0000001a24d8723c */ /* 0x048ff000000810d8 */
[C---:B----4-:R-:W-:Y:S08]  /*34770*/  HMMA.1688.F32.TF32 R204, R36.reuse, R14, R204 ;  /* 0x0000000e24cc723c */ /* 0x050ff000000810cc */
[C---:B--2---:R-:W-:Y:S08]  /*34780*/  HMMA.1688.F32.TF32 R208, R36.reuse, R18, R208 ;  /* 0x0000001224d0723c */ /* 0x044ff000000810d0 */
[----:B------:R-:W-:Y:S08]  /*34790*/  HMMA.1688.F32.TF32 R212, R36, R22, R212 ;  /* 0x0000001624d4723c */ /* 0x000ff000000810d4 */
[C---:B------:R-:W-:Y:S08]  /*347a0*/  HMMA.1688.F32.TF32 R248, R40.reuse, R26, R184 ;  /* 0x0000001a28f8723c */ /* 0x040ff000000810b8 */
[C---:B------:R-:W-:Y:S08]  /*347b0*/  HMMA.1688.F32.TF32 R244, R40.reuse, R30, R188 ;  /* 0x0000001e28f4723c */ /* 0x040ff000000810bc */
[----:B------:R-:W-:Y:S08]  /*347c0*/  HMMA.1688.F32.TF32 R192, R40, R34, R192 ;  /* 0x0000002228c0723c */ /* 0x000ff000000810c0 */
[C---:B------:R-:W-:Y:S08]  /*347d0*/  HMMA.1688.F32.TF32 R196, R36.reuse, R6, R196 ;  /* 0x0000000624c4723c */ /* 0x040ff000000810c4 */
[-C--:B------:R-:W-:Y:S01]  /*347e0*/  HMMA.1688.F32.TF32 R200, R36, R10.reuse, R200 ;  /* 0x0000000a24c8723c */ /* 0x080fe200000810c8 */
        /* <DEDUP_REMOVED lines=10> */
[----:B------:R-:W-:Y:S04]  /*34890*/  STL.64 [R1+0x17c0], R206 ;  /* 0x0017c0ce01007387 */ /* 0x000fe80000100a00 */
[----:B------:R-:W-:Y:S04]  /*348a0*/  STL.64 [R1+0x17b8], R204 ;  /* 0x0017b8cc01007387 */ /* 0x000fe80000100a00 */
[----:B------:R-:W2:Y:S04]  /*348b0*/  LDL.LU R132, [R1+0x210] ;  /* 0x0002100001847983 */ /* 0x000ea80000300800 */
[----:B------:R-:W2:Y:S04]  /*348c0*/  LDL.LU R133, [R1+0x214] ;  /* 0x0002140001857983 */ /* 0x000ea80000300800 */
[----:B------:R-:W2:Y:S04]  /*348d0*/  LDL.LU R134, [R1+0x218] ;  /* 0x0002180001867983 */ /* 0x000ea80000300800 */
[----:B------:R-:W2:Y:S04]  /*348e0*/  LDL.LU R135, [R1+0x21c] ;  /* 0x00021c0001877983 */ /* 0x000ea80000300800 */
[----:B------:R-:W3:Y:S04]  /*348f0*/  LDL.LU R140, [R1+0x220] ;  /* 0x00022000018c7983 */ /* 0x000ee80000300800 */
[----:B------:R-:W3:Y:S04]  /*34900*/  LDL.LU R141, [R1+0x224] ;  /* 0x00022400018d7983 */ /* 0x000ee80000300800 */
[----:B------:R-:W3:Y:S01]  /*34910*/  LDL.LU R142, [R1+0x228] ;  /* 0x00022800018e7983 */ /* 0x000ee20000300800 */
[-C--:B------:R-:W-:Y:S03]  /*34920*/  HMMA.1688.F32.TF32 R36, R60, R10.reuse, R112 ;  /* 0x0000000a3c24723c */ /* 0x080fe60000081070 */
[----:B------:R-:W3:Y:S04]  /*34930*/  LDL.LU R143, [R1+0x22c] ;  /* 0x00022c00018f7983 */ /* 0x000ee80000300800 */
[----:B------:R-:W4:Y:S01]  /*34940*/  LDL.LU R124, [R1+0x2b0] ;  /* 0x0002b000017c7983 */ /* 0x000f220000300800 */
[----:B------:R-:W-:Y:S03]  /*34950*/  HMMA.1688.F32.TF32 R8, R68, R10, R96 ;  /* 0x0000000a4408723c */ /* 0x000fe60000081060 */
[----:B------:R-:W4:Y:S04]  /*34960*/  LDL.LU R125, [R1+0x2b4] ;  /* 0x0002b400017d7983 */ /* 0x000f280000300800 */
[----:B------:R-:W4:Y:S04]  /*34970*/  LDL.LU R126, [R1+0x2b8] ;  /* 0x0002b800017e7983 */ /* 0x000f280000300800 */
[----:B------:R-:W4:Y:S04]  /*34980*/  LDL.LU R127, [R1+0x2bc] ;  /* 0x0002bc00017f7983 */ /* 0x000f280000300800 */
[----:B------:R-:W2:Y:S04]  /*34990*/  LDL R99, [R1+0xfb8] ;  /* 0x000fb80001637983 */ /* 0x000ea80000100800 */
[----:B------:R-:W3:Y:S04]  /*349a0*/  LDL.LU R116, [R1+0x2d0] ;  /* 0x0002d00001747983 */ /* 0x000ee80000300800 */
[----:B------:R-:W3:Y:S04]  /*349b0*/  LDL.LU R117, [R1+0x2d4] ;  /* 0x0002d40001757983 */ /* 0x000ee80000300800 */
[----:B------:R-:W3:Y:S01]  /*349c0*/  LDL.LU R118, [R1+0x2d8] ;  /* 0x0002d80001767983 */ /* 0x000ee20000300800 */
[C---:B------:R-:W-:Y:S03]  /*349d0*/  HMMA.1688.F32.TF32 R64, R60.reuse, R6, R64 ;  /* 0x000000063c40723c */ /* 0x040fe60000081040 */
[----:B------:R-:W3:Y:S04]  /*349e0*/  LDL.LU R119, [R1+0x2dc] ;  /* 0x0002dc0001777983 */ /* 0x000ee80000300800 */
[----:B------:R-:W3:Y:S01]  /*349f0*/  LDL.LU R112, [R1+0x2e0] ;  /* 0x0002e00001707983 */ /* 0x000ee20000300800 */
[C---:B------:R-:W-:Y:S03]  /*34a00*/  HMMA.1688.F32.TF32 R40, R60.reuse, R14, R108 ;  /* 0x0000000e3c28723c */ /* 0x040fe6000008106c */
[----:B------:R-:W3:Y:S04]  /*34a10*/  LDL.LU R113, [R1+0x2e4] ;  /* 0x0002e40001717983 */ /* 0x000ee80000300800 */
[----:B------:R-:W3:Y:S01]  /*34a20*/  LDL.LU R114, [R1+0x2e8] ;  /* 0x0002e80001727983 */ /* 0x000ee20000300800 */
[----:B------:R-:W-:Y:S03]  /*34a30*/  HMMA.1688.F32.TF32 R60, R60, R34, R104 ;  /* 0x000000223c3c723c */ /* 0x000fe60000081068 */
[----:B------:R-:W3:Y:S04]  /*34a40*/  LDL.LU R115, [R1+0x2ec] ;  /* 0x0002ec0001737983 */ /* 0x000ee80000300800 */
[----:B------:R-:W3:Y:S01]  /*34a50*/  LDL.LU R104, [R1+0x300] ;  /* 0x0003000001687983 */ /* 0x000ee20000300800 */
[----:B------:R-:W-:Y:S03]  /*34a60*/  HMMA.1688.F32.TF32 R4, R68, R6, R100 ;  /* 0x000000064404723c */ /* 0x000fe60000081064 */
        /* <DEDUP_REMOVED lines=24> */
[----:B------:R-:W-:Y:S01]  /*34bf0*/  IMAD.MOV.U32 R78, RZ, RZ, R29 ;  /* 0x000000ffff4e7224 */ /* 0x000fe200078e001d */
[----:B------:R-:W-:Y:S01]  /*34c00*/  HMMA.1688.F32.TF32 R16, R68, R18, R88 ;  /* 0x000000124410723c */ /* 0x000fe20000081058 */
[----:B------:R-:W-:Y:S02]  /*34c10*/  IMAD.MOV.U32 R79, RZ, RZ, R28 ;  /* 0x000000ffff4f7224 */ /* 0x000fe400078e001c */
[----:B------:R-:W-:Y:S02]  /*34c20*/  IMAD.MOV.U32 R82, RZ, RZ, R25 ;  /* 0x000000ffff527224 */ /* 0x000fe400078e0019 */
[----:B------:R-:W-:-:S03]  /*34c30*/  IMAD.MOV.U32 R83, RZ, RZ, R24 ;  /* 0x000000ffff537224 */ /* 0x000fc600078e0018 */
[C---:B------:R-:W-:Y:S08]  /*34c40*/  HMMA.1688.F32.TF32 R12, R68.reuse, R14, R92 ;  /* 0x0000000e440c723c */ /* 0x040ff0000008105c */
[C---:B------:R-:W-:Y:S08]  /*34c50*/  HMMA.1688.F32.TF32 R24, R68.reuse, R26, R80 ;  /* 0x0000001a4418723c */ /* 0x040ff00000081050 */
[C---:B------:R-:W-:Y:S08]  /*34c60*/  HMMA.1688.F32.TF32 R28, R68.reuse, R30, R76 ;  /* 0x0000001e441c723c */ /* 0x040ff0000008104c */
[----:B------:R-:W-:Y:S01]  /*34c70*/  HMMA.1688.F32.TF32 R32, R68, R34, R72 ;  /* 0x000000224420723c */ /* 0x000fe20000081048 */
[----:B-1----:R-:W-:-:S02]  /*34c80*/  IMAD.MOV.U32 R196, RZ, RZ, R231 ;  /* 0x000000ffffc47224 */ /* 0x002fc400078e00e7 */
[----:B------:R-:W-:Y:S02]  /*34c90*/  IMAD.MOV.U32 R197, RZ, RZ, R230 ;  /* 0x000000ffffc57224 */ /* 0x000fe400078e00e6 */
[----:B------:R-:W-:Y:S02]  /*34ca0*/  IMAD.MOV.U32 R198, RZ, RZ, R229 ;  /* 0x000000ffffc67224 */ /* 0x000fe400078e00e5 */
[----:B------:R-:W-:Y:S02]  /*34cb0*/  IMAD.MOV.U32 R199, RZ, RZ, R228 ;  /* 0x000000ffffc77224 */ /* 0x000fe400078e00e4 */
[----:B------:R-:W-:Y:S02]  /*34cc0*/  IMAD.MOV.U32 R251, RZ, RZ, R136 ;  /* 0x000000fffffb7224 */ /* 0x000fe400078e0088 */
[----:B------:R-:W-:Y:S02]  /*34cd0*/  IMAD.MOV.U32 R250, RZ, RZ, R137 ;  /* 0x000000fffffa7224 */ /* 0x000fe400078e0089 */
[----:B------:R-:W-:-:S02]  /*34ce0*/  IMAD.MOV.U32 R249, RZ, RZ, R138 ;  /* 0x000000fffff97224 */ /* 0x000fc400078e008a */
[----:B------:R-:W-:Y:S01]  /*34cf0*/  IMAD.MOV.U32 R248, RZ, RZ, R139 ;  /* 0x000000fffff87224 */ /* 0x000fe200078e008b */
[----:B--2---:R-:W3:Y:S04]  /*34d00*/  LDSM.16.M88.4 R84, [R99+0x10180] ;  /* 0x010180006354783b */ /* 0x004ee80000000200 */
[----:B------:R-:W-:Y:S04]  /*34d10*/  LDSM.16.M88.4 R88, [R99+0x14180] ;  /* 0x014180006358783b */ /* 0x000fe80000000200 */
[----:B------:R-:W4:Y:S04]  /*34d20*/  LDSM.16.M88.4 R92, [R99+0x18180] ;  /* 0x01818000635c783b */ /* 0x000f280000000200 */
[----:B------:R-:W-:Y:S04]  /*34d30*/  LDSM.16.M88.4 R68, [R99+0x180] ;  /* 0x000180006344783b */ /* 0x000fe80000000200 */
[----:B------:R-:W1:Y:S04]  /*34d40*/  LDSM.16.M88.4 R72, [R99+0x4180] ;  /* 0x004180006348783b */ /* 0x000e680000000200 */
[----:B------:R-:W-:Y:S04]  /*34d50*/  LDSM.16.M88.4 R76, [R99+0x8180] ;  /* 0x00818000634c783b */ /* 0x000fe80000000200 */
[----:B------:R-:W2:Y:S04]  /*34d60*/  LDSM.16.M88.4 R80, [R99+0xc180] ;  /* 0x00c180006350783b */ /* 0x000ea80000000200 */
[----:B------:R-:W2:Y:S01]  /*34d70*/  LDSM.16.M88.4 R96, [R99+0x1c180] ;  /* 0x01c180006360783b */ /* 0x000ea20000000200 */
[C---:B---3--:R-:W-:Y:S03]  /*34d80*/  HMMA.1688.F32.TF32 R116, R128.reuse, R84, R116 ;  /* 0x000000548074723c */ /* 0x048fe60000081074 */
[----:B------:R-:W-:Y:S05]  /*34d90*/  STL [R1+0x1710], R86 ;  /* 0x0017105601007387 */ /* 0x000fea0000100800 */
[C---:B----4-:R-:W-:Y:S01]  /*34da0*/  HMMA.1688.F32.TF32 R124, R128.reuse, R92, R124 ;  /* 0x0000005c807c723c */ /* 0x050fe2000008107c */
[----:B------:R-:W-:Y:S07]  /*34db0*/  STL [R1+0x170c], R87 ;  /* 0x00170c5701007387 */ /* 0x000fee0000100800 */
[C---:B-1----:R-:W-:Y:S01]  /*34dc0*/  HMMA.1688.F32.TF32 R104, R128.reuse, R72, R104 ;  /* 0x000000488068723c */ /* 0x042fe20000081068 */
[----:B------:R-:W-:Y:S07]  /*34dd0*/  STL [R1+0x1714], R90 ;  /* 0x0017145a01007387 */ /* 0x000fee0000100800 */
[C---:B------:R-:W-:Y:S01]  /*34de0*/  HMMA.1688.F32.TF32 R100, R128.reuse, R68, R100 ;  /* 0x000000448064723c */ /* 0x040fe20000081064 */
[----:B------:R-:W-:Y:S07]  /*34df0*/  STL [R1+0x1708], R91 ;  /* 0x0017085b01007387 */ /* 0x000fee0000100800 */
[C---:B--2---:R-:W-:Y:S08]  /*34e00*/  HMMA.1688.F32.TF32 R112, R128.reuse, R80, R112 ;  /* 0x000000508070723c */ /* 0x044ff00000081070 */
[C---:B------:R-:W-:Y:S01]  /*34e10*/  HMMA.1688.F32.TF32 R108, R128.reuse, R76, R108 ;  /* 0x0000004c806c723c */ /* 0x040fe2000008106c */
[----:B------:R-:W-:Y:S07]  /*34e20*/  STL [R1+0x1704], R94 ;  /* 0x0017045e01007387 */ /* 0x000fee0000100800 */
[C---:B------:R-:W-:Y:S08]  /*34e30*/  HMMA.1688.F32.TF32 R120, R128.reuse, R88, R120 ;  /* 0x000000588078723c */ /* 0x040ff00000081078 */
        /* <DEDUP_REMOVED lines=21> */
[----:B------:R-:W2:Y:S04]  /*34f90*/  LDL.LU R195, [R1+0x1ac] ;  /* 0x0001ac0001c37983 */ /* 0x000ea80000300800 */
        /* <DEDUP_REMOVED lines=53> */
[----:B------:R-:W-:Y:S02]  /*352f0*/  IMAD.MOV.U32 R246, RZ, RZ, R226 ;  /* 0x000000fffff67224 */ /* 0x000fe400078e00e2 */
[----:B------:R-:W-:Y:S01]  /*35300*/  IMAD.MOV.U32 R247, RZ, RZ, R227 ;  /* 0x000000fffff77224 */ /* 0x000fe200078e00e3 */
[----:B------:R-:W2:Y:S04]  /*35310*/  LDL.LU R167, [R1+0x2ac] ;  /* 0x0002ac0001a77983 */ /* 0x000ea80000300800 */
[----:B------:R-:W2:Y:S04]  /*35320*/  LDL.LU R168, [R1+0x290] ;  /* 0x0002900001a87983 */ /* 0x000ea80000300800 */
[----:B------:R-:W2:Y:S01]  /*35330*/  LDL.LU R169, [R1+0x294] ;  /* 0x0002940001a97983 */ /* 0x000ea20000300800 */
[----:B------:R-:W-:Y:S03]  /*35340*/  HMMA.1688.F32.TF32 R132, R160, R68, R132 ;  /* 0x00000044a084723c */ /* 0x000fe60000081084 */
[----:B------:R-:W2:Y:S04]  /*35350*/  LDL.LU R170, [R1+0x298] ;  /* 0x0002980001aa7983 */ /* 0x000ea80000300800 */
[----:B------:R-:W2:Y:S01]  /*35360*/  LDL.LU R171, [R1+0x29c] ;  /* 0x00029c0001ab7983 */ /* 0x000ea20000300800 */
[C---:B-1----:R-:W-:Y:S08]  /*35370*/  HMMA.1688.F32.TF32 R120, R236.reuse, R72, R244 ;  /* 0x00000048ec78723c */ /* 0x042ff000000810f4 */
[----:B------:R-:W-:Y:S01]  /*35380*/  HMMA.1688.F32.TF32 R124, R236, R80, R240 ;  /* 0x00000050ec7c723c */ /* 0x000fe200000810f0 */
[----:B---3--:R-:W-:-:S02]  /*35390*/  IMAD.MOV.U32 R187, RZ, RZ, R231 ;  /* 0x000000ffffbb7224 */ /* 0x008fc400078e00e7 */
[----:B----4-:R-:W-:Y:S02]  /*353a0*/  IMAD.MOV.U32 R186, RZ, RZ, R230 ;  /* 0x000000ffffba7224 */ /* 0x010fe400078e00e6 */
[----:B--2---:R-:W-:Y:S02]  /*353b0*/  IMAD.MOV.U32 R185, RZ, RZ, R229 ;  /* 0x000000ffffb97224 */ /* 0x004fe400078e00e5 */
[----:B------:R-:W-:Y:S02]  /*353c0*/  IMAD.MOV.U32 R184, RZ, RZ, R228 ;  /* 0x000000ffffb87224 */ /* 0x000fe400078e00e4 */
        /* <DEDUP_REMOVED lines=8> */
[----:B------:R-:W-:Y:S01]  /*35450*/  STL [R1+0x16fc], R135 ;  /* 0x0016fc8701007387 */ /* 0x000fe20000100800 */
[-C--:B------:R-:W-:Y:S11]  /*35460*/  HMMA.1688.F32.TF32 R140, R160, R76.reuse, R140 ;  /* 0x0000004ca08c723c */ /* 0x080ff6000008108c */
[----:B------:R-:W-:Y:S11]  /*35470*/  @!UPT UIADD3 URZ, URZ, URZ, URZ ;  /* 0x0000003f3f3ff290 */ /* 0x000ff6000fffe03f */
[----:B------:R-:W-:Y:S01]  /*35480*/  @!UPT UIADD3 URZ, URZ, URZ, URZ ;  /* 0x0000003f3f3ff290 */ /* 0x000fe2000fffe03f */
[----:B------:R-:W-:Y:S04]  /*35490*/  STL [R1+0x16f8], R143 ;  /* 0x0016f88f01007387 */ /* 0x000fe80000100800 */
[----:B------:R1:W-:Y:S04]  /*354a0*/  STL.64 [R1+0x10], R120 ;  /* 0x0000107801007387 */ /* 0x0003e80000100a00 */
[----:B------:R4:W-:Y:S04]  /*354b0*/  STL.64 [R1+0x18], R122 ;  /* 0x0000187a01007387 */ /* 0x0009e80000100a00 */
[----:B-1----:R-:W2:Y:S04]  /*354c0*/  LDL.LU R120, [R1+0x160] ;  /* 0x0001600001787983 */ /* 0x002ea80000300800 */
[----:B------:R-:W2:Y:S04]  /*354d0*/  LDL.LU R121, [R1+0x164] ;  /* 0x0001640001797983 */ /* 0x000ea80000300800 */
[----:B----4-:R-:W4:Y:S04]  /*354e0*/  LDL.LU R122, [R1+0x168] ;  /* 0x00016800017a7983 */ /* 0x010f280000300800 */
        /* <DEDUP_REMOVED lines=9> */
[----:B------:R-:W-:Y:S01]  /*35580*/  HMMA.1688.F32.TF32 R116, R236, R76, R248 ;  /* 0x0000004cec74723c */ /* 0x000fe200000810f8 */
[----:B------:R-:W-:-:S02]  /*35590*/  IMAD.MOV.U32 R98, RZ, RZ, R126 ;  /* 0x000000ffff627224 */ /* 0x000fc400078e007e */
[----:B------:R-:W-:Y:S01]  /*355a0*/  IMAD.MOV.U32 R99, RZ, RZ, R127 ;  /* 0x000000ffff637224 */ /* 0x000fe200078e007f */
[----:B------:R-:W4:Y:S04]  /*355b0*/  LDL.LU R248, [R1] ;  /* 0x0000000001f87983 */ /* 0x000f280000300800 */
[----:B------:R-:W4:Y:S04]  /*355c0*/  LDL.LU R249, [R1+0x4] ;  /* 0x0000040001f97983 */ /* 0x000f280000300800 */
[----:B------:R-:W4:Y:S04]  /*355d0*/  LDL.LU R250, [R1+0x8] ;  /* 0x0000080001fa7983 */ /* 0x000f280000300800 */
[----:B------:R-:W4:Y:S04]  /*355e0*/  LDL.LU R251, [R1+0xc] ;  /* 0x00000c0001fb7983 */ /* 0x000f280000300800 */
[----:B------:R-:W4:Y:S04]  /*355f0*/  LDL.LU R244, [R1+0x110] ;  /* 0x0001100001f47983 */ /* 0x000f280000300800 */
[----:B------:R-:W-:Y:S01]  /*35600*/  IMAD.MOV.U32 R87, RZ, RZ, R118 ;  /* 0x000000ffff577224 */ /* 0x000fe200078e0076 */
[----:B------:R-:W-:Y:S01]  /*35610*/  MOV R118, R124 ;  /* 0x0000007c00767202 */ /* 0x000fe20000000f00 */
[----:B------:R-:W-:Y:S01]  /*35620*/  IMAD.MOV.U32 R91, RZ, RZ, R119 ;  /* 0x000000ffff5b7224 */ /* 0x000fe200078e0077 */
[----:B------:R-:W4:Y:S01]  /*35630*/  LDL.LU R245, [R1+0x114] ;  /* 0x0001140001f57983 */ /* 0x000f220000300800 */
[----:B------:R-:W-:-:S03]  /*35640*/  IMAD.MOV.U32 R119, RZ, RZ, R125 ;  /* 0x000000ffff777224 */ /* 0x000fc600078e007d */
[----:B------:R-:W4:Y:S04]  /*35650*/  LDL.LU R246, [R1+0x118] ;  /* 0x0001180001f67983 */ /* 0x000f280000300800 */
[----:B------:R-:W4:Y:S01]  /*35660*/  LDL.LU R247, [R1+0x11c] ;  /* 0x00011c0001f77983 */ /* 0x000f220000300800 */
[----:B------:R-:W-:Y:S01]  /*35670*/  HMMA.1688.F32.TF32 R136, R160, R72, R136 ;  /* 0x00000048a088723c */ /* 0x000fe20000081088 */
[----:B------:R-:W-:Y:S02]  /*35680*/  IMAD.MOV.U32 R90, RZ, RZ, R116 ;  /* 0x000000ffff5a7224 */ /* 0x000fe400078e0074 */
[----:B------:R-:W-:-:S05]  /*35690*/  IMAD.MOV.U32 R86, RZ, RZ, R117 ;  /* 0x000000ffff567224 */ /* 0x000fca00078e0075 */
[C---:B------:R-:W-:Y:S08]  /*356a0*/  HMMA.1688.F32.TF32 R144, R160.reuse, R80, R144 ;  /* 0x00000050a090723c */ /* 0x040ff00000081090 */
[C---:B------:R-:W-:Y:S08]  /*356b0*/  HMMA.1688.F32.TF32 R148, R160.reuse, R84, R148 ;  /* 0x00000054a094723c */ /* 0x040ff00000081094 */
[C---:B------:R-:W-:Y:S08]  /*356c0*/  HMMA.1688.F32.TF32 R152, R160.reuse, R88, R152 ;  /* 0x00000058a098723c */ /* 0x040ff00000081098 */
[C---:B---3--:R-:W-:Y:S01]  /*356d0*/  HMMA.1688.F32.TF32 R156, R160.reuse, R92, R224 ;  /* 0x0000005ca09c723c */ /* 0x048fe200000810e0 */
[----:B------:R-:W-:Y:S04]  /*356e0*/  LDS R224, [R0+0x2e080] ;  /* 0x02e0800000e07984 */ /* 0x000fe80000000800 */
[----:B------:R-:W-:Y:S04]  /*356f0*/  LDS R226, [R0+0x2e880] ;  /* 0x02e8800000e27984 */ /* 0x000fe80000000800 */
[----:B------:R-:W-:Y:S04]  /*35700*/  LDS R225, [R252+0x2e080] ;  /* 0x02e08000fce17984 */ /* 0x000fe80000000800 */
[----:B------:R-:W1:Y:S01]  /*35710*/  LDS R227, [R252+0x2e880] ;  /* 0x02e88000fce37984 */ /* 0x000e620000000800 */
[----:B--2---:R-:W-:Y:S08]  /*35720*/  HMMA.1688.F32.TF32 R160, R160, R96, R228 ;  /* 0x00000060a0a0723c */ /* 0x004ff000000810e4 */
[-C--:B------:R-:W-:Y:S08]  /*35730*/  HMMA.1688.F32.TF32 R228, R236, R68.reuse, R192 ;  /* 0x00000044ece4723c */ /* 0x080ff000000810c0 */
[C---:B-1----:R-:W-:Y:S08]  /*35740*/  HMMA.1688.F32.TF32 R164, R224.reuse, R68, R164 ;  /* 0x00000044e0a4723c */ /* 0x042ff000000810a4 */
[C---:B------:R-:W-:Y:S08]  /*35750*/  HMMA.1688.F32.TF32 R168, R224.reuse, R72, R168 ;  /* 0x00000048e0a8723c */ /* 0x040ff000000810a8 */
[C---:B------:R-:W-:Y:S08]  /*35760*/  HMMA.1688.F32.TF32 R172, R224.reuse, R76, R172 ;  /* 0x0000004ce0ac723c */ /* 0x040ff000000810ac */
[C---:B------:R-:W-:Y:S08]  /*35770*/  HMMA.1688.F32.TF32 R176, R224.reuse, R80, R176 ;  /* 0x00000050e0b0723c */ /* 0x040ff000000810b0 */
[C---:B------:R-:W-:Y:S08]  /*35780*/  HMMA.1688.F32.TF32 R180, R224.reuse, R84, R180 ;  /* 0x00000054e0b4723c */ /* 0x040ff000000810b4 */
[C---:B------:R-:W-:Y:S08]  /*35790*/  HMMA.1688.F32.TF32 R184, R224.reuse, R88, R184 ;  /* 0x00000058e0b8723c */ /* 0x040ff000000810b8 */
[----:B------:R-:W-:Y:S08]  /*357a0*/  HMMA.1688.F32.TF32 R188, R224, R92, R188 ;  /* 0x0000005ce0bc723c */ /* 0x000ff000000810bc */
[C---:B----4-:R-:W-:Y:S08]  /*357b0*/  HMMA.1688.F32.TF32 R124, R236.reuse, R84, R120 ;  /* 0x00000054ec7c723c */ /* 0x050ff00000081078 */
[C---:B------:R-:W-:Y:S08]  /*357c0*/  HMMA.1688.F32.TF32 R204, R236.reuse, R88, R204 ;  /* 0x00000058eccc723c */ /* 0x040ff000000810cc */
[----:B------:R-:W-:Y:S08]  /*357d0*/  HMMA.1688.F32.TF32 R240, R236, R92, R240 ;  /* 0x0000005cecf0723c */ /* 0x000ff000000810f0 */
        /* <DEDUP_REMOVED lines=8> */
[----:B------:R-:W3:Y:S01]  /*35860*/  LDL.LU R203, [R1+0x23c] ;  /* 0x00023c0001cb7983 */ /* 0x000ee20000300800 */
[----:B------:R-:W-:-:S03]  /*35870*/  IMAD.MOV.U32 R116, RZ, RZ, R126 ;  /* 0x000000ffff747224 */ /* 0x000fc600078e007e */
[----:B------:R-:W4:Y:S01]  /*35880*/  LDL.LU R192, [R1+0x120] ;  /* 0x0001200001c07983 */ /* 0x000f220000300800 */
[----:B------:R-:W-:-:S03]  /*35890*/  IMAD.MOV.U32 R117, RZ, RZ, R127 ;  /* 0x000000ffff757224 */ /* 0x000fc600078e007f */
[----:B------:R-:W4:Y:S01]  /*358a0*/  LDL.LU R193, [R1+0x124] ;  /* 0x0001240001c17983 */ /* 0x000f220000300800 */
[----:B------:R-:W-:Y:S02]  /*358b0*/  IMAD.MOV.U32 R120, RZ, RZ, R206 ;  /* 0x000000ffff787224 */ /* 0x000fe400078e00ce */
[----:B------:R-:W-:Y:S01]  /*358c0*/  IMAD.MOV.U32 R121, RZ, RZ, R207 ;  /* 0x000000ffff797224 */ /* 0x000fe200078e00cf */
[----:B------:R-:W4:Y:S01]  /*358d0*/  LDL.LU R194, [R1+0x128] ;  /* 0x0001280001c27983 */ /* 0x000f220000300800 */
[----:B------:R-:W-:Y:S02]  /*358e0*/  IMAD.MOV.U32 R126, RZ, RZ, R204 ;  /* 0x000000ffff7e7224 */ /* 0x000fe400078e00cc */
[----:B------:R-:W-:Y:S01]  /*358f0*/  IMAD.MOV.U32 R127, RZ, RZ, R205 ;  /* 0x000000ffff7f7224 */ /* 0x000fe200078e00cd */
[----:B------:R-:W4:Y:S01]  /*35900*/  LDL.LU R195, [R1+0x12c] ;  /* 0x00012c0001c37983 */ /* 0x000f220000300800 */
[----:B------:R-:W-:Y:S02]  /*35910*/  IMAD.MOV.U32 R135, RZ, RZ, R242 ;  /* 0x000000ffff877224 */ /* 0x000fe400078e00f2 */
[----:B------:R-:W-:Y:S01]  /*35920*/  IMAD.MOV.U32 R143, RZ, RZ, R243 ;  /* 0x000000ffff8f7224 */ /* 0x000fe200078e00f3 */
[----:B------:R-:W2:Y:S01]  /*35930*/  LDL.LU.64 R206, [R1+0x17c0] ;  /* 0x0017c00001ce7983 */ /* 0x000ea20000300a00 */
[----:B------:R-:W-:-:S02]  /*35940*/  IMAD.MOV.U32 R94, RZ, RZ, R240 ;  /* 0x000000ffff5e7224 */ /* 0x000fc400078e00f0 */
[----:B------:R-:W-:Y:S01]  /*35950*/  IMAD.MOV.U32 R95, RZ, RZ, R241 ;  /* 0x000000ffff5f7224 */ /* 0x000fe200078e00f1 */
[----:B------:R-:W2:Y:S04]  /*35960*/  LDL.LU.64 R204, [R1+0x17b8] ;  /* 0x0017b80001cc7983 */ /* 0x000ea80000300a00 */
[----:B------:R-:W2:Y:S04]  /*35970*/  LDL.LU.64 R242, [R1+0x17b0] ;  /* 0x0017b00001f27983 */ /* 0x000ea80000300a00 */
[----:B------:R-:W2:Y:S01]  /*35980*/  LDL.LU.64 R240, [R1+0x17a8] ;  /* 0x0017a80001f07983 */ /* 0x000ea20000300a00 */
[----:B------:R-:W-:-:S02]  /*35990*/  IMAD.MOV.U32 R122, RZ, RZ, R124 ;  /* 0x000000ffff7a7224 */ /* 0x000fc400078e007c */
[----:B------:R-:W-:Y:S01]  /*359a0*/  IMAD.MOV.U32 R123, RZ, RZ, R125 ;  /* 0x000000ffff7b7224 */ /* 0x000fe200078e007d */
[----:B--2---:R-:W-:Y:S01]  /*359b0*/  HMMA.1688.F32.TF32 R236, R236, R96, R240 ;  /* 0x00000060ecec723c */ /* 0x004fe200000810f0 */
[----:B------:R-:W-:Y:S04]  /*359c0*/  LDS R240, [R2+0x2e100] ;  /* 0x02e1000002f07984 */ /* 0x000fe80000000800 */
[----:B------:R-:W-:Y:S04]  /*359d0*/  LDS R242, [R2+0x2e900] ;  /* 0x02e9000002f27984 */ /* 0x000fe80000000800 */
[----:B------:R-:W-:Y:S04]  /*359e0*/  LDS R241, [R3+0x2e100] ;  /* 0x02e1000003f17984 */ /* 0x000fe80000000800 */
[----:B------:R-:W-:Y:S11]  /*359f0*/  LDS R243, [R3+0x2e900] ;  /* 0x02e9000003f37984 */ /* 0x000ff60000000800 */
[----:B------:R-:W-:-:S02]  /*35a00*/  IMAD.MOV.U32 R130, RZ, RZ, R236 ;  /* 0x000000ffff827224 */ /* 0x000fc400078e00ec */
[----:B------:R-:W-:Y:S01]  /*35a10*/  IMAD.MOV.U32 R131, RZ, RZ, R237 ;  /* 0x000000ffff837224 */ /* 0x000fe200078e00ed */
[----:B------:R-:W-:Y:S01]  /*35a20*/  LDS R236, [R0+0x2e100] ;  /* 0x02e1000000ec7984 */ /* 0x000fe20000000800 */
[----:B------:R-:W-:Y:S02]  /*35a30*/  IMAD.MOV.U32 R124, RZ, RZ, R238 ;  /* 0x000000ffff7c7224 */ /* 0x000fe400078e00ee */
[----:B------:R-:W-:Y:S01]  /*35a40*/  IMAD.MOV.U32 R125, RZ, RZ, R239 ;  /* 0x000000ffff7d7224 */ /* 0x000fe200078e00ef */
[----:B------:R-:W-:Y:S04]  /*35a50*/  LDS R238, [R0+0x2e900] ;  /* 0x02e9000000ee7984 */ /* 0x000fe80000000800 */
[----:B------:R-:W-:Y:S04]  /*35a60*/  LDS R237, [R252+0x2e100] ;  /* 0x02e10000fced7984 */ /* 0x000fe80000000800 */
[----:B------:R-:W3:Y:S02]  /*35a70*/  LDS R239, [R252+0x2e900] ;  /* 0x02e90000fcef7984 */ /* 0x000ee40000000800 */
[C---:B---3--:R-:W-:Y:S08]  /*35a80*/  HMMA.1688.F32.TF32 R200, R236.reuse, R68, R200 ;  /* 0x00000044ecc8723c */ /* 0x048ff000000810c8 */
[C---:B------:R-:W-:Y:S08]  /*35a90*/  HMMA.1688.F32.TF32 R196, R236.reuse, R72, R196 ;  /* 0x00000048ecc4723c */ /* 0x040ff000000810c4 */
[C---:B----4-:R-:W-:Y:S08]  /*35aa0*/  HMMA.1688.F32.TF32 R192, R236.reuse, R76, R192 ;  /* 0x0000004cecc0723c */ /* 0x050ff000000810c0 */
[C---:B------:R-:W-:Y:S01]  /*35ab0*/  HMMA.1688.F32.TF32 R244, R236.reuse, R80, R244 ;  /* 0x00000050ecf4723c */ /* 0x040fe200000810f4 */
[----:B------:R-:W-:Y:S07]  /*35ac0*/  STL.64 [R1+0x1f0], R200 ;  /* 0x0001f0c801007387 */ /* 0x000fee0000100a00 */
[----:B------:R-:W-:Y:S01]  /*35ad0*/  HMMA.1688.F32.TF32 R248, R236, R84, R248 ;  /* 0x00000054ecf8723c */ /* 0x000fe200000810f8 */
[----:B------:R1:W-:Y:S04]  /*35ae0*/  STL.64 [R1+0x1f8], R202 ;  /* 0x0001f8ca01007387 */ /* 0x0003e80000100a00 */
[----:B-1----:R-:W2:Y:S04]  /*35af0*/  LDL.LU.64 R202, [R1+0x17a0] ;  /* 0x0017a00001ca7983 */ /* 0x002ea80000300a00 */
[----:B------:R-:W2:Y:S04]  /*35b00*/  LDL.LU.64 R200, [R1+0x1798] ;  /* 0x0017980001c87983 */ /* 0x000ea80000300a00 */
        /* <DEDUP_REMOVED lines=10> */
[----:B-1----:R-:W2:Y:S04]  /*35bb0*/  LDL.LU.64 R246, [R1+0x1770] ;  /* 0x0017700001f67983 */ /* 0x002ea80000300a00 */
[----:B------:R-:W2:Y:S04]  /*35bc0*/  LDL.LU.64 R244, [R1+0x1768] ;  /* 0x0017680001f47983 */ /* 0x000ea80000300a00 */
[----:B------:R-:W-:Y:S04]  /*35bd0*/  STL.64 [R1+0x1b0], R248 ;  /* 0x0001b0f801007387 */ /* 0x000fe80000100a00 */
[----:B------:R1:W-:Y:S04]  /*35be0*/  STL.64 [R1+0x1b8], R250 ;  /* 0x0001b8fa01007387 */ /* 0x0003e80000100a00 */
[----:B-1----:R-:W4:Y:S04]  /*35bf0*/  LDL.LU.64 R250, [R1+0x1760] ;  /* 0x0017600001fa7983 */ /* 0x002f280000300a00 */
[----:B------:R-:W4:Y:S01]  /*35c00*/  LDL.LU.64 R248, [R1+0x1758] ;  /* 0x0017580001f87983 */ /* 0x000f220000300a00 */
[----:B---3--:R-:W-:Y:S08]  /*35c10*/  HMMA.1688.F32.TF32 R196, R240, R68, R196 ;  /* 0x00000044f0c4723c */ /* 0x008ff000000810c4 */
[C---:B--2---:R-:W-:Y:S08]  /*35c20*/  HMMA.1688.F32.TF32 R244, R236.reuse, R92, R244 ;  /* 0x0000005cecf4723c */ /* 0x044ff000000810f4 */
[C---:B----4-:R-:W-:Y:S08]  /*35c30*/  HMMA.1688.F32.TF32 R248, R236.reuse, R88, R248 ;  /* 0x00000058ecf8723c */ /* 0x050ff000000810f8 */
[----:B------:R-:W-:Y:S08]  /*35c40*/  HMMA.1688.F32.TF32 R236, R236, R96, R192 ;  /* 0x00000060ecec723c */ /* 0x000ff000000810c0 */
[C---:B------:R-:W-:Y:S07]  /*35c50*/  HMMA.1688.F32.TF32 R192, R240.reuse, R72, R200 ;  /* 0x00000048f0c0723c */ /* 0x040fee00000810c8 */
[----:B------:R-:W-:Y:S04]  /*35c60*/  STL.64 [R1+0x1a0], R248 ;  /* 0x0001a0f801007387 */ /* 0x000fe80000100a00 */
[----:B------:R-:W-:Y:S04]  /*35c70*/  STL.64 [R1+0x1a8], R250 ;  /* 0x0001a8fa01007387 */ /* 0x000fe80000100a00 */
[----:B------:R-:W-:Y:S04]  /*35c80*/  STL.64 [R1+0x190], R244 ;  /* 0x000190f401007387 */ /* 0x000fe80000100a00 */
[----:B------:R-:W-:Y:S04]  /*35c90*/  STL.64 [R1+0x198], R246 ;  /* 0x000198f601007387 */ /* 0x000fe80000100a00 */
[----:B------:R-:W-:Y:S04]  /*35ca0*/  STL.64 [R1+0x180], R236 ;  /* 0x000180ec01007387 */ /* 0x000fe80000100a00 */
[----:B------:R-:W-:Y:S04]  /*35cb0*/  STL.64 [R1+0x188], R238 ;  /* 0x000188ee01007387 */ /* 0x000fe80000100a00 */
[----:B------:R-:W-:Y:S04]  /*35cc0*/  STL.64 [R1+0x170], R196 ;  /* 0x000170c401007387 */ /* 0x000fe80000100a00 */
[----:B------:R1:W-:Y:S02]  /*35cd0*/  STL.64 [R1+0x178], R198 ;  /* 0x000178c601007387 */ /* 0x0003e40000100a00 */
[----:B-1----:R-:W-:Y:S01]  /*35ce0*/  HMMA.1688.F32.TF32 R196, R240, R76, R204 ;  /* 0x0000004cf0c4723c */ /* 0x002fe200000810cc */
[----:B------:R-:W-:-:S02]  /*35cf0*/  IMAD.MOV.U32 R203, RZ, RZ, R192 ;  /* 0x000000ffffcb7224 */ /* 0x000fc400078e00c0 */
[----:B------:R-:W-:Y:S02]  /*35d00*/  IMAD.MOV.U32 R202, RZ, RZ, R193 ;  /* 0x000000ffffca7224 */ /* 0x000fe400078e00c1 */
[----:B------:R-:W-:Y:S02]  /*35d10*/  IMAD.MOV.U32 R201, RZ, RZ, R194 ;  /* 0x000000ffffc97224 */ /* 0x000fe400078e00c2 */
[----:B------:R-:W-:Y:S02]  /*35d20*/  IMAD.MOV.U32 R200, RZ, RZ, R195 ;  /* 0x000000ffffc87224 */ /* 0x000fe400078e00c3 */
[----:B------:R-:W-:Y:S01]  /*35d30*/  HMMA.1688.F32.TF32 R192, R240, R80, R208 ;  /* 0x00000050f0c0723c */ /* 0x000fe200000810d0 */
[----:B------:R-:W-:Y:S02]  /*35d40*/  LOP3.LUT R237, R0, 0x20, RZ, 0x3c, !PT ;  /* 0x0000002000ed7812 */ /* 0x000fe400078e3cff */
[----:B------:R-:W-:Y:S04]  /*35d50*/  STL [R1+0x16e4], R200 ;  /* 0x0016e4c801007387 */ /* 0x000fe80000100800 */
[----:B------:R-:W-:Y:S04]  /*35d60*/  STL [R1+0x16e0], R201 ;  /* 0x0016e0c901007387 */ /* 0x000fe80000100800 */
[----:B------:R-:W-:Y:S04]  /*35d70*/  STL [R1+0x16dc], R202 ;  /* 0x0016dcca01007387 */ /* 0x000fe80000100800 */
[----:B------:R-:W-:Y:S04]  /*35d80*/  STL [R1+0x16d8], R203 ;  /* 0x0016d8cb01007387 */ /* 0x000fe80000100800 */
        /* <DEDUP_REMOVED lines=13> */
[----:B------:R-:W-:Y:S01]  /*35e60*/  MOV R211, R192 ;  /* 0x000000c000d37202 */ /* 0x000fe20000000f00 */
        /* <DEDUP_REMOVED lines=10> */
[----:B------:R-:W-:Y:S07]  /*35f10*/  HMMA.1688.F32.TF32 R192, R240, R92, R220 ;  /* 0x0000005cf0c0723c */ /* 0x000fee00000810dc */
[----:B------:R-:W-:-:S02]  /*35f20*/  IMAD.MOV.U32 R223, RZ, RZ, R36 ;  /* 0x000000ffffdf7224 */ /* 0x000fc400078e0024 */
[----:B------:R-:W-:Y:S02]  /*35f30*/  IMAD.MOV.U32 R222, RZ, RZ, R37 ;  /* 0x000000ffffde7224 */ /* 0x000fe400078e0025 */
[----:B------:R-:W-:Y:S02]  /*35f40*/  IMAD.MOV.U32 R221, RZ, RZ, R38 ;  /* 0x000000ffffdd7224 */ /* 0x000fe400078e0026 */
[----:B------:R-:W-:Y:S02]  /*35f50*/  IMAD.MOV.U32 R220, RZ, RZ, R39 ;  /* 0x000000ffffdc7224 */ /* 0x000fe400078e0027 */
[----:B------:R-:W-:Y:S01]  /*35f60*/  HMMA.1688.F32.TF32 R36, R196, R76, R40 ;  /* 0x0000004cc424723c */ /* 0x000fe20000081028 */
[----:B------:R-:W-:Y:S04]  /*35f70*/  STL [R1+0x16f4], R204 ;  /* 0x0016f4cc01007387 */ /* 0x000fe80000100800 */
[----:B------:R-:W-:Y:S04]  /*35f80*/  STL [R1+0x16f0], R205 ;  /* 0x0016f0cd01007387 */ /* 0x000fe80000100800 */
[----:B------:R-:W-:Y:S01]  /*35f90*/  STL [R1+0x16ec], R206 ;  /* 0x0016ecce01007387 */ /* 0x000fe20000100800 */
[----:B------:R-:W-:-:S03]  /*35fa0*/  IMAD.MOV.U32 R236, RZ, RZ, R195 ;  /* 0x000000ffffec7224 */ /* 0x000fc600078e00c3 */
[----:B------:R-:W-:Y:S01]  /*35fb0*/  STL [R1+0x16e8], R207 ;  /* 0x0016e8cf01007387 */ /* 0x000fe20000100800 */
[----:B------:R-:W-:Y:S03]  /*35fc0*/  HMMA.1688.F32.TF32 R200, R196, R68, R64 ;  /* 0x00000044c4c8723c */ /* 0x000fe60000081040 */
[----:B------:R-:W-:Y:S04]  /*35fd0*/  STL.64 [R1+0x110], R192 ;  /* 0x000110c001007387 */ /* 0x000fe80000100a00 */
[----:B------:R1:W-:Y:S02]  /*35fe0*/  STL [R1+0x118], R194 ;  /* 0x000118c201007387 */ /* 0x0003e40000100800 */
[----:B-1----:R-:W-:Y:S07]  /*35ff0*/  HMMA.1688.F32.TF32 R192, R240, R96, R232 ;  /* 0x00000060f0c0723c */ /* 0x002fee00000810e8 */
[----:B------:R-:W-:-:S02]  /*36000*/  IMAD.MOV.U32 R243, RZ, RZ, R36 ;  /* 0x000000fffff37224 */ /* 0x000fc400078e0024 */
[----:B------:R-:W-:Y:S02]  /*36010*/  IMAD.MOV.U32 R242, RZ, RZ, R37 ;  /* 0x000000fffff27224 */ /* 0x000fe400078e0025 */
[----:B------:R-:W-:Y:S02]  /*36020*/  IMAD.MOV.U32 R241, RZ, RZ, R38 ;  /* 0x000000fffff17224 */ /* 0x000fe400078e0026 */
[----:B------:R-:W-:Y:S02]  /*36030*/  IMAD.MOV.U32 R240, RZ, RZ, R39 ;  /* 0x000000fffff07224 */ /* 0x000fe400078e0027 */
[----:B------:R-:W-:Y:S01]  /*36040*/  HMMA.1688.F32.TF32 R36, R196, R80, R44 ;  /* 0x00000050c424723c */ /* 0x000fe2000008102c */
[----:B------:R-:W-:Y:S02]  /*36050*/  IMAD.MOV.U32 R67, RZ, RZ, R200 ;  /* 0x000000ffff437224 */ /* 0x000fe400078e00c8 */
[----:B------:R-:W-:Y:S02]  /*36060*/  IMAD.MOV.U32 R66, RZ, RZ, R201 ;  /* 0x000000ffff427224 */ /* 0x000fe400078e00c9 */
[----:B------:R-:W-:-:S02]  /*36070*/  IMAD.MOV.U32 R65, RZ, RZ, R202 ;  /* 0x000000ffff417224 */ /* 0x000fc400078e00ca */
[----:B------:R-:W-:Y:S11]  /*36080*/  IMAD.MOV.U32 R64, RZ, RZ, R203 ;  /* 0x000000ffff407224 */ /* 0x000ff600078e00cb */
[----:B------:R-:W-:Y:S06]  /*36090*/  @!UPT UIADD3 URZ, URZ, URZ, URZ ;  /* 0x0000003f3f3ff290 */ /* 0x000fec000fffe03f */
[----:B------:R-:W-:Y:S01]  /*360a0*/  IMAD.MOV.U32 R200, RZ, RZ, R36 ;  /* 0x000000ffffc87224 */ /* 0x000fe200078e0024 */
[----:B------:R-:W-:Y:S01]  /*360b0*/  MOV R202, R38 ;  /* 0x0000002600ca7202 */ /* 0x000fe20000000f00 */
        /* <DEDUP_REMOVED lines=9> */
[C---:B------:R-:W-:Y:S01]  /*36150*/  HMMA.1688.F32.TF32 R36, R196.reuse, R88, R52 ;  /* 0x00000058c424723c */ /* 0x040fe20000081034 */
[C---:B------:R-:W-:Y:S02]  /*36160*/  LOP3.LUT R238, R0.reuse, 0x40, RZ, 0x3c, !PT ;  /* 0x0000004000ee7812 */ /* 0x040fe400078e3cff */
[----:B------:R-:W-:Y:S11]  /*36170*/  LOP3.LUT R239, R0, 0x60, RZ, 0x3c, !PT ;  /* 0x0000006000ef7812 */ /* 0x000ff600078e3cff */
[----:B------:R-:W-:Y:S10]  /*36180*/  @!UPT UIADD3 URZ, URZ, URZ, URZ ;  /* 0x0000003f3f3ff290 */ /* 0x000ff4000fffe03f */
[----:B------:R-:W-:Y:S02]  /*36190*/  IMAD.MOV.U32 R55, RZ, RZ, R36 ;  /* 0x000000ffff377224 */ /* 0x000fe400078e0024 */
[----:B------:R-:W-:Y:S02]  /*361a0*/  IMAD.MOV.U32 R54, RZ, RZ, R37 ;  /* 0x000000ffff367224 */ /* 0x000fe400078e0025 */
[----:B------:R-:W-:Y:S02]  /*361b0*/  IMAD.MOV.U32 R53, RZ, RZ, R38 ;  /* 0x000000ffff357224 */ /* 0x000fe400078e0026 */
[----:B------:R-:W-:Y:S02]  /*361c0*/  IMAD.MOV.U32 R52, RZ, RZ, R39 ;  /* 0x000000ffff347224 */ /* 0x000fe400078e0027 */
[----:B------:R-:W-:Y:S01]  /*361d0*/  HMMA.1688.F32.TF32 R36, R196, R92, R56 ;  /* 0x0000005cc424723c */ /* 0x000fe20000081038 */
[----:B------:R-:W-:Y:S02]  /*361e0*/  IMAD.MOV.U32 R219, RZ, RZ, R192 ;  /* 0x000000ffffdb7224 */ /* 0x000fe400078e00c0 */
[----:B------:R-:W-:Y:S01]  /*361f0*/  IMAD.MOV.U32 R218, RZ, RZ, R193 ;  /* 0x000000ffffda7224 */ /* 0x000fe200078e00c1 */
[----:B------:R-:W-:Y:S01]  /*36200*/  LDS R192, [R238+0x2e180] ;  /* 0x02e18000eec07984 */ /* 0x000fe20000000800 */
[----:B------:R-:W-:-:S02]  /*36210*/  IMAD.MOV.U32 R217, RZ, RZ, R194 ;  /* 0x000000ffffd97224 */ /* 0x000fc400078e00c2 */
[----:B------:R-:W-:Y:S01]  /*36220*/  IMAD.MOV.U32 R216, RZ, RZ, R195 ;  /* 0x000000ffffd87224 */ /* 0x000fe200078e00c3 */
[----:B------:R-:W-:Y:S04]  /*36230*/  LDS R194, [R238+0x2e980] ;  /* 0x02e98000eec27984 */ /* 0x000fe80000000800 */
[----:B------:R-:W-:Y:S04]  /*36240*/  LDS R193, [R239+0x2e180] ;  /* 0x02e18000efc17984 */ /* 0x000fe80000000800 */
[----:B------:R-:W1:Y:S08]  /*36250*/  LDS R195, [R239+0x2e980] ;  /* 0x02e98000efc37984 */ /* 0x000e700000000800 */
[----:B------:R-:W-:-:S02]  /*36260*/  IMAD.MOV.U32 R59, RZ, RZ, R36 ;  /* 0x000000ffff3b7224 */ /* 0x000fc400078e0024 */
[----:B------:R-:W-:Y:S02]  /*36270*/  IMAD.MOV.U32 R58, RZ, RZ, R37 ;  /* 0x000000ffff3a7224 */ /* 0x000fe400078e0025 */
[----:B------:R-:W-:Y:S02]  /*36280*/  IMAD.MOV.U32 R57, RZ, RZ, R38 ;  /* 0x000000ffff397224 */ /* 0x000fe400078e0026 */
[----:B------:R-:W-:Y:S02]  /*36290*/  IMAD.MOV.U32 R56, RZ, RZ, R39 ;  /* 0x000000ffff387224 */ /* 0x000fe400078e0027 */
[----:B------:R-:W-:Y:S11]  /*362a0*/  HMMA.1688.F32.TF32 R36, R196, R96, R60 ;  /* 0x00000060c424723c */ /* 0x000ff6000008103c */
[----:B------:R-:W-:Y:S11]  /*362b0*/  @!UPT UIADD3 URZ, URZ, URZ, URZ ;  /* 0x0000003f3f3ff290 */ /* 0x000ff6000fffe03f */
[----:B------:R-:W-:Y:S02]  /*362c0*/  @!UPT UIADD3 URZ, URZ, URZ, URZ ;  /* 0x0000003f3f3ff290 */ /* 0x000fe4000fffe03f */
[----:B------:R-:W-:Y:S02]  /*362d0*/  IMAD.MOV.U32 R63, RZ, RZ, R36 ;  /* 0x000000ffff3f7224 */ /* 0x000fe400078e0024 */
[----:B------:R-:W-:Y:S01]  /*362e0*/  IMAD.MOV.U32 R62, RZ, RZ, R37 ;  /* 0x000000ffff3e7224 */ /* 0x000fe200078e0025 */
[----:B------:R-:W-:Y:S01]  /*362f0*/  LDS R36, [R0+0x2f000] ;  /* 0x02f0000000247984 */ /* 0x000fe20000000800 */
[----:B------:R-:W-:Y:S02]  /*36300*/  IMAD.MOV.U32 R61, RZ, RZ, R38 ;  /* 0x000000ffff3d7224 */ /* 0x000fe400078e0026 */
[----:B------:R-:W-:Y:S01]  /*36310*/  IMAD.MOV.U32 R60, RZ, RZ, R39 ;  /* 0x000000ffff3c7224 */ /* 0x000fe200078e0027 */
[----:B------:R-:W-:Y:S04]  /*36320*/  LDS R38, [R0+0x2f800] ;  /* 0x02f8000000267984 */ /* 0x000fe80000000800 */
[----:B------:R-:W-:Y:S04]  /*36330*/  LDS R37, [R237+0x2f000] ;  /* 0x02f00000ed257984 */ /* 0x000fe80000000800 */
[----:B------:R-:W2:Y:S01]  /*36340*/  LDS R39, [R237+0x2f800] ;  /* 0x02f80000ed277984 */ /* 0x000ea20000000800 */
[C---:B-1----:R-:W-:Y:S08]  /*36350*/  HMMA.1688.F32.TF32 R248, R192.reuse, R72, R8 ;  /* 0x00000048c0f8723c */ /* 0x042ff00000081008 */
[C---:B------:R-:W-:Y:S08]  /*36360*/  HMMA.1688.F32.TF32 R244, R192.reuse, R76, R12 ;  /* 0x0000004cc0f4723c */ /* 0x040ff0000008100c */
[C---:B------:R-:W-:Y:S08]  /*36370*/  HMMA.1688.F32.TF32 R16, R192.reuse, R80, R16 ;  /* 0x00000050c010723c */ /* 0x040ff00000081010 */
[C---:B------:R-:W-:Y:S01]  /*36380*/  HMMA.1688.F32.TF32 R20, R192.reuse, R84, R20 ;  /* 0x00000054c014723c */ /* 0x040fe20000081014 */
[----:B------:R-:W-:Y:S04]  /*36390*/  STL.64 [R1+0x1650], R250 ;  /* 0x001650fa01007387 */ /* 0x000fe80000100a00 */
[----:B------:R-:W-:Y:S03]  /*363a0*/  STL.64 [R1+0x1648], R248 ;  /* 0x001648f801007387 */ /* 0x000fe60000100a00 */
[C---:B------:R-:W-:Y:S01]  /*363b0*/  HMMA.1688.F32.TF32 R24, R192.reuse, R88, R24 ;  /* 0x00000058c018723c */ /* 0x040fe20000081018 */
[----:B------:R-:W-:Y:S04]  /*363c0*/  STL.64 [R1+0x1660], R246 ;  /* 0x001660f601007387 */ /* 0x000fe80000100a00 */
[----:B------:R-:W-:Y:S03]  /*363d0*/  STL.64 [R1+0x1658], R244 ;  /* 0x001658f401007387 */ /* 0x000fe60000100a00 */
[C---:B------:R-:W-:Y:S01]  /*363e0*/  HMMA.1688.F32.TF32 R28, R192.reuse, R92, R28 ;  /* 0x0000005cc01c723c */ /* 0x040fe2000008101c */
[----:B------:R-:W-:Y:S04]  /*363f0*/  STL.64 [R1+0x1670], R18 ;  /* 0x0016701201007387 */ /* 0x000fe80000100a00 */
[----:B------:R2:W-:Y:S03]  /*36400*/  STL.64 [R1+0x1668], R16 ;  /* 0x0016681001007387 */ /* 0x0005e60000100a00 */
[----:B------:R-:W-:Y:S01]  /*36410*/  HMMA.1688.F32.TF32 R32, R192, R96, R32 ;  /* 0x00000060c020723c */ /* 0x000fe20000081020 */
[----:B------:R-:W-:-:S02]  /*36420*/  IMAD.MOV.U32 R232, RZ, RZ, R130 ;  /* 0x000000ffffe87224 */ /* 0x000fc400078e0082 */
[----:B------:R-:W-:Y:S02]  /*36430*/  IMAD.MOV.U32 R233, RZ, RZ, R131 ;  /* 0x000000ffffe97224 */ /* 0x000fe400078e0083 */
[----:B------:R-:W-:Y:S02]  /*36440*/  IMAD.MOV.U32 R234, RZ, RZ, R124 ;  /* 0x000000ffffea7224 */ /* 0x000fe400078e007c */
[----:B------:R-:W-:Y:S01]  /*36450*/  IMAD.MOV.U32 R235, RZ, RZ, R125 ;  /* 0x000000ffffeb7224 */ /* 0x000fe200078e007d */
[----:B------:R-:W-:Y:S01]  /*36460*/  MOV R45, R127 ;  /* 0x0000007f002d7202 */ /* 0x000fe20000000f00 */
[C---:B--2---:R-:W-:Y:S01]  /*36470*/  HMMA.1688.F32.TF32 R16, R36.reuse, R70, R100 ;  /* 0x000000462410723c */ /* 0x044fe20000081064 */
[----:B------:R-:W-:Y:S04]  /*36480*/  STL.64 [R1+0x1680], R22 ;  /* 0x0016801601007387 */ /* 0x000fe80000100a00 */
[----:B------:R1:W-:Y:S04]  /*36490*/  STL.64 [R1+0x1678], R20 ;  /* 0x0016781401007387 */ /* 0x0003e80000100a00 */
[----:B------:R-:W-:Y:S04]  /*364a0*/  STL.64 [R1+0x1690], R26 ;  /* 0x0016901a01007387 */ /* 0x000fe80000100a00 */
[----:B------:R2:W-:Y:S04]  /*364b0*/  STL.64 [R1+0x1688], R24 ;  /* 0x0016881801007387 */ /* 0x0005e80000100a00 */
[----:B------:R-:W-:Y:S01]  /*364c0*/  STL.64 [R1+0x16a0], R30 ;  /* 0x0016a01e01007387 */ /* 0x000fe20000100a00 */
[C---:B-1----:R-:W-:Y:S03]  /*364d0*/  HMMA.1688.F32.TF32 R20, R36.reuse, R78, R108 ;  /* 0x0000004e2414723c */ /* 0x042fe6000008106c */
[----:B------:R-:W-:Y:S04]  /*364e0*/  STL.64 [R1+0x1698], R28 ;  /* 0x0016981c01007387 */ /* 0x000fe80000100a00 */
[----:B------:R-:W-:Y:S01]  /*364f0*/  STL.64 [R1+0x16b0], R34 ;  /* 0x0016b02201007387 */ /* 0x000fe20000100a00 */
[----:B--2---:R-:W-:Y:S03]  /*36500*/  HMMA.1688.F32.TF32 R24, R36, R74, R104 ;  /* 0x0000004a2418723c */ /* 0x004fe60000081068 */
[----:B------:R-:W-:Y:S04]  /*36510*/  STL.64 [R1+0x16a8], R32 ;  /* 0x0016a82001007387 */ /* 0x000fe80000100a00 */
[----:B------:R-:W-:Y:S04]  /*36520*/  STL.64 [R1+0x230], R16 ;  /* 0x0002301001007387 */ /* 0x000fe80000100a00 */
[----:B------:R1:W-:Y:S01]  /*36530*/  STL.64 [R1+0x238], R18 ;  /* 0x0002381201007387 */ /* 0x0003e20000100a00 */
[----:B------:R-:W-:-:S02]  /*36540*/  IMAD.MOV.U32 R44, RZ, RZ, R126 ;  /* 0x000000ffff2c7224 */ /* 0x000fc400078e007e */
[----:B------:R-:W-:Y:S02]  /*36550*/  IMAD.MOV.U32 R46, RZ, RZ, R120 ;  /* 0x000000ffff2e7224 */ /* 0x000fe400078e0078 */
[----:B------:R-:W-:Y:S02]  /*36560*/  IMAD.MOV.U32 R47, RZ, RZ, R121 ;  /* 0x000000ffff2f7224 */ /* 0x000fe400078e0079 */
[----:B------:R-:W-:Y:S02]  /*36570*/  IMAD.MOV.U32 R40, RZ, RZ, R122 ;  /* 0x000000ffff287224 */ /* 0x000fe400078e007a */
[----:B------:R-:W-:Y:S02]  /*36580*/  IMAD.MOV.U32 R41, RZ, RZ, R123 ;  /* 0x000000ffff297224 */ /* 0x000fe400078e007b */
[----:B------:R-:W-:Y:S01]  /*36590*/  IMAD.MOV.U32 R42, RZ, RZ, R116 ;  /* 0x000000ffff2a7224 */ /* 0x000fe200078e0074 */
[----:B-1----:R-:W-:Y:S01]  /*365a0*/  HMMA.1688.F32.TF32 R16, R36, R82, R112 ;  /* 0x000000522410723c */ /* 0x002fe20000081070 */
[----:B------:R-:W-:Y:S04]  /*365b0*/  STL.64 [R1+0x220], R24 ;  /* 0x0002201801007387 */ /* 0x000fe80000100a00 */
[----:B------:R-:W-:Y:S04]  /*365c0*/  STL.64 [R1+0x228], R26 ;  /* 0x0002281a01007387 */ /* 0x000fe80000100a00 */
[----:B------:R1:W-:Y:S04]  /*365d0*/  STL.64 [R1+0x210], R20 ;  /* 0x0002101401007387 */ /* 0x0003e80000100a00 */
[----:B------:R2:W-:Y:S04]  /*365e0*/  STL.64 [R1+0x218], R22 ;  /* 0x0002181601007387 */ /* 0x0005e80000100a00 */
[----:B------:R-:W3:Y:S01]  /*365f0*/  LDL.LU R130, [R1+0x1754] ;  /* 0x0017540001827983 */ /* 0x000ee20000300800 */
[----:B------:R-:W-:-:S02]  /*36600*/  IMAD.MOV.U32 R43, RZ, RZ, R117 ;  /* 0x000000ffff2b7224 */ /* 0x000fc400078e0075 */
[----:B------:R-:W-:Y:S02]  /*36610*/  IMAD.MOV.U32 R196, RZ, RZ, R118 ;  /* 0x000000ffffc47224 */ /* 0x000fe400078e0076 */
[----:B------:R-:W-:Y:S01]  /*36620*/  IMAD.MOV.U32 R48, RZ, RZ, R94 ;  /* 0x000000ffff307224 */ /* 0x000fe200078e005e */
[----:B------:R-:W-:Y:S04]  /*36630*/  STL.64 [R1+0x200], R16 ;  /* 0x0002001001007387 */ /* 0x000fe80000100a00 */
[----:B------:R-:W-:Y:S04]  /*36640*/  STL.64 [R1+0x208], R18 ;  /* 0x0002081201007387 */ /* 0x000fe80000100a00 */
[----:B------:R-:W3:Y:S04]  /*36650*/  LDL.LU R131, [R1+0x1750] ;  /* 0x0017500001837983 */ /* 0x000ee80000300800 */
[----:B------:R-:W4:Y:S04]  /*36660*/  LDL.LU R124, [R1+0x174c] ;  /* 0x00174c00017c7983 */ /* 0x000f280000300800 */
[----:B------:R-:W4:Y:S04]  /*36670*/  LDL.LU R125, [R1+0x1748] ;  /* 0x00174800017d7983 */ /* 0x000f280000300800 */
[----:B------:R-:W4:Y:S04]  /*36680*/  LDL.LU R126, [R1+0x1744] ;  /* 0x00174400017e7983 */ /* 0x000f280000300800 */
[----:B------:R-:W4:Y:S04]  /*36690*/  LDL.LU R127, [R1+0x1740] ;  /* 0x00174000017f7983 */ /* 0x000f280000300800 */
        /* <DEDUP_REMOVED lines=19> */
[----:B------:R-:W3:Y:S01]  /*367d0*/  LDL.LU R247, [R1+0x1c] ;  /* 0x00001c0001f77983 */ /* 0x000ee20000300800 */
[----:B------:R-:W-:-:S03]  /*367e0*/  IMAD.MOV.U32 R251, RZ, RZ, R91 ;  /* 0x000000fffffb7224 */ /* 0x000fc600078e005b */
[----:B------:R-:W3:Y:S04]  /*367f0*/  LDL.LU R90, [R1+0x1714] ;  /* 0x00171400015a7983 */ /* 0x000ee80000300800 */
[----:B------:R-:W3:Y:S04]  /*36800*/  LDL.LU R86, [R1+0x1710] ;  /* 0x0017100001567983 */ /* 0x000ee80000300800 */
[----:B------:R-:W3:Y:S04]  /*36810*/  LDL.LU R87, [R1+0x170c] ;  /* 0x00170c0001577983 */ /* 0x000ee80000300800 */
[----:B------:R-:W4:Y:S01]  /*36820*/  LDL.LU R91, [R1+0x1708] ;  /* 0x00170800015b7983 */ /* 0x000f220000300800 */
[----:B------:R-:W-:-:S02]  /*36830*/  IMAD.MOV.U32 R49, RZ, RZ, R95 ;  /* 0x000000ffff317224 */ /* 0x000fc400078e005f */
[----:B------:R-:W-:Y:S01]  /*36840*/  IMAD.MOV.U32 R50, RZ, RZ, R135 ;  /* 0x000000ffff327224 */ /* 0x000fe200078e0087 */
[----:B------:R-:W4:Y:S01]  /*36850*/  LDL.LU R94, [R1+0x1704] ;  /* 0x00170400015e7983 */ /* 0x000f220000300800 */
[----:B------:R-:W-:-:S03]  /*36860*/  IMAD.MOV.U32 R51, RZ, RZ, R143 ;  /* 0x000000ffff337224 */ /* 0x000fc600078e008f */
[----:B------:R-:W4:Y:S04]  /*36870*/  LDL.LU R95, [R1+0x1700] ;  /* 0x00170000015f7983 */ /* 0x000f280000300800 */
[----:B------:R-:W4:Y:S04]  /*36880*/  LDL.LU R135, [R1+0x16fc] ;  /* 0x0016fc0001877983 */ /* 0x000f280000300800 */
[----:B------:R-:W4:Y:S01]  /*36890*/  LDL.LU R143, [R1+0x16f8] ;  /* 0x0016f800018f7983 */ /* 0x000f220000300800 */
[----:B-1----:R-:W-:Y:S02]  /*368a0*/  IMAD.MOV.U32 R20, RZ, RZ, R204 ;  /* 0x000000ffff147224 */ /* 0x002fe400078e00cc */
[----:B------:R-:W-:Y:S01]  /*368b0*/  IMAD.MOV.U32 R21, RZ, RZ, R205 ;  /* 0x000000ffff157224 */ /* 0x000fe200078e00cd */
[----:B------:R-:W-:Y:S01]  /*368c0*/  HMMA.1688.F32.TF32 R4, R192, R68, R4 ;  /* 0x00000044c004723c */ /* 0x000fe20000081004 */
[----:B--2---:R-:W-:Y:S01]  /*368d0*/  IMAD.MOV.U32 R22, RZ, RZ, R206 ;  /* 0x000000ffff167224 */ /* 0x004fe200078e00ce */
[----:B------:R-:W-:Y:S01]  /*368e0*/  LDS R12, [R238+0x2f000] ;  /* 0x02f00000ee0c7984 */ /* 0x000fe20000000800 */
[----:B------:R-:W-:-:S02]  /*368f0*/  IMAD.MOV.U32 R23, RZ, RZ, R207 ;  /* 0x000000ffff177224 */ /* 0x000fc400078e00cf */
[----:B------:R-:W-:Y:S01]  /*36900*/  IMAD.MOV.U32 R24, RZ, RZ, R200 ;  /* 0x000000ffff187224 */ /* 0x000fe200078e00c8 */
[----:B------:R-:W-:Y:S01]  /*36910*/  LDS R14, [R238+0x2f800] ;  /* 0x02f80000ee0e7984 */ /* 0x000fe20000000800 */
[----:B------:R-:W-:Y:S02]  /*36920*/  IMAD.MOV.U32 R25, RZ, RZ, R201 ;  /* 0x000000ffff197224 */ /* 0x000fe400078e00c9 */
[----:B------:R-:W-:Y:S01]  /*36930*/  IMAD.MOV.U32 R26, RZ, RZ, R202 ;  /* 0x000000ffff1a7224 */ /* 0x000fe200078e00ca */
[----:B------:R-:W-:Y:S01]  /*36940*/  LDS R13, [R239+0x2f000] ;  /* 0x02f00000ef0d7984 */ /* 0x000fe20000000800 */
[----:B------:R-:W-:-:S03]  /*36950*/  IMAD.MOV.U32 R27, RZ, RZ, R203 ;  /* 0x000000ffff1b7224 */ /* 0x000fc600078e00cb */
[----:B------:R-:W1:Y:S04]  /*36960*/  LDS R15, [R239+0x2f800] ;  /* 0x02f80000ef0f7984 */ /* 0x000e680000000800 */
[----:B------:R-:W-:Y:S04]  /*36970*/  LDS R8, [R0+0x2f080] ;  /* 0x02f0800000087984 */ /* 0x000fe80000000800 */
[----:B------:R-:W-:Y:S04]  /*36980*/  LDS R10, [R0+0x2f880] ;  /* 0x02f88000000a7984 */ /* 0x000fe80000000800 */
[----:B------:R-:W-:Y:S04]  /*36990*/  LDS R9, [R237+0x2f080] ;  /* 0x02f08000ed097984 */ /* 0x000fe80000000800 */
[----:B------:R-:W2:Y:S01]  /*369a0*/  LDS R11, [R237+0x2f880] ;  /* 0x02f88000ed0b7984 */ /* 0x000ea20000000800 */
[----:B---3--:R-:W-:Y:S01]  /*369b0*/  HMMA.1688.F32.TF32 R116, R36, R86, R116 ;  /* 0x000000562474723c */ /* 0x008fe20000081074 */
[----:B------:R-:W-:-:S02]  /*369c0*/  IMAD.MOV.U32 R35, RZ, RZ, R220 ;  /* 0x000000ffff237224 */ /* 0x000fc400078e00dc */
[----:B------:R-:W-:Y:S01]  /*369d0*/  LDS R192, [R0+0x2f100] ;  /* 0x02f1000000c07984 */ /* 0x000fe20000000800 */
[----:B------:R-:W-:Y:S02]  /*369e0*/  IMAD.MOV.U32 R34, RZ, RZ, R221 ;  /* 0x000000ffff227224 */ /* 0x000fe400078e00dd */
[----:B------:R-:W-:Y:S01]  /*369f0*/  IMAD.MOV.U32 R33, RZ, RZ, R222 ;  /* 0x000000ffff217224 */ /* 0x000fe200078e00de */
[----:B------:R-:W-:Y:S01]  /*36a00*/  LDS R194, [R0+0x2f900] ;  /* 0x02f9000000c27984 */ /* 0x000fe20000000800 */
[----:B----4-:R-:W-:Y:S01]  /*36a10*/  HMMA.1688.F32.TF32 R120, R36, R90, R120 ;  /* 0x0000005a2478723c */ /* 0x010fe20000081078 */
[----:B------:R-:W-:Y:S02]  /*36a20*/  IMAD.MOV.U32 R32, RZ, RZ, R223 ;  /* 0x000000ffff207224 */ /* 0x000fe400078e00df */
[----:B------:R-:W-:Y:S01]  /*36a30*/  LDS R193, [R237+0x2f100] ;  /* 0x02f10000edc17984 */ /* 0x000fe20000000800 */
[----:B------:R-:W-:Y:S02]  /*36a40*/  IMAD.MOV.U32 R28, RZ, RZ, R243 ;  /* 0x000000ffff1c7224 */ /* 0x000fe400078e00f3 */
[----:B------:R-:W-:Y:S01]  /*36a50*/  IMAD.MOV.U32 R252, RZ, RZ, R4 ;  /* 0x000000fffffc7224 */ /* 0x000fe200078e0004 */
[----:B------:R-:W-:Y:S01]  /*36a60*/  LDS R243, [R237+0x2f980] ;  /* 0x02f98000edf37984 */ /* 0x000fe20000000800 */
[----:B------:R-:W-:-:S02]  /*36a70*/  IMAD.MOV.U32 R2, RZ, RZ, R5 ;  /* 0x000000ffff027224 */ /* 0x000fc400078e0005 */
[----:B------:R-:W-:Y:S01]  /*36a80*/  IMAD.MOV.U32 R3, RZ, RZ, R6 ;  /* 0x000000ffff037224 */ /* 0x000fe200078e0006 */
[----:B------:R-:W-:Y:S01]  /*36a90*/  LDS R4, [R238+0x2f080] ;  /* 0x02f08000ee047984 */ /* 0x000fe20000000800 */
[----:B------:R-:W-:-:S03]  /*36aa0*/  IMAD.MOV.U32 R69, RZ, RZ, R7 ;  /* 0x000000ffff457224 */ /* 0x000fc600078e0007 */
[----:B------:R-:W-:Y:S04]  /*36ab0*/  LDS R6, [R238+0x2f880] ;  /* 0x02f88000ee067984 */ /* 0x000fe80000000800 */
[----:B------:R-:W-:Y:S04]  /*36ac0*/  STL.64 [R1+0x16c0], R118 ;  /* 0x0016c07601007387 */ /* 0x000fe80000100a00 */
[----:B------:R-:W-:Y:S04]  /*36ad0*/  STL.64 [R1+0x16b8], R116 ;  /* 0x0016b87401007387 */ /* 0x000fe80000100a00 */
[----:B------:R-:W-:Y:S04]  /*36ae0*/  STL.64 [R1+0x16d0], R122 ;  /* 0x0016d07a01007387 */ /* 0x000fe80000100a00 */
[----:B------:R3:W-:Y:S04]  /*36af0*/  STL.64 [R1+0x16c8], R120 ;  /* 0x0016c87801007387 */ /* 0x0007e80000100a00 */
        /* <DEDUP_REMOVED lines=8> */
[----:B------:R-:W-:Y:S04]  /*36b80*/  LDS R5, [R239+0x2f080] ;  /* 0x02f08000ef057984 */ /* 0x000fe80000000800 */
[----:B------:R-:W1:Y:S04]  /*36b90*/  LDS R7, [R239+0x2f880] ;  /* 0x02f88000ef077984 */ /* 0x000e680000000800 */
[----:B------:R-:W4:Y:S04]  /*36ba0*/  LDL.LU R112, [R1+0x170] ;  /* 0x0001700001707983 */ /* 0x000f280000300800 */
[----:B------:R-:W4:Y:S04]  /*36bb0*/  LDL.LU R113, [R1+0x174] ;  /* 0x0001740001717983 */ /* 0x000f280000300800 */
[----:B------:R-:W4:Y:S04]  /*36bc0*/  LDL.LU R114, [R1+0x178] ;  /* 0x0001780001727983 */ /* 0x000f280000300800 */
[----:B------:R-:W4:Y:S04]  /*36bd0*/  LDL.LU R115, [R1+0x17c] ;  /* 0x00017c0001737983 */ /* 0x000f280000300800 */
[----:B---3--:R-:W3:Y:S04]  /*36be0*/  LDL.LU R120, [R1+0x180] ;  /* 0x0001800001787983 */ /* 0x008ee80000300800 */
[----:B------:R-:W3:Y:S04]  /*36bf0*/  LDL.LU R121, [R1+0x184] ;  /* 0x0001840001797983 */ /* 0x000ee80000300800 */
[----:B------:R-:W3:Y:S04]  /*36c00*/  LDL.LU R122, [R1+0x188] ;  /* 0x00018800017a7983 */ /* 0x000ee80000300800 */
[----:B------:R-:W3:Y:S01]  /*36c10*/  LDL.LU R123, [R1+0x18c] ;  /* 0x00018c00017b7983 */ /* 0x000ee20000300800 */
[C---:B------:R-:W-:Y:S01]  /*36c20*/  HMMA.1688.F32.TF32 R124, R36.reuse, R94, R124 ;  /* 0x0000005e247c723c */ /* 0x040fe2000008107c */
[----:B------:R-:W-:Y:S01]  /*36c30*/  MOV R119, R216 ;  /* 0x000000d800777202 */ /* 0x000fe20000000f00 */
[----:B------:R-:W-:Y:S01]  /*36c40*/  IMAD.MOV.U32 R29, RZ, RZ, R242 ;  /* 0x000000ffff1d7224 */ /* 0x000fe200078e00f2 */
[----:B------:R-:W-:Y:S05]  /*36c50*/  LDS R195, [R237+0x2f900] ;  /* 0x02f90000edc37984 */ /* 0x000fea0000000800 */
[----:B------:R-:W-:Y:S08]  /*36c60*/  HMMA.1688.F32.TF32 R128, R36, R98, R128 ;  /* 0x000000622480723c */ /* 0x000ff00000081080 */
[C---:B-1----:R-:W-:Y:S08]  /*36c70*/  HMMA.1688.F32.TF32 R132, R12.reuse, R70, R132 ;  /* 0x000000460c84723c */ /* 0x042ff00000081084 */
[C---:B------:R-:W-:Y:S08]  /*36c80*/  HMMA.1688.F32.TF32 R136, R12.reuse, R74, R136 ;  /* 0x0000004a0c88723c */ /* 0x040ff00000081088 */
[C---:B------:R-:W-:Y:S08]  /*36c90*/  HMMA.1688.F32.TF32 R140, R12.reuse, R78, R140 ;  /* 0x0000004e0c8c723c */ /* 0x040ff0000008108c */
[C---:B------:R-:W-:Y:S08]  /*36ca0*/  HMMA.1688.F32.TF32 R144, R12.reuse, R82, R144 ;  /* 0x000000520c90723c */ /* 0x040ff00000081090 */
[C---:B------:R-:W-:Y:S08]  /*36cb0*/  HMMA.1688.F32.TF32 R148, R12.reuse, R86, R148 ;  /* 0x000000560c94723c */ /* 0x040ff00000081094 */
[C---:B------:R-:W-:Y:S08]  /*36cc0*/  HMMA.1688.F32.TF32 R152, R12.reuse, R90, R152 ;  /* 0x0000005a0c98723c */ /* 0x040ff00000081098 */
[C---:B------:R-:W-:Y:S08]  /*36cd0*/  HMMA.1688.F32.TF32 R156, R12.reuse, R94, R156 ;  /* 0x0000005e0c9c723c */ /* 0x040ff0000008109c */
[----:B------:R-:W-:Y:S08]  /*36ce0*/  HMMA.1688.F32.TF32 R160, R12, R98, R160 ;  /* 0x000000620ca0723c */ /* 0x000ff000000810a0 */
[C---:B--2---:R-:W-:Y:S08]  /*36cf0*/  HMMA.1688.F32.TF32 R164, R8.reuse, R70, R164 ;  /* 0x0000004608a4723c */ /* 0x044ff000000810a4 */
[C---:B------:R-:W-:Y:S08]  /*36d00*/  HMMA.1688.F32.TF32 R168, R8.reuse, R74, R168 ;  /* 0x0000004a08a8723c */ /* 0x040ff000000810a8 */
[C---:B------:R-:W-:Y:S08]  /*36d10*/  HMMA.1688.F32.TF32 R172, R8.reuse, R78, R172 ;  /* 0x0000004e08ac723c */ /* 0x040ff000000810ac */
[C---:B------:R-:W-:Y:S08]  /*36d20*/  HMMA.1688.F32.TF32 R176, R8.reuse, R82, R176 ;  /* 0x0000005208b0723c */ /* 0x040ff000000810b0 */
[C---:B------:R-:W-:Y:S08]  /*36d30*/  HMMA.1688.F32.TF32 R180, R8.reuse, R86, R180 ;  /* 0x0000005608b4723c */ /* 0x040ff000000810b4 */
[C---:B------:R-:W-:Y:S08]  /*36d40*/  HMMA.1688.F32.TF32 R184, R8.reuse, R90, R184 ;  /* 0x0000005a08b8723c */ /* 0x040ff000000810b8 */
[C---:B------:R-:W-:Y:S08]  /*36d50*/  HMMA.1688.F32.TF32 R188, R8.reuse, R94, R188 ;  /* 0x0000005e08bc723c */ /* 0x040ff000000810bc */
[----:B------:R-:W-:Y:S01]  /*36d60*/  HMMA.1688.F32.TF32 R224, R8, R98, R224 ;  /* 0x0000006208e0723c */ /* 0x000fe200000810e0 */
[----:B------:R-:W-:Y:S01]  /*36d70*/  IMAD.MOV.U32 R118, RZ, RZ, R217 ;  /* 0x000000ffff767224 */ /* 0x000fe200078e00d9 */
[----:B------:R-:W-:Y:S06]  /*36d80*/  LDS R242, [R0+0x2f980] ;  /* 0x02f9800000f27984 */ /* 0x000fec0000000800 */
[C---:B------:R-:W-:Y:S08]  /*36d90*/  HMMA.1688.F32.TF32 R228, R4.reuse, R70, R228 ;  /* 0x0000004604e4723c */ /* 0x040ff000000810e4 */
        /* <DEDUP_REMOVED lines=15> */
[----:B----4-:R-:W-:Y:S02]  /*36e90*/  IMAD.MOV.U32 R103, RZ, RZ, R204 ;  /* 0x000000ffff677224 */ /* 0x010fe400078e00cc */
[----:B------:R-:W-:Y:S02]  /*36ea0*/  IMAD.MOV.U32 R102, RZ, RZ, R205 ;  /* 0x000000ffff667224 */ /* 0x000fe400078e00cd */
[----:B------:R-:W-:Y:S02]  /*36eb0*/  IMAD.MOV.U32 R101, RZ, RZ, R206 ;  /* 0x000000ffff657224 */ /* 0x000fe400078e00ce */
[----:B------:R-:W-:Y:S02]  /*36ec0*/  IMAD.MOV.U32 R111, RZ, RZ, R200 ;  /* 0x000000ffff6f7224 */ /* 0x000fe400078e00c8 */
        /* <DEDUP_REMOVED lines=8> */
[----:B------:R-:W4:Y:S04]  /*36f50*/  LDL.LU R204, [R1+0x1b0] ;  /* 0x0001b00001cc7983 */ /* 0x000f280000300800 */
[----:B------:R-:W4:Y:S04]  /*36f60*/  LDL.LU R205, [R1+0x1b4] ;  /* 0x0001b40001cd7983 */ /* 0x000f280000300800 */
[----:B------:R-:W4:Y:S04]  /*36f70*/  LDL.LU R206, [R1+0x1b8] ;  /* 0x0001b80001ce7983 */ /* 0x000f280000300800 */
[----:B------:R-:W4:Y:S04]  /*36f80*/  LDL.LU R207, [R1+0x1bc] ;  /* 0x0001bc0001cf7983 */ /* 0x000f280000300800 */
        /* <DEDUP_REMOVED lines=40> */
[----:B------:R-:W-:-:S02]  /*37210*/  IMAD.MOV.U32 R30, RZ, RZ, R241 ;  /* 0x000000ffff1e7224 */ /* 0x000fc400078e00f1 */
[----:B------:R-:W-:Y:S01]  /*37220*/  IMAD.MOV.U32 R31, RZ, RZ, R240 ;  /* 0x000000ffff1f7224 */ /* 0x000fe200078e00f0 */
[----:B------:R-:W-:Y:S04]  /*37230*/  LDS R241, [R237+0x2f180] ;  /* 0x02f18000edf17984 */ /* 0x000fe80000000800 */
[----:B------:R-:W1:Y:S01]  /*37240*/  LDS R240, [R0+0x2f180] ;  /* 0x02f1800000f07984 */ /* 0x000e620000000800 */
[----:B------:R-:W-:Y:S01]  /*37250*/  MOV R16, R55 ;  /* 0x0000003700107202 */ /* 0x000fe20000000f00 */
        /* <DEDUP_REMOVED lines=9> */
[----:B------:R-:W-:Y:S04]  /*372f0*/  LDS R237, [R239+0x2f180] ;  /* 0x02f18000efed7984 */ /* 0x000fe80000000800 */
[----:B------:R-:W-:Y:S04]  /*37300*/  LDS R236, [R238+0x2f180] ;  /* 0x02f18000eeec7984 */ /* 0x000fe80000000800 */
[----:B------:R-:W-:Y:S04]  /*37310*/  LDS R238, [R238+0x2f980] ;  /* 0x02f98000eeee7984 */ /* 0x000fe80000000800 */
[----:B------:R-:W2:Y:S01]  /*37320*/  LDS R239, [R239+0x2f980] ;  /* 0x02f98000efef7984 */ /* 0x000ea20000000800 */
[C---:B-1----:R-:W-:Y:S08]  /*37330*/  HMMA.1688.F32.TF32 R32, R240.reuse, R74, R32 ;  /* 0x0000004af020723c */ /* 0x042ff00000081020 */
        /* <DEDUP_REMOVED lines=12> */
[C---:B--2---:R-:W-:Y:S08]  /*37400*/  HMMA.1688.F32.TF32 R200, R192.reuse, R90, R200 ;  /* 0x0000005ac0c8723c */ /* 0x044ff000000810c8 */
[C---:B----4-:R-:W-:Y:S08]  /*37410*/  HMMA.1688.F32.TF32 R204, R192.reuse, R86, R204 ;  /* 0x00000056c0cc723c */ /* 0x050ff000000810cc */
[C---:B---3--:R-:W-:Y:S08]  /*37420*/  HMMA.1688.F32.TF32 R208, R192.reuse, R82, R208 ;  /* 0x00000052c0d0723c */ /* 0x048ff000000810d0 */
[C---:B------:R-:W-:Y:S08]  /*37430*/  HMMA.1688.F32.TF32 R216, R192.reuse, R74, R216 ;  /* 0x0000004ac0d8723c */ /* 0x040ff000000810d8 */
[C---:B------:R-:W-:Y:S08]  /*37440*/  HMMA.1688.F32.TF32 R220, R192.reuse, R70, R220 ;  /* 0x00000046c0dc723c */ /* 0x040ff000000810dc */
[C---:B------:R-:W-:Y:S08]  /*37450*/  HMMA.1688.F32.TF32 R212, R192.reuse, R78, R212 ;  /* 0x0000004ec0d4723c */ /* 0x040ff000000810d4 */
[C---:B------:R-:W-:Y:S08]  /*37460*/  HMMA.1688.F32.TF32 R196, R192.reuse, R94, R196 ;  /* 0x0000005ec0c4723c */ /* 0x040ff000000810c4 */
[----:B------:R-:W-:Y:S01]  /*37470*/  HMMA.1688.F32.TF32 R192, R192, R98, R120 ;  /* 0x00000062c0c0723c */ /* 0x000fe20000081078 */
[----:B------:R1:W5:Y:S04]  /*37480*/  LDL.LU.64 R122, [R1+0x16d0] ;  /* 0x0016d000017a7983 */ /* 0x0003680000300a00 */
[----:B------:R1:W5:Y:S03]  /*37490*/  LDL.LU.64 R120, [R1+0x16c8] ;  /* 0x0016c80001787983 */ /* 0x0003660000300a00 */
[C---:B------:R-:W-:Y:S08]  /*374a0*/  HMMA.1688.F32.TF32 R104, R52.reuse, R78, R104 ;  /* 0x0000004e3468723c */ /* 0x040ff00000081068 */
[C---:B------:R-:W-:Y:S08]  /*374b0*/  HMMA.1688.F32.TF32 R56, R52.reuse, R94, R56 ;  /* 0x0000005e3438723c */ /* 0x040ff00000081038 */
[----:B------:R-:W-:Y:S01]  /*374c0*/  HMMA.1688.F32.TF32 R52, R52, R98, R116 ;  /* 0x000000623434723c */ /* 0x000fe20000081074 */
[----:B------:R1:W5:Y:S04]  /*374d0*/  LDL.LU.64 R118, [R1+0x16c0] ;  /* 0x0016c00001767983 */ /* 0x0003680000300a00 */
[----:B------:R1:W5:Y:S04]  /*374e0*/  LDL.LU.64 R116, [R1+0x16b8] ;  /* 0x0016b80001747983 */ /* 0x0003680000300a00 */
[----:B------:R-:W-:Y:S04]  /*374f0*/  STL.64 [R1+0x100], R32 ;  /* 0x0001002001007387 */ /* 0x000fe80000100a00 */
[----:B------:R2:W-:Y:S04]  /*37500*/  STL.64 [R1+0x108], R34 ;  /* 0x0001082201007387 */ /* 0x0005e80000100a00 */
[----:B--2---:R-:W2:Y:S04]  /*37510*/  LDL.LU.64 R34, [R1+0x16b0] ;  /* 0x0016b00001227983 */ /* 0x004ea80000300a00 */
[----:B------:R-:W2:Y:S04]  /*37520*/  LDL.LU.64 R32, [R1+0x16a8] ;  /* 0x0016a80001207983 */ /* 0x000ea80000300a00 */
[----:B------:R-:W-:Y:S04]  /*37530*/  STL.64 [R1+0xe0], R28 ;  /* 0x0000e01c01007387 */ /* 0x000fe80000100a00 */
[----:B------:R3:W-:Y:S04]  /*37540*/  STL.64 [R1+0xe8], R30 ;  /* 0x0000e81e01007387 */ /* 0x0007e80000100a00 */
[----:B---3--:R-:W3:Y:S04]  /*37550*/  LDL.LU.64 R30, [R1+0x16a0] ;  /* 0x0016a000011e7983 */ /* 0x008ee80000300a00 */
[----:B------:R-:W3:Y:S04]  /*37560*/  LDL.LU.64 R28, [R1+0x1698] ;  /* 0x00169800011c7983 */ /* 0x000ee80000300a00 */
[----:B------:R-:W-:Y:S04]  /*37570*/  STL.64 [R1+0xd0], R24 ;  /* 0x0000d01801007387 */ /* 0x000fe80000100a00 */
[----:B------:R4:W-:Y:S04]  /*37580*/  STL.64 [R1+0xd8], R26 ;  /* 0x0000d81a01007387 */ /* 0x0009e80000100a00 */
[----:B----4-:R-:W4:Y:S04]  /*37590*/  LDL.LU.64 R26, [R1+0x1690] ;  /* 0x00169000011a7983 */ /* 0x010f280000300a00 */
[----:B------:R-:W4:Y:S04]  /*375a0*/  LDL.LU.64 R24, [R1+0x1688] ;  /* 0x0016880001187983 */ /* 0x000f280000300a00 */
[----:B------:R-:W-:Y:S04]  /*375b0*/  STL.64 [R1+0xc0], R20 ;  /* 0x0000c01401007387 */ /* 0x000fe80000100a00 */
[----:B------:R1:W-:Y:S04]  /*375c0*/  STL.64 [R1+0xc8], R22 ;  /* 0x0000c81601007387 */ /* 0x0003e80000100a00 */
[----:B-1----:R-:W2:Y:S04]  /*375d0*/  LDL.LU.64 R22, [R1+0x1680] ;  /* 0x0016800001167983 */ /* 0x002ea80000300a00 */
[----:B------:R-:W2:Y:S04]  /*375e0*/  LDL.LU.64 R20, [R1+0x1678] ;  /* 0x0016780001147983 */ /* 0x000ea80000300a00 */
        /* <DEDUP_REMOVED lines=9> */
[----:B------:R-:W3:Y:S04]  /*37680*/  LDL.LU.64 R250, [R1+0x1650] ;  /* 0x0016500001fa7983 */ /* 0x000ee80000300a00 */
[----:B------:R-:W3:Y:S04]  /*37690*/  LDL.LU.64 R248, [R1+0x1648] ;  /* 0x0016480001f87983 */ /* 0x000ee80000300a00 */
[----:B------:R1:W-:Y:S04]  /*376a0*/  STL.64 [R1+0x90], R240 ;  /* 0x000090f001007387 */ /* 0x0003e80000100a00 */
[----:B------:R1:W-:Y:S02]  /*376b0*/  STL.64 [R1+0x98], R242 ;  /* 0x000098f201007387 */ /* 0x0003e40000100a00 */
[----:B-1----:R-:W-:-:S02]  /*376c0*/  IMAD.MOV.U32 R240, RZ, RZ, R252 ;  /* 0x000000fffff07224 */ /* 0x002fc400078e00fc */
[----:B------:R-:W-:Y:S01]  /*376d0*/  IMAD.MOV.U32 R241, RZ, RZ, R2 ;  /* 0x000000fffff17224 */ /* 0x000fe200078e0002 */
[----:B------:R1:W5:Y:S01]  /*376e0*/  LDL.LU R252, [R1+0x1640] ;  /* 0x0016400001fc7983 */ /* 0x0003620000300800 */
[----:B------:R-:W-:Y:S02]  /*376f0*/  IMAD.MOV.U32 R242, RZ, RZ, R3 ;  /* 0x000000fffff27224 */ /* 0x000fe400078e0003 */
[----:B------:R-:W-:Y:S01]  /*37700*/  IMAD.MOV.U32 R243, RZ, RZ, R69 ;  /* 0x000000fffff37224 */ /* 0x000fe200078e0045 */
[----:B------:R-:W4:Y:S06]  /*37710*/  LDL.LU R2, [R1+0x163c] ;  /* 0x00163c0001027983 */ /* 0x000f2c0000300800 */
[C---:B------:R-:W-:Y:S11]  /*37720*/  HMMA.1688.F32.TF32 R240, R236.reuse, R70, R240 ;  /* 0x00000046ecf0723c */ /* 0x040ff600000810f0 */
[----:B------:R-:W-:Y:S11]  /*37730*/  @!UPT UIADD3 URZ, URZ, URZ, URZ ;  /* 0x0000003f3f3ff290 */ /* 0x000ff6000fffe03f */
[----:B------:R-:W-:Y:S01]  /*37740*/  @!UPT UIADD3 URZ, URZ, URZ, URZ ;  /* 0x0000003f3f3ff290 */ /* 0x000fe2000fffe03f */
[----:B------:R-:W-:Y:S04]  /*37750*/  STL.64 [R1+0x80], R240 ;  /* 0x000080f001007387 */ /* 0x000fe80000100a00 */
[----:B------:R3:W-:Y:S04]  /*37760*/  STL.64 [R1+0x88], R242 ;  /* 0x000088f201007387 */ /* 0x0007e80000100a00 */
[----:B------:R-:W4:Y:S04]  /*37770*/  LDL.LU R72, [R1+0xfa0] ;  /* 0x000fa00001487983 */ /* 0x000f280000300800 */
[----:B------:R-:W-:Y:S01]  /*37780*/  BAR.SYNC.DEFER_BLOCKING 0x0 ;  /* 0x0000000000007b1d */ /* 0x000fe20000010000 */
[C---:B--2---:R-:W-:Y:S08]  /*37790*/  HMMA.1688.F32.TF32 R76, R236.reuse, R78, R244 ;  /* 0x0000004eec4c723c */ /* 0x044ff000000810f4 */
[C---:B---3--:R-:W-:Y:S11]  /*377a0*/  HMMA.1688.F32.TF32 R240, R236.reuse, R74, R248 ;  /* 0x0000004aecf0723c */ /* 0x048ff600000810f8 */
[----:B------:R-:W-:Y:S11]  /*377b0*/  @!UPT UIADD3 URZ, URZ, URZ, URZ ;  /* 0x0000003f3f3ff290 */ /* 0x000ff6000fffe03f */
[----:B------:R-:W-:Y:S01]  /*377c0*/  @!UPT UIADD3 URZ, URZ, URZ, URZ ;  /* 0x0000003f3f3ff290 */ /* 0x000fe2000fffe03f */
[----:B------:R-:W-:Y:S04]  /*377d0*/  STL.64 [R1+0x70], R240 ;  /* 0x000070f001007387 */ /* 0x000fe80000100a00 */
[----:B------:R-:W-:Y:S04]  /*377e0*/  STL.64 [R1+0x78], R242 ;  /* 0x000078f201007387 */ /* 0x000fe80000100a00 */
[----:B------:R-:W2:Y:S04]  /*377f0*/  LDL.LU R71, [R1+0xfa8] ;  /* 0x000fa80001477983 */ /* 0x000ea80000300800 */
[----:B------:R3:W-:Y:S04]  /*37800*/  STL.64 [R1+0x50], R76 ;  /* 0x0000504c01007387 */ /* 0x0007e80000100a00 */
[----:B------:R-:W-:Y:S04]  /*37810*/  STL.64 [R1+0x58], R78 ;  /* 0x0000584e01007387 */ /* 0x000fe80000100a00 */
[----:B------:R-:W2:Y:S04]  /*37820*/  LDL.LU R70, [R1+0xf80] ;  /* 0x000f800001467983 */ /* 0x000ea80000300800 */
[----:B------:R-:W2:Y:S01]  /*37830*/  LDL.LU R69, [R1+0xf8c] ;  /* 0x000f8c0001457983 */ /* 0x000ea20000300800 */
[----:B------:R-:W-:Y:S01]  /*37840*/  HMMA.1688.F32.TF32 R80, R236, R82, R16 ;  /* 0x00000052ec50723c */ /* 0x000fe20000081010 */
[----:B---3--:R-:W-:-:S07]  /*37850*/  IMAD.MOV.U32 R77, RZ, RZ, 0x7f ;  /* 0x0000007fff4d7424 */ /* 0x008fce00078e00ff */
[----:B------:R-:W-:Y:S01]  /*37860*/  HMMA.1688.F32.TF32 R16, R236, R86, R20 ;  /* 0x00000056ec10723c */ /* 0x000fe20000081014 */
[----:B------:R-:W-:-:S04]  /*37870*/  IADD3 R77, R77, c[0x0][0x180], RZ ;  /* 0x000060004d4d7a10 */ /* 0x000fc80007ffe0ff */
[----:B------:R-:W-:-:S04]  /*37880*/  SHF.R.S32.HI R73, RZ, 0x1f, R77 ;  /* 0x0000001fff497819 */ /* 0x000fc8000001144d */
[----:B------:R-:W-:Y:S01]  /*37890*/  LEA.HI R73, R73, R77, RZ, 0x7 ;  /* 0x0000004d49497211 */ /* 0x000fe200078f38ff */
[----:B----4-:R-:W-:Y:S03]  /*378a0*/  HMMA.1688.F32.TF32 R248, R236, R90, R24 ;  /* 0x0000005aecf8723c */ /* 0x010fe60000081018 */
[----:B------:R-:W-:Y:S02]  /*378b0*/  SHF.R.S32.HI R73, RZ, 0x7, R73 ;  /* 0x00000007ff497819 */ /* 0x000fe40000011449 */
[----:B------:R-:W-:Y:S04]  /*378c0*/  STL.64 [R1+0x30], R80 ;  /* 0x0000305001007387 */ /* 0x000fe80000100a00 */
[----:B------:R-:W-:Y:S01]  /*378d0*/  STL.64 [R1+0x38], R82 ;  /* 0x0000385201007387 */ /* 0x000fe20000100a00 */
[----:B------:R-:W-:-:S03]  /*378e0*/  IADD3 R73, R73, -0x1, RZ ;  /* 0xffffffff49497810 */ /* 0x000fc60007ffe0ff */
[----:B------:R3:W-:Y:S04]  /*378f0*/  STL.64 [R1], R16 ;  /* 0x0000001001007387 */ /* 0x0007e80000100a00 */
[----:B------:R4:W-:Y:S04]  /*37900*/  STL.64 [R1+0x8], R18 ;  /* 0x0000081201007387 */ /* 0x0009e80000100a00 */
[----:B------:R-:W4:Y:S04]  /*37910*/  LDL.LU R27, [R1+0xf60] ;  /* 0x000f6000011b7983 */ /* 0x000f280000300800 */
[----:B------:R-:W4:Y:S01]  /*37920*/  LDL.LU R24, [R1+0xf6c] ;  /* 0x000f6c0001187983 */ /* 0x000f220000300800 */
[----:B------:R-:W-:-:S03]  /*37930*/  IADD3 R20, R68, 0x1, RZ ;  /* 0x0000000144147810 */ /* 0x000fc60007ffe0ff */
[----:B------:R-:W4:Y:S01]  /*37940*/  LDL.LU R22, [R1+0xf40] ;  /* 0x000f400001167983 */ /* 0x000f220000300800 */
[----:B------:R-:W-:Y:S01]  /*37950*/  ISETP.GE.AND P0, PT, R68, R73, PT ;  /* 0x000000494400720c */ /* 0x000fe20003f06270 */
[----:B------:R-:W-:Y:S02]  /*37960*/  IMAD.MOV.U32 R68, RZ, RZ, c[0x0][0x188] ;  /* 0x00006200ff447624 */ /* 0x000fe400078e00ff */
[----:B------:R-:W4:Y:S02]  /*37970*/  LDL.LU R21, [R1+0xf4c] ;  /* 0x000f4c0001157983 */ /* 0x000f240000300800 */
[----:B------:R-:W-:-:S05]  /*37980*/  IMAD.SHL.U32 R68, R68, 0x80, RZ ;  /* 0x0000008044447824 */ /* 0x000fca00078e00ff */
[----:B------:R-:W-:Y:S01]  /*37990*/  SHF.L.U32 R68, R68, 0x2, RZ ;  /* 0x0000000244447819 */ /* 0x000fe200000006ff */
[----:B------:R-:W-:Y:S03]  /*379a0*/  HMMA.1688.F32.TF32 R96, R236, R98, R32 ;  /* 0x00000062ec60723c */ /* 0x000fe60000081020 */
[----:B--2---:R-:W-:-:S05]  /*379b0*/  IADD3 R71, P3, R71, R68, RZ ;  /* 0x0000004447477210 */ /* 0x004fca0007f7e0ff */
[----:B------:R-:W-:Y:S01]  /*379c0*/  IMAD.X R72, R72, 0x1, R2, P3 ;  /* 0x0000000148487824 */ /* 0x000fe200018e0602 */
[----:B------:R-:W-:Y:S01]  /*379d0*/  STL [R1+0xfa8], R71 ;  /* 0x000fa84701007387 */ /* 0x000fe20000100800 */
[----:B------:R-:W-:-:S03]  /*379e0*/  IADD3 R69, P4, R69, R68, RZ ;  /* 0x0000004445457210 */ /* 0x000fc60007f9e0ff */
[----:B------:R-:W-:Y:S02]  /*379f0*/  STL [R1+0xfa0], R72 ;  /* 0x000fa04801007387 */ /* 0x000fe40000100800 */
[----:B------:R-:W-:Y:S02]  /*37a00*/  IMAD.X R70, R70, 0x1, R2, P4 ;  /* 0x0000000146467824 */ /* 0x000fe400020e0602 */
[----:B------:R-:W-:Y:S04]  /*37a10*/  STL [R1+0xf8c], R69 ;  /* 0x000f8c4501007387 */ /* 0x000fe80000100800 */
[----:B------:R-:W-:Y:S04]  /*37a20*/  STL [R1+0xf80], R70 ;  /* 0x000f804601007387 */ /* 0x000fe80000100800 */
[----:B------:R-:W2:Y:S04]  /*37a30*/  LDL.LU R32, [R1+0xf20] ;  /* 0x000f200001207983 */ /* 0x000ea80000300800 */
[----:B------:R-:W2:Y:S04]  /*37a40*/  LDL.LU R26, [R1+0xf2c] ;  /* 0x000f2c00011a7983 */ /* 0x000ea80000300800 */
[----:B------:R-:W2:Y:S04]  /*37a50*/  LDL.LU R25, [R1+0xf00] ;  /* 0x000f000001197983 */ /* 0x000ea80000300800 */
[----:B------:R-:W2:Y:S01]  /*37a60*/  LDL.LU R23, [R1+0xf0c] ;  /* 0x000f0c0001177983 */ /* 0x000ea20000300800 */
[----:B------:R-:W-:-:S03]  /*37a70*/  IMAD.MOV.U32 R76, RZ, RZ, c[0x0][0x180] ;  /* 0x00006000ff4c7624 */ /* 0x000fc600078e00ff */
[----:B------:R-:W1:Y:S01]  /*37a80*/  S2R R3, SR_TID.X ;  /* 0x0000000000037919 */ /* 0x000e620000002100 */
[----:B---3--:R-:W-:-:S05]  /*37a90*/  IMAD R16, R20, -0x80, R76 ;  /* 0xffffff8014107824 */ /* 0x008fca00078e024c */
[----:B------:R-:W-:-:S04]  /*37aa0*/  ISETP.GT.AND P1, PT, R16, RZ, PT ;  /* 0x000000ff1000720c */ /* 0x000fc80003f24270 */
[----:B------:R-:W-:Y:S02]  /*37ab0*/  SEL R17, RZ, 0x4, !P1 ;  /* 0x00000004ff117807 */ /* 0x000fe40004800000 */
[----:B------:R-:W-:Y:S02]  /*37ac0*/  ISETP.GT.AND P1, PT, R16, 0x4, PT ;  /* 0x000000041000780c */ /* 0x000fe40003f24270 */
[----:B------:R-:W-:-:S04]  /*37ad0*/  SEL R17, R17, RZ, !P0 ;  /* 0x000000ff11117207 */ /* 0x000fc80004000000 */
[----:B------:R-:W-:Y:S02]  /*37ae0*/  ISETP.NE.U32.AND P2, PT, R17, RZ, PT ;  /* 0x000000ff1100720c */ /* 0x000fe40003f45070 */
[----:B------:R-:W-:-:S04]  /*37af0*/  SEL R17, RZ, 0x4, !P1 ;  /* 0x00000004ff117807 */ /* 0x000fc80004800000 */
[----:B------:R-:W-:Y:S02]  /*37b00*/  SEL R17, R17, RZ, !P0 ;  /* 0x000000ff11117207 */ /* 0x000fe40004000000 */
[----:B-1----:R-:W-:Y:S02]  /*37b10*/  LOP3.LUT R3, R3, 0x7f, RZ, 0xc0, !PT ;  /* 0x0000007f03037812 */ /* 0x002fe400078ec0ff */
[----:B------:R-:W-:Y:S01]  /*37b20*/  ISETP.NE.U32.AND P1, PT, R17, RZ, PT ;  /* 0x000000ff1100720c */ /* 0x000fe20003f25070 */
[----:B----4-:R-:W-:Y:S02]  /*37b30*/  IMAD.MOV.U32 R18, RZ, RZ, R71 ;  /* 0x000000ffff127224 */ /* 0x010fe400078e0047 */
[----:B------:R-:W-:Y:S02]  /*37b40*/  IMAD.SHL.U32 R3, R3, 0x4, RZ ;  /* 0x0000000403037824 */ /* 0x000fe400078e00ff */
[----:B------:R-:W-:-:S05]  /*37b50*/  IMAD.MOV.U32 R19, RZ, RZ, R72 ;  /* 0x000000ffff137224 */ /* 0x000fca00078e0048 */
[----:B------:R-:W-:Y:S01]  /*37b60*/  @!PT LDS RZ, [RZ] ;  /* 0x00000000fffff984 */ /* 0x000fe20000000800 */
[----:B------:R-:W-:Y:S01]  /*37b70*/  @!PT LDS RZ, [RZ] ;  /* 0x00000000fffff984 */ /* 0x000fe20000000800 */
[----:B------:R-:W-:Y:S01]  /*37b80*/  @!PT LDS RZ, [RZ] ;  /* 0x00000000fffff984 */ /* 0x000fe20000000800 */
[----:B------:R1:W-:Y:S02]  /*37b90*/  LDGSTS.E [R3+0x20000], [R18.64], P2 ;  /* 0x2000000012037fae */ /* 0x0003e40009121846 */
[----:B-1----:R-:W-:Y:S02]  /*37ba0*/  IMAD.MOV.U32 R18, RZ, RZ, R69 ;  /* 0x000000ffff127224 */ /* 0x002fe400078e0045 */
[----:B------:R-:W-:-:S05]  /*37bb0*/  IMAD.MOV.U32 R19, RZ, RZ, R70 ;  /* 0x000000ffff137224 */ /* 0x000fca00078e0046 */
[----:B------:R1:W-:Y:S01]  /*37bc0*/  LDGSTS.E [R3+0x20800], [R18.64], P1 ;  /* 0x2080000012037fae */ /* 0x0003e20008921846 */
[----:B------:R-:W-:-:S04]  /*37bd0*/  ISETP.GT.AND P1, PT, R16, 0x8, PT ;  /* 0x000000081000780c */ /* 0x000fc80003f24270 */
[----:B------:R-:W-:Y:S02]  /*37be0*/  SEL R17, RZ, 0x4, !P1 ;  /* 0x00000004ff117807 */ /* 0x000fe40004800000 */
[----:B------:R-:W-:Y:S02]  /*37bf0*/  ISETP.GT.AND P1, PT, R16, 0xc, PT ;  /* 0x0000000c1000780c */ /* 0x000fe40003f24270 */
[----:B------:R-:W-:Y:S02]  /*37c00*/  SEL R17, R17, RZ, !P0 ;  /* 0x000000ff11117207 */ /* 0x000fe40004000000 */
[----:B------:R-:W-:Y:S02]  /*37c10*/  IADD3 R24, P3, R24, R68, RZ ;  /* 0x0000004418187210 */ /* 0x000fe40007f7e0ff */
[----:B------:R-:W-:Y:S02]  /*37c20*/  ISETP.NE.U32.AND P2, PT, R17, RZ, PT ;  /* 0x000000ff1100720c */ /* 0x000fe40003f45070 */
[----:B------:R-:W-:-:S02]  /*37c30*/  SEL R17, RZ, 0x4, !P1 ;  /* 0x00000004ff117807 */ /* 0x000fc40004800000 */
[----:B------:R-:W-:Y:S02]  /*37c40*/  IADD3 R21, P4, R21, R68, RZ ;  /* 0x0000004415157210 */ /* 0x000fe40007f9e0ff */
[----:B------:R-:W-:Y:S01]  /*37c50*/  SEL R17, R17, RZ, !P0 ;  /* 0x000000ff11117207 */ /* 0x000fe20004000000 */
[--C-:B------:R-:W-:Y:S02]  /*37c60*/  IMAD.X R27, R27, 0x1, R2.reuse, P3 ;  /* 0x000000011b1b7824 */ /* 0x100fe400018e0602 */
[----:B------:R-:W-:Y:S01]  /*37c70*/  IMAD.X R22, R22, 0x1, R2, P4 ;  /* 0x0000000116167824 */ /* 0x000fe200020e0602 */
[----:B------:R-:W-:Y:S01]  /*37c80*/  ISETP.NE.U32.AND P1, PT, R17, RZ, PT ;  /* 0x000000ff1100720c */ /* 0x000fe20003f25070 */
[----:B-1----:R-:W-:Y:S01]  /*37c90*/  IMAD.MOV.U32 R18, RZ, RZ, R24 ;  /* 0x000000ffff127224 */ /* 0x002fe200078e0018 */
[----:B------:R-:W-:Y:S01]  /*37ca0*/  STL [R1+0xf6c], R24 ;  /* 0x000f6c1801007387 */ /* 0x000fe20000100800 */
[----:B------:R-:W-:-:S03]  /*37cb0*/  IMAD.MOV.U32 R19, RZ, RZ, R27 ;  /* 0x000000ffff137224 */ /* 0x000fc600078e001b */
[----:B------:R1:W-:Y:S04]  /*37cc0*/  STL [R1+0xf60], R27 ;  /* 0x000f601b01007387 */ /* 0x0003e80000100800 */
[----:B------:R-:W-:Y:S04]  /*37cd0*/  STL [R1+0xf4c], R21 ;  /* 0x000f4c1501007387 */ /* 0x000fe80000100800 */
[----:B------:R3:W-:Y:S04]  /*37ce0*/  STL [R1+0xf40], R22 ;  /* 0x000f401601007387 */ /* 0x0007e80000100800 */
[----:B------:R4:W-:Y:S04]  /*37cf0*/  LDGSTS.E [R3+0x21000], [R18.64], P2 ;  /* 0x2100000012037fae */ /* 0x0009e80009121846 */
[----:B-1----:R-:W2:Y:S04]  /*37d00*/  LDL.LU R27, [R1+0xee0] ;  /* 0x000ee000011b7983 */ /* 0x002ea80000300800 */
[----:B------:R-:W2:Y:S01]  /*37d10*/  LDL.LU R24, [R1+0xeec] ;  /* 0x000eec0001187983 */ /* 0x000ea20000300800 */
[----:B----4-:R-:W-:-:S02]  /*37d20*/  IMAD.MOV.U32 R18, RZ, RZ, R21 ;  /* 0x000000ffff127224 */ /* 0x010fc400078e0015 */
[----:B------:R-:W-:Y:S02]  /*37d30*/  IMAD.MOV.U32 R19, RZ, RZ, R22 ;  /* 0x000000ffff137224 */ /* 0x000fe400078e0016 */
[----:B---3--:R-:W4:Y:S04]  /*37d40*/  LDL.LU R22, [R1+0xec0] ;  /* 0x000ec00001167983 */ /* 0x008f280000300800 */
[----:B------:R-:W4:Y:S04]  /*37d50*/  LDL.LU R21, [R1+0xecc] ;  /* 0x000ecc0001157983 */ /* 0x000f280000300800 */
[----:B------:R1:W-:Y:S01]  /*37d60*/  LDGSTS.E [R3+0x21800], [R18.64], P1 ;  /* 0x2180000012037fae */ /* 0x0003e20008921846 */
[----:B------:R-:W-:-:S04]  /*37d70*/  ISETP.GT.AND P1, PT, R16, 0x10, PT ;  /* 0x000000101000780c */ /* 0x000fc80003f24270 */
[----:B------:R-:W-:-:S04]  /*37d80*/  SEL R17, RZ, 0x4, !P1 ;  /* 0x00000004ff117807 */ /* 0x000fc80004800000 */
[----:B------:R-:W-:-:S04]  /*37d90*/  SEL R17, R17, RZ, !P0 ;  /* 0x000000ff11117207 */ /* 0x000fc80004000000 */
[----:B------:R-:W-:Y:S02]  /*37da0*/  ISETP.NE.U32.AND P2, PT, R17, RZ, PT ;  /* 0x000000ff1100720c */ /* 0x000fe40003f45070 */
[----:B--2---:R-:W-:-:S05]  /*37db0*/  IADD3 R26, P3, R26, R68, RZ ;  /* 0x000000441a1a7210 */ /* 0x004fca0007f7e0ff */
[----:B------:R-:W-:Y:S01]  /*37dc0*/  IMAD.X R32, R32, 0x1, R2, P3 ;  /* 0x0000000120207824 */ /* 0x000fe200018e0602 */
[----:B------:R-:W-:Y:S01]  /*37dd0*/  IADD3 R23, P4, R23, R68, RZ ;  /* 0x0000004417177210 */ /* 0x000fe20007f9e0ff */
[----:B-1----:R-:W-:Y:S01]  /*37de0*/  IMAD.MOV.U32 R18, RZ, RZ, R26 ;  /* 0x000000ffff127224 */ /* 0x002fe200078e001a */
[----:B------:R-:W-:Y:S01]  /*37df0*/  STL [R1+0xf2c], R26 ;  /* 0x000f2c1a01007387 */ /* 0x000fe20000100800 */
[----:B------:R-:W-:Y:S02]  /*37e00*/  IMAD.MOV.U32 R19, RZ, RZ, R32 ;  /* 0x000000ffff137224 */ /* 0x000fe400078e0020 */
[----:B------:R-:W-:Y:S01]  /*37e10*/  IMAD.X R25, R25, 0x1, R2, P4 ;  /* 0x0000000119197824 */ /* 0x000fe200020e0602 */
[----:B------:R1:W-:Y:S04]  /*37e20*/  STL [R1+0xf20], R32 ;  /* 0x000f202001007387 */ /* 0x0003e80000100800 */
[----:B------:R-:W-:Y:S04]  /*37e30*/  STL [R1+0xf0c], R23 ;  /* 0x000f0c1701007387 */ /* 0x000fe80000100800 */
[----:B------:R2:W-:Y:S04]  /*37e40*/  STL [R1+0xf00], R25 ;  /* 0x000f001901007387 */ /* 0x0005e80000100800 */
[----:B------:R2:W-:Y:S04]  /*37e50*/  LDGSTS.E [R3+0x22000], [R18.64], P2 ;  /* 0x2200000012037fae */ /* 0x0005e80009121846 */
[----:B-1----:R-:W3:Y:S04]  /*37e60*/  LDL.LU R32, [R1+0xea0] ;  /* 0x000ea00001207983 */ /* 0x002ee80000300800 */
[----:B------:R-:W3:Y:S01]  /*37e70*/  LDL.LU R26, [R1+0xeac] ;  /* 0x000eac00011a7983 */ /* 0x000ee20000300800 */
[----:B--2---:R-:W-:-:S02]  /*37e80*/  IMAD.MOV.U32 R19, RZ, RZ, R25 ;  /* 0x000000ffff137224 */ /* 0x004fc400078e0019 */
[----:B------:R-:W-:Y:S01]  /*37e90*/  IMAD.MOV.U32 R18, RZ, RZ, R23 ;  /* 0x000000ffff127224 */ /* 0x000fe200078e0017 */
[----:B------:R-:W3:Y:S04]  /*37ea0*/  LDL.LU R25, [R1+0xe80] ;  /* 0x000e800001197983 */ /* 0x000ee80000300800 */
[----:B------:R-:W3:Y:S01]  /*37eb0*/  LDL.LU R23, [R1+0xe8c] ;  /* 0x000e8c0001177983 */ /* 0x000ee20000300800 */
[----:B------:R-:W-:-:S04]  /*37ec0*/  ISETP.GT.AND P1, PT, R16, 0x14, PT ;  /* 0x000000141000780c */ /* 0x000fc80003f24270 */
[----:B------:R-:W-:-:S04]  /*37ed0*/  SEL R17, RZ, 0x4, !P1 ;  /* 0x00000004ff117807 */ /* 0x000fc80004800000 */
[----:B------:R-:W-:-:S04]  /*37ee0*/  SEL R17, R17, RZ, !P0 ;  /* 0x000000ff11117207 */ /* 0x000fc80004000000 */
[----:B------:R-:W-:Y:S11]  /*37ef0*/  ISETP.NE.U32.AND P1, PT, R17, RZ, PT ;  /* 0x000000ff1100720c */ /* 0x000ff60003f25070 */
[----:B------:R-:W-:Y:S02]  /*37f00*/  @!UPT UIADD3 URZ, URZ, URZ, URZ ;  /* 0x0000003f3f3ff290 */ /* 0x000fe4000fffe03f */
[----:B------:R1:W-:Y:S01]  /*37f10*/  LDGSTS.E [R3+0x22800], [R18.64], P1 ;  /* 0x2280000012037fae */ /* 0x0003e20008921846 */
[----:B------:R-:W-:-:S04]  /*37f20*/  ISETP.GT.AND P1, PT, R16, 0x18, PT ;  /* 0x000000181000780c */ /* 0x000fc80003f24270 */
[----:B------:R-:W-:Y:S02]  /*37f30*/  SEL R17, RZ, 0x4, !P1 ;  /* 0x00000004ff117807 */ /* 0x000fe40004800000 */
[----:B------:R-:W-:Y:S02]  /*37f40*/  ISETP.GT.AND P1, PT, R16, 0x1c, PT ;  /* 0x0000001c1000780c */ /* 0x000fe40003f24270 */
[----:B------:R-:W-:-:S04]  /*37f50*/  SEL R17, R17, RZ, !P0 ;  /* 0x000000ff11117207 */ /* 0x000fc80004000000 */
[----:B------:R-:W-:Y:S02]  /*37f60*/  ISETP.NE.U32.AND P2, PT, R17, RZ, PT ;  /* 0x000000ff1100720c */ /* 0x000fe40003f45070 */
[----:B------:R-:W-:-:S04]  /*37f70*/  SEL R17, RZ, 0x4, !P1 ;  /* 0x00000004ff117807 */ /* 0x000fc80004800000 */
[----:B------:R-:W-:-:S04]  /*37f80*/  SEL R17, R17, RZ, !P0 ;  /* 0x000000ff11117207 */ /* 0x000fc80004000000 */
[----:B------:R-:W-:Y:S02]  /*37f90*/  ISETP.NE.U32.AND P1, PT, R17, RZ, PT ;  /* 0x000000ff1100720c */ /* 0x000fe40003f25070 */
[----:B------:R-:W-:-:S05]  /*37fa0*/  IADD3 R24, P3, R24, R68, RZ ;  /* 0x0000004418187210 */ /* 0x000fca0007f7e0ff */
[----:B------:R-:W-:Y:S01]  /*37fb0*/  IMAD.X R27, R27, 0x1, R2, P3 ;  /* 0x000000011b1b7824 */ /* 0x000fe200018e0602 */
[----:B----4-:R-:W-:Y:S01]  /*37fc0*/  IADD3 R21, P4, R21, R68, RZ ;  /* 0x0000004415157210 */ /* 0x010fe20007f9e0ff */
[----:B------:R-:W-:Y:S01]  /*37fd0*/  STL [R1+0xeec], R24 ;  /* 0x000eec1801007387 */ /* 0x000fe20000100800 */
[----:B-1----:R-:W-:-:S03]  /*37fe0*/  IMAD.MOV.U32 R18, RZ, RZ, R24 ;  /* 0x000000ffff127224 */ /* 0x002fc600078e0018 */
[----:B------:R-:W-:Y:S01]  /*37ff0*/  IMAD.X R22, R22, 0x1, R2, P4 ;  /* 0x0000000116167824 */ /* 0x000fe200020e0602 */
[----:B------:R1:W-:Y:S01]  /*38000*/  STL [R1+0xee0], R27 ;  /* 0x000ee01b01007387 */ /* 0x0003e20000100800 */
[----:B------:R-:W-:-:S03]  /*38010*/  IMAD.MOV.U32 R19, RZ, RZ, R27 ;  /* 0x000000ffff137224 */ /* 0x000fc600078e001b */
[----:B------:R-:W-:Y:S04]  /*38020*/  STL [R1+0xecc], R21 ;  /* 0x000ecc1501007387 */ /* 0x000fe80000100800 */
[----:B------:R4:W-:Y:S04]  /*38030*/  STL [R1+0xec0], R22 ;  /* 0x000ec01601007387 */ /* 0x0009e80000100800 */
[----:B-1----:R-:W2:Y:S04]  /*38040*/  LDL.LU R27, [R1+0xe60] ;  /* 0x000e6000011b7983 */ /* 0x002ea80000300800 */
[----:B------:R1:W-:Y:S04]  /*38050*/  LDGSTS.E [R3+0x23000], [R18.64], P2 ;  /* 0x2300000012037fae */ /* 0x0003e80009121846 */
[----:B------:R-:W2:Y:S01]  /*38060*/  LDL.LU R24, [R1+0xe6c] ;  /* 0x000e6c0001187983 */ /* 0x000ea20000300800 */
[----:B-1----:R-:W-:-:S02]  /*38070*/  IMAD.MOV.U32 R18, RZ, RZ, R21 ;  /* 0x000000ffff127224 */ /* 0x002fc400078e0015 */
[----:B------:R-:W-:Y:S02]  /*38080*/  IMAD.MOV.U32 R19, RZ, RZ, R22 ;  /* 0x000000ffff137224 */ /* 0x000fe400078e0016 */
[----:B----4-:R-:W2:Y:S04]  /*38090*/  LDL.LU R22, [R1+0xe40] ;  /* 0x000e400001167983 */ /* 0x010ea80000300800 */
[----:B------:R-:W2:Y:S04]  /*380a0*/  LDL.LU R21, [R1+0xe4c] ;  /* 0x000e4c0001157983 */ /* 0x000ea80000300800 */
[----:B------:R1:W-:Y:S01]  /*380b0*/  LDGSTS.E [R3+0x23800], [R18.64], P1 ;  /* 0x2380000012037fae */ /* 0x0003e20008921846 */
[----:B------:R-:W-:-:S04]  /*380c0*/  ISETP.GT.AND P1, PT, R16, 0x20, PT ;  /* 0x000000201000780c */ /* 0x000fc80003f24270 */
[----:B------:R-:W-:-:S04]  /*380d0*/  SEL R17, RZ, 0x4, !P1 ;  /* 0x00000004ff117807 */ /* 0x000fc80004800000 */
[----:B------:R-:W-:-:S04]  /*380e0*/  SEL R17, R17, RZ, !P0 ;  /* 0x000000ff11117207 */ /* 0x000fc80004000000 */
[----:B------:R-:W-:Y:S02]  /*380f0*/  ISETP.NE.U32.AND P2, PT, R17, RZ, PT ;  /* 0x000000ff1100720c */ /* 0x000fe40003f45070 */
[----:B---3--:R-:W-:-:S05]  /*38100*/  IADD3 R26, P3, R26, R68, RZ ;  /* 0x000000441a1a7210 */ /* 0x008fca0007f7e0ff */
[----:B------:R-:W-:Y:S01]  /*38110*/  IMAD.X R32, R32, 0x1, R2, P3 ;  /* 0x0000000120207824 */ /* 0x000fe200018e0602 */
[----:B------:R-:W-:Y:S01]  /*38120*/  IADD3 R23, P4, R23, R68, RZ ;  /* 0x0000004417177210 */ /* 0x000fe20007f9e0ff */
[----:B------:R-:W-:Y:S01]  /*38130*/  STL [R1+0xeac], R26 ;  /* 0x000eac1a01007387 */ /* 0x000fe20000100800 */
[----:B-1----:R-:W-:Y:S01]  /*38140*/  MOV R18, R26 ;  /* 0x0000001a00127202 */ /* 0x002fe20000000f00 */
[----:B------:R-:W-:Y:S02]  /*38150*/  IMAD.MOV.U32 R19, RZ, RZ, R32 ;  /* 0x000000ffff137224 */ /* 0x000fe400078e0020 */
[----:B------:R-:W-:Y:S01]  /*38160*/  IMAD.X R25, R25, 0x1, R2, P4 ;  /* 0x0000000119197824 */ /* 0x000fe200020e0602 */
[----:B------:R1:W-:Y:S04]  /*38170*/  STL [R1+0xea0], R32 ;  /* 0x000ea02001007387 */ /* 0x0003e80000100800 */
[----:B------:R-:W-:Y:S04]  /*38180*/  STL [R1+0xe8c], R23 ;  /* 0x000e8c1701007387 */ /* 0x000fe80000100800 */
[----:B------:R3:W-:Y:S04]  /*38190*/  STL [R1+0xe80], R25 ;  /* 0x000e801901007387 */ /* 0x0007e80000100800 */
[----:B-1----:R-:W4:Y:S04]  /*381a0*/  LDL.LU R32, [R1+0xe20] ;  /* 0x000e200001207983 */ /* 0x002f280000300800 */
[----:B------:R1:W-:Y:S04]  /*381b0*/  LDGSTS.E [R3+0x24000], [R18.64], P2 ;  /* 0x2400000012037fae */ /* 0x0003e80009121846 */
[----:B------:R-:W4:Y:S01]  /*381c0*/  LDL.LU R26, [R1+0xe2c] ;  /* 0x000e2c00011a7983 */ /* 0x000f220000300800 */
[----:B-1----:R-:W-:-:S02]  /*381d0*/  IMAD.MOV.U32 R19, RZ, RZ, R25 ;  /* 0x000000ffff137224 */ /* 0x002fc400078e0019 */
[----:B------:R-:W-:Y:S01]  /*381e0*/  IMAD.MOV.U32 R18, RZ, RZ, R23 ;  /* 0x000000ffff127224 */ /* 0x000fe200078e0017 */
[----:B---3--:R-:W4:Y:S04]  /*381f0*/  LDL.LU R25, [R1+0xe00] ;  /* 0x000e000001197983 */ /* 0x008f280000300800 */
[----:B------:R-:W4:Y:S01]  /*38200*/  LDL.LU R23, [R1+0xe0c] ;  /* 0x000e0c0001177983 */ /* 0x000f220000300800 */
        /* <DEDUP_REMOVED lines=14> */
[----:B--2---:R-:W-:-:S05]  /*382f0*/  IADD3 R24, P3, R24, R68, RZ ;  /* 0x0000004418187210 */ /* 0x004fca0007f7e0ff */
[----:B------:R-:W-:Y:S01]  /*38300*/  IMAD.X R27, R27, 0x1, R2, P3 ;  /* 0x000000011b1b7824 */ /* 0x000fe200018e0602 */
[----:B------:R-:W-:Y:S01]  /*38310*/  STL [R1+0xe6c], R24 ;  /* 0x000e6c1801007387 */ /* 0x000fe20000100800 */
[----:B-1----:R-:W-:Y:S02]  /*38320*/  IMAD.MOV.U32 R18, RZ, RZ, R24 ;  /* 0x000000ffff127224 */ /* 0x002fe400078e0018 */
[----:B------:R-:W-:Y:S01]  /*38330*/  IMAD.MOV.U32 R19, RZ, RZ, R27 ;  /* 0x000000ffff137224 */ /* 0x000fe200078e001b */
[----:B------:R-:W-:Y:S01]  /*38340*/  IADD3 R21, P4, R21, R68, RZ ;  /* 0x0000004415157210 */ /* 0x000fe20007f9e0ff */
[----:B------:R1:W-:Y:S04]  /*38350*/  STL [R1+0xe60], R27 ;  /* 0x000e601b01007387 */ /* 0x0003e80000100800 */
[----:B------:R-:W-:Y:S01]  /*38360*/  IMAD.X R22, R22, 0x1, R2, P4 ;  /* 0x0000000116167824 */ /* 0x000fe200020e0602 */
[----:B------:R-:W-:Y:S04]  /*38370*/  STL [R1+0xe4c], R21 ;  /* 0x000e4c1501007387 */ /* 0x000fe80000100800 */
[----:B------:R2:W-:Y:S04]  /*38380*/  STL [R1+0xe40], R22 ;  /* 0x000e401601007387 */ /* 0x0005e80000100800 */
[----:B------:R2:W-:Y:S04]  /*38390*/  LDGSTS.E [R3+0x25000], [R18.64], P2 ;  /* 0x2500000012037fae */ /* 0x0005e80009121846 */
[----:B-1----:R-:W3:Y:S04]  /*383a0*/  LDL.LU R27, [R1+0xde0] ;  /* 0x000de000011b7983 */ /* 0x002ee80000300800 */
[----:B------:R-:W3:Y:S01]  /*383b0*/  LDL.LU R24, [R1+0xdec] ;  /* 0x000dec0001187983 */ /* 0x000ee20000300800 */
[----:B--2---:R-:W-:-:S02]  /*383c0*/  IMAD.MOV.U32 R18, RZ, RZ, R21 ;  /* 0x000000ffff127224 */ /* 0x004fc400078e0015 */
[----:B------:R-:W-:Y:S02]  /*383d0*/  IMAD.MOV.U32 R19, RZ, RZ, R22 ;  /* 0x000000ffff137224 */ /* 0x000fe400078e0016 */
[----:B------:R-:W3:Y:S04]  /*383e0*/  LDL.LU R22, [R1+0xdc0] ;  /* 0x000dc00001167983 */ /* 0x000ee80000300800 */
[----:B------:R-:W3:Y:S04]  /*383f0*/  LDL.LU R21, [R1+0xdcc] ;  /* 0x000dcc0001157983 */ /* 0x000ee80000300800 */
[----:B------:R1:W-:Y:S01]  /*38400*/  LDGSTS.E [R3+0x25800], [R18.64], P1 ;  /* 0x2580000012037fae */ /* 0x0003e20008921846 */
[----:B------:R-:W-:-:S04]  /*38410*/  ISETP.GT.AND P1, PT, R16, 0x30, PT ;  /* 0x000000301000780c */ /* 0x000fc80003f24270 */
[----:B------:R-:W-:-:S04]  /*38420*/  SEL R17, RZ, 0x4, !P1 ;  /* 0x00000004ff117807 */ /* 0x000fc80004800000 */
[----:B------:R-:W-:-:S04]  /*38430*/  SEL R17, R17, RZ, !P0 ;  /* 0x000000ff11117207 */ /* 0x000fc80004000000 */
[----:B------:R-:W-:Y:S02]  /*38440*/  ISETP.NE.U32.AND P2, PT, R17, RZ, PT ;  /* 0x000000ff1100720c */ /* 0x000fe40003f45070 */
[----:B----4-:R-:W-:-:S05]  /*38450*/  IADD3 R26, P3, R26, R68, RZ ;  /* 0x000000441a1a7210 */ /* 0x010fca0007f7e0ff */
        /* <DEDUP_REMOVED lines=10> */
[----:B-1----:R-:W2:Y:S04]  /*38500*/  LDL.LU R32, [R1+0xda0] ;  /* 0x000da00001207983 */ /* 0x002ea80000300800 */
[----:B------:R-:W2:Y:S01]  /*38510*/  LDL.LU R26, [R1+0xdac] ;  /* 0x000dac00011a7983 */ /* 0x000ea20000300800 */
[----:B----4-:R-:W-:-:S02]  /*38520*/  IMAD.MOV.U32 R19, RZ, RZ, R25 ;  /* 0x000000ffff137224 */ /* 0x010fc400078e0019 */
[----:B------:R-:W-:Y:S01]  /*38530*/  IMAD.MOV.U32 R18, RZ, RZ, R23 ;  /* 0x000000ffff127224 */ /* 0x000fe200078e0017 */
[----:B------:R-:W2:Y:S04]  /*38540*/  LDL.LU R25, [R1+0xd80] ;  /* 0x000d800001197983 */ /* 0x000ea80000300800 */
[----:B------:R-:W2:Y:S01]  /*38550*/  LDL.LU R23, [R1+0xd8c] ;  /* 0x000d8c0001177983 */ /* 0x000ea20000300800 */
        /* <DEDUP_REMOVED lines=14> */
[----:B---3--:R-:W-:-:S05]  /*38640*/  IADD3 R24, P3, R24, R68, RZ ;  /* 0x0000004418187210 */ /* 0x008fca0007f7e0ff */
[----:B------:R-:W-:Y:S01]  /*38650*/  IMAD.X R27, R27, 0x1, R2, P3 ;  /* 0x000000011b1b7824 */ /* 0x000fe200018e0602 */
[----:B------:R-:W-:Y:S01]  /*38660*/  IADD3 R21, P4, R21, R68, RZ ;  /* 0x0000004415157210 */ /* 0x000fe20007f9e0ff */
[----:B------:R-:W-:Y:S01]  /*38670*/  STL [R1+0xdec], R24 ;  /* 0x000dec1801007387 */ /* 0x000fe20000100800 */
[----:B-1----:R-:W-:-:S03]  /*38680*/  IMAD.MOV.U32 R18, RZ, RZ, R24 ;  /* 0x000000ffff127224 */ /* 0x002fc600078e0018 */
[----:B------:R-:W-:Y:S01]  /*38690*/  IMAD.X R22, R22, 0x1, R2, P4 ;  /* 0x0000000116167824 */ /* 0x000fe200020e0602 */
[----:B------:R1:W-:Y:S01]  /*386a0*/  STL [R1+0xde0], R27 ;  /* 0x000de01b01007387 */ /* 0x0003e20000100800 */
[----:B------:R-:W-:-:S03]  /*386b0*/  IMAD.MOV.U32 R19, RZ, RZ, R27 ;  /* 0x000000ffff137224 */ /* 0x000fc600078e001b */
[----:B------:R-:W-:Y:S04]  /*386c0*/  STL [R1+0xdcc], R21 ;  /* 0x000dcc1501007387 */ /* 0x000fe80000100800 */
[----:B------:R3:W-:Y:S04]  /*386d0*/  STL [R1+0xdc0], R22 ;  /* 0x000dc01601007387 */ /* 0x0007e80000100800 */
[----:B-1----:R-:W4:Y:S04]  /*386e0*/  LDL.LU R27, [R1+0xd60] ;  /* 0x000d6000011b7983 */ /* 0x002f280000300800 */
[----:B------:R1:W-:Y:S04]  /*386f0*/  LDGSTS.E [R3+0x27000], [R18.64], P2 ;  /* 0x2700000012037fae */ /* 0x0003e80009121846 */
[----:B------:R-:W4:Y:S01]  /*38700*/  LDL.LU R24, [R1+0xd6c] ;  /* 0x000d6c0001187983 */ /* 0x000f220000300800 */
[----:B-1----:R-:W-:-:S02]  /*38710*/  IMAD.MOV.U32 R18, RZ, RZ, R21 ;  /* 0x000000ffff127224 */ /* 0x002fc400078e0015 */
        /* <DEDUP_REMOVED lines=18> */
[----:B-1----:R-:W3:Y:S04]  /*38840*/  LDL.LU R32, [R1+0xd20] ;  /* 0x000d200001207983 */ /* 0x002ee80000300800 */
[----:B------:R1:W-:Y:S04]  /*38850*/  LDGSTS.E [R3+0x28000], [R18.64], P2 ;  /* 0x2800000012037fae */ /* 0x0003e80009121846 */
[----:B------:R-:W3:Y:S01]  /*38860*/  LDL.LU R26, [R1+0xd2c] ;  /* 0x000d2c00011a7983 */ /* 0x000ee20000300800 */
[----:B-1----:R-:W-:Y:S01]  /*38870*/  MOV R19, R25 ;  /* 0x0000001900137202 */ /* 0x002fe20000000f00 */
[----:B------:R-:W-:-:S02]  /*38880*/  IMAD.MOV.U32 R18, RZ, RZ, R23 ;  /* 0x000000ffff127224 */ /* 0x000fc400078e0017 */
[----:B--2---:R-:W3:Y:S04]  /*38890*/  LDL.LU R25, [R1+0xd00] ;  /* 0x000d000001197983 */ /* 0x004ee80000300800 */
        /* <DEDUP_REMOVED lines=29> */
[----:B------:R-:W-:Y:S02]  /*38a70*/  IMAD.MOV.U32 R19, RZ, RZ, R22 ;  /* 0x000000ffff137224 */ /* 0x000fe400078e0016 */
[----:B------:R-:W2:Y:S04]  /*38a80*/  LDL.LU R22, [R1+0xcc0] ;  /* 0x000cc00001167983 */ /* 0x000ea80000300800 */
        /* <DEDUP_REMOVED lines=8> */
[----:B------:R-:W-:Y:S01]  /*38b10*/  STL [R1+0xd2c], R26 ;  /* 0x000d2c1a01007387 */ /* 0x000fe20000100800 */
[----:B-1----:R-:W-:Y:S01]  /*38b20*/  IMAD.MOV.U32 R18, RZ, RZ, R26 ;  /* 0x000000ffff127224 */ /* 0x002fe200078e001a */
[----:B------:R-:W-:Y:S01]  /*38b30*/  IADD3 R23, P4, R23, R68, RZ ;  /* 0x0000004417177210 */ /* 0x000fe20007f9e0ff */
[----:B------:R-:W-:Y:S01]  /*38b40*/  IMAD.MOV.U32 R19, RZ, RZ, R32 ;  /* 0x000000ffff137224 */ /* 0x000fe200078e0020 */
[----:B------:R1:W-:Y:S03]  /*38b50*/  STL [R1+0xd20], R32 ;  /* 0x000d202001007387 */ /* 0x0003e60000100800 */
[----:B------:R-:W-:Y:S01]  /*38b60*/  IMAD.X R25, R25, 0x1, R2, P4 ;  /* 0x0000000119197824 */ /* 0x000fe200020e0602 */
[----:B------:R-:W-:Y:S04]  /*38b70*/  STL [R1+0xd0c], R23 ;  /* 0x000d0c1701007387 */ /* 0x000fe80000100800 */
[----:B------:R3:W-:Y:S04]  /*38b80*/  STL [R1+0xd00], R25 ;  /* 0x000d001901007387 */ /* 0x0007e80000100800 */
[----:B------:R3:W-:Y:S04]  /*38b90*/  LDGSTS.E [R3+0x2a000], [R18.64], P2 ;  /* 0x2a00000012037fae */ /* 0x0007e80009121846 */
[----:B-1----:R-:W4:Y:S04]  /*38ba0*/  LDL.LU R32, [R1+0xca0] ;  /* 0x000ca00001207983 */ /* 0x002f280000300800 */
[----:B------:R-:W4:Y:S01]  /*38bb0*/  LDL.LU R26, [R1+0xcac] ;  /* 0x000cac00011a7983 */ /* 0x000f220000300800 */
[----:B---3--:R-:W-:-:S02]  /*38bc0*/  IMAD.MOV.U32 R19, RZ, RZ, R25 ;  /* 0x000000ffff137224 */ /* 0x008fc400078e0019 */
[----:B------:R-:W-:Y:S01]  /*38bd0*/  IMAD.MOV.U32 R18, RZ, RZ, R23 ;  /* 0x000000ffff127224 */ /* 0x000fe200078e0017 */
[----:B------:R-:W4:Y:S04]  /*38be0*/  LDL.LU R25, [R1+0xc80] ;  /* 0x000c800001197983 */ /* 0x000f280000300800 */
        /* <DEDUP_REMOVED lines=28> */
[----:B-1----:R-:W-:-:S02]  /*38db0*/  IMAD.MOV.U32 R18, RZ, RZ, R21 ;  /* 0x000000ffff127224 */ /* 0x002fc400078e0015 */
[----:B------:R-:W-:Y:S02]  /*38dc0*/  IMAD.MOV.U32 R19, RZ, RZ, R22 ;  /* 0x000000ffff137224 */ /* 0x000fe400078e0016 */
[----:B--2---:R-:W3:Y:S04]  /*38dd0*/  LDL.LU R22, [R1+0xc40] ;  /* 0x000c400001167983 */ /* 0x004ee80000300800 */
        /* <DEDUP_REMOVED lines=20> */
[----:B------:R-:W-:Y:S01]  /*38f20*/  IMAD.MOV.U32 R18, RZ, RZ, R23 ;  /* 0x000000ffff127224 */ /* 0x000fe200078e0017 */
[----:B----4-:R-:W2:Y:S04]  /*38f30*/  LDL.LU R25, [R1+0xc00] ;  /* 0x000c000001197983 */ /* 0x010ea80000300800 */
        /* <DEDUP_REMOVED lines=16> */
[--C-:B------:R-:W-:Y:S01]  /*39040*/  IMAD.X R27, R27, 0x1, R2.reuse, P3 ;  /* 0x000000011b1b7824 */ /* 0x100fe200018e0602 */
[----:B-1----:R-:W-:Y:S01]  /*39050*/  MOV R18, R24 ;  /* 0x0000001800127202 */ /* 0x002fe20000000f00 */
[----:B------:R-:W-:Y:S02]  /*39060*/  STL [R1+0xc6c], R24 ;  /* 0x000c6c1801007387 */ /* 0x000fe40000100800 */
[----:B------:R-:W-:Y:S01]  /*39070*/  IMAD.MOV.U32 R19, RZ, RZ, R27 ;  /* 0x000000ffff137224 */ /* 0x000fe200078e001b */
[----:B------:R-:W-:Y:S01]  /*39080*/  IADD3 R21, P4, R21, R68, RZ ;  /* 0x0000004415157210 */ /* 0x000fe20007f9e0ff */
[----:B------:R1:W-:Y:S04]  /*39090*/  STL [R1+0xc60], R27 ;  /* 0x000c601b01007387 */ /* 0x0003e80000100800 */
[----:B------:R-:W-:Y:S01]  /*390a0*/  IMAD.X R22, R22, 0x1, R2, P4 ;  /* 0x0000000116167824 */ /* 0x000fe200020e0602 */
[----:B------:R-:W-:Y:S04]  /*390b0*/  STL [R1+0xc4c], R21 ;  /* 0x000c4c1501007387 */ /* 0x000fe80000100800 */
[----:B------:R3:W-:Y:S04]  /*390c0*/  STL [R1+0xc40], R22 ;  /* 0x000c401601007387 */ /* 0x0007e80000100800 */
[----:B------:R3:W-:Y:S04]  /*390d0*/  LDGSTS.E [R3+0x2d000], [R18.64], P2 ;  /* 0x2d00000012037fae */ /* 0x0007e80009121846 */
[----:B-1----:R-:W4:Y:S04]  /*390e0*/  LDL.LU R27, [R1+0xbe0] ;  /* 0x000be000011b7983 */ /* 0x002f280000300800 */
[----:B------:R-:W4:Y:S01]  /*390f0*/  LDL.LU R24, [R1+0xbec] ;  /* 0x000bec0001187983 */ /* 0x000f220000300800 */
[----:B---3--:R-:W-:-:S02]  /*39100*/  IMAD.MOV.U32 R18, RZ, RZ, R21 ;  /* 0x000000ffff127224 */ /* 0x008fc400078e0015 */
[----:B------:R-:W-:Y:S02]  /*39110*/  IMAD.MOV.U32 R19, RZ, RZ, R22 ;  /* 0x000000ffff137224 */ /* 0x000fe400078e0016 */
[----:B------:R-:W4:Y:S04]  /*39120*/  LDL.LU R22, [R1+0xbc0] ;  /* 0x000bc00001167983 */ /* 0x000f280000300800 */
        /* <DEDUP_REMOVED lines=8> */
[----:B------:R2:W-:Y:S01]  /*391b0*/  STL [R1+0xc2c], R26 ;  /* 0x000c2c1a01007387 */ /* 0x0005e20000100800 */
[----:B-1----:R-:W-:Y:S02]  /*391c0*/  IMAD.MOV.U32 R18, RZ, RZ, R26 ;  /* 0x000000ffff127224 */ /* 0x002fe400078e001a */
[----:B------:R-:W-:Y:S01]  /*391d0*/  IMAD.MOV.U32 R19, RZ, RZ, R32 ;  /* 0x000000ffff137224 */ /* 0x000fe200078e0020 */
[----:B------:R-:W-:Y:S01]  /*391e0*/  IADD3 R23, P4, R23, R68, RZ ;  /* 0x0000004417177210 */ /* 0x000fe20007f9e0ff */
[----:B------:R-:W-:Y:S04]  /*391f0*/  STL [R1+0xc20], R32 ;  /* 0x000c202001007387 */ /* 0x000fe80000100800 */
[----:B------:R-:W-:Y:S01]  /*39200*/  IMAD.X R25, R25, 0x1, R2, P4 ;  /* 0x0000000119197824 */ /* 0x000fe200020e0602 */
[----:B------:R-:W-:Y:S04]  /*39210*/  STL [R1+0xc0c], R23 ;  /* 0x000c0c1701007387 */ /* 0x000fe80000100800 */
[----:B------:R1:W-:Y:S04]  /*39220*/  STL [R1+0xc00], R25 ;  /* 0x000c001901007387 */ /* 0x0003e80000100800 */
[----:B------:R1:W-:Y:S04]  /*39230*/  LDGSTS.E [R3+0x2e000], [R18.64], P2 ;  /* 0x2e00000012037fae */ /* 0x0003e80009121846 */
[----:B------:R-:W2:Y:S04]  /*39240*/  LDL.LU R33, [R1+0xf98] ;  /* 0x000f980001217983 */ /* 0x000ea80000300800 */
[----:B--2---:R-:W2:Y:S01]  /*39250*/  LDL.LU R26, [R1+0xfa4] ;  /* 0x000fa400011a7983 */ /* 0x004ea20000300800 */
[----:B-1----:R-:W-:-:S02]  /*39260*/  IMAD.MOV.U32 R19, RZ, RZ, R25 ;  /* 0x000000ffff137224 */ /* 0x002fc400078e0019 */
        /* <DEDUP_REMOVED lines=27> */
[----:B------:R-:W3:Y:S04]  /*39420*/  LDL.LU R32, [R1+0xf58] ;  /* 0x000f580001207983 */ /* 0x000ee80000300800 */
[----:B------:R4:W-:Y:S04]  /*39430*/  LDGSTS.E [R3+0x2f000], [R18.64], P2 ;  /* 0x2f00000012037fae */ /* 0x0009e80009121846 */
[----:B-1----:R-:W3:Y:S04]  /*39440*/  LDL.LU R27, [R1+0xf64] ;  /* 0x000f6400011b7983 */ /* 0x002ee80000300800 */
[----:B------:R-:W3:Y:S01]  /*39450*/  LDL.LU R24, [R1+0xf38] ;  /* 0x000f380001187983 */ /* 0x000ee20000300800 */
[----:B----4-:R-:W-:-:S02]  /*39460*/  IMAD.MOV.U32 R18, RZ, RZ, R21 ;  /* 0x000000ffff127224 */ /* 0x010fc400078e0015 */
[----:B------:R-:W-:Y:S02]  /*39470*/  IMAD.MOV.U32 R19, RZ, RZ, R22 ;  /* 0x000000ffff137224 */ /* 0x000fe400078e0016 */
[----:B------:R-:W3:Y:S04]  /*39480*/  LDL.LU R22, [R1+0xf44] ;  /* 0x000f440001167983 */ /* 0x000ee80000300800 */
[----:B------:R1:W-:Y:S01]  /*39490*/  LDGSTS.E [R3+0x2f800], [R18.64], P1 ;  /* 0x2f80000012037fae */ /* 0x0003e20008921846 */
[----:B------:R-:W-:-:S04]  /*394a0*/  ISETP.GT.AND P1, PT, R16, 0x1, PT ;  /* 0x000000011000780c */ /* 0x000fc80003f24270 */
[----:B------:R-:W-:-:S04]  /*394b0*/  SEL R17, RZ, 0x4, !P1 ;  /* 0x00000004ff117807 */ /* 0x000fc80004800000 */
[----:B------:R-:W-:-:S04]  /*394c0*/  SEL R17, R17, RZ, !P0 ;  /* 0x000000ff11117207 */ /* 0x000fc80004000000 */
[----:B------:R-:W-:Y:S02]  /*394d0*/  ISETP.NE.U32.AND P2, PT, R17, RZ, PT ;  /* 0x000000ff1100720c */ /* 0x000fe40003f45070 */
[----:B------:R-:W-:Y:S02]  /*394e0*/  LOP3.LUT R21, R3, 0x20, RZ, 0x3c, !PT ;  /* 0x0000002003157812 */ /* 0x000fe400078e3cff */
[----:B--2---:R-:W-:-:S05]  /*394f0*/  IADD3 R26, P3, R26, R68, RZ ;  /* 0x000000441a1a7210 */ /* 0x004fca0007f7e0ff */
[----:B------:R-:W-:Y:S01]  /*39500*/  IMAD.X R33, R33, 0x1, R2, P3 ;  /* 0x0000000121217824 */ /* 0x000fe200018e0602 */
[----:B------:R-:W-:Y:S01]  /*39510*/  IADD3 R23, P4, R23, R68, RZ ;  /* 0x0000004417177210 */ /* 0x000fe20007f9e0ff */
[----:B------:R-:W-:Y:S01]  /*39520*/  STL [R1+0xfa4], R26 ;  /* 0x000fa41a01007387 */ /* 0x000fe20000100800 */
[----:B-1----:R-:W-:-:S03]  /*39530*/  IMAD.MOV.U32 R18, RZ, RZ, R26 ;  /* 0x000000ffff127224 */ /* 0x002fc600078e001a */
[----:B------:R-:W-:Y:S01]  /*39540*/  IMAD.X R25, R25, 0x1, R2, P4 ;  /* 0x0000000119197824 */ /* 0x000fe200020e0602 */
[----:B------:R-:W-:Y:S01]  /*39550*/  STL [R1+0xf84], R23 ;  /* 0x000f841701007387 */ /* 0x000fe20000100800 */
[----:B------:R-:W-:-:S03]  /*39560*/  IMAD.MOV.U32 R19, RZ, RZ, R33 ;  /* 0x000000ffff137224 */ /* 0x000fc600078e0021 */
[----:B------:R1:W-:Y:S04]  /*39570*/  STL [R1+0xf98], R33 ;  /* 0x000f982101007387 */ /* 0x0003e80000100800 */
[----:B------:R2:W-:Y:S04]  /*39580*/  STL [R1+0xf78], R25 ;  /* 0x000f781901007387 */ /* 0x0005e80000100800 */
[----:B------:R2:W-:Y:S04]  /*39590*/  LDGSTS.E [R21+0x20200], [R18.64], P2 ;  /* 0x2020000012157fae */ /* 0x0005e80009121846 */
[----:B-1----:R-:W4:Y:S04]  /*395a0*/  LDL.LU R33, [R1+0xf18] ;  /* 0x000f180001217983 */ /* 0x002f280000300800 */
[----:B------:R-:W4:Y:S01]  /*395b0*/  LDL.LU R26, [R1+0xf24] ;  /* 0x000f2400011a7983 */ /* 0x000f220000300800 */
[----:B--2---:R-:W-:-:S02]  /*395c0*/  IMAD.MOV.U32 R19, RZ, RZ, R25 ;  /* 0x000000ffff137224 */ /* 0x004fc400078e0019 */
        /* <DEDUP_REMOVED lines=28> */
[----:B-1----:R-:W2:Y:S04]  /*39790*/  LDL.LU R32, [R1+0xed8] ;  /* 0x000ed80001207983 */ /* 0x002ea80000300800 */
[----:B------:R-:W2:Y:S01]  /*397a0*/  LDL.LU R27, [R1+0xee4] ;  /* 0x000ee400011b7983 */ /* 0x000ea20000300800 */
[----:B---3--:R-:W-:Y:S01]  /*397b0*/  IMAD.MOV.U32 R18, RZ, RZ, R22 ;  /* 0x000000ffff127224 */ /* 0x008fe200078e0016 */
[----:B------:R-:W-:-:S02]  /*397c0*/  MOV R19, R24 ;  /* 0x0000001800137202 */ /* 0x000fc40000000f00 */
[----:B------:R-:W2:Y:S04]  /*397d0*/  LDL.LU R24, [R1+0xeb8] ;  /* 0x000eb80001187983 */ /* 0x000ea80000300800 */
[----:B------:R-:W2:Y:S04]  /*397e0*/  LDL.LU R22, [R1+0xec4] ;  /* 0x000ec40001167983 */ /* 0x000ea80000300800 */
        /* <DEDUP_REMOVED lines=18> */
[----:B----4-:R-:W-:-:S02]  /*39910*/  IMAD.MOV.U32 R19, RZ, RZ, R25 ;  /* 0x000000ffff137224 */ /* 0x010fc400078e0019 */
        /* <DEDUP_REMOVED lines=32> */
[----:B--2---:R-:W4:Y:S04]  /*39b20*/  LDL.LU R24, [R1+0xe38] ;  /* 0x000e380001187983 */ /* 0x004f280000300800 */
[----:B------:R-:W4:Y:S04]  /*39b30*/  LDL.LU R22, [R1+0xe44] ;  /* 0x000e440001167983 */ /* 0x000f280000300800 */
        /* <DEDUP_REMOVED lines=20> */
[----:B---3--:R-:W2:Y:S04]  /*39c80*/  LDL.LU R25, [R1+0xdf8] ;  /* 0x000df80001197983 */ /* 0x008ea80000300800 */
        /* <DEDUP_REMOVED lines=28> */
[----:B----4-:R-:W-:-:S02]  /*39e50*/  IMAD.MOV.U32 R18, RZ, RZ, R22 ;  /* 0x000000ffff127224 */ /* 0x010fc400078e0016 */
        /* <DEDUP_REMOVED lines=8> */
[----:B--2---:R-:W-:-:S05]  /*39ee0*/  IADD3 R26, P3, R26, R68, RZ ;  /* 0x000000441a1a7210 */ /* 0x004fca0007f7e0ff */
        /* <DEDUP_REMOVED lines=45> */
[----:B---3--:R-:W2:Y:S04]  /*3a1c0*/  LDL.LU R24, [R1+0xd38] ;  /* 0x000d380001187983 */ /* 0x008ea80000300800 */
        /* <DEDUP_REMOVED lines=20> */
[----:B------:R-:W-:Y:S01]  /*3a310*/  IMAD.MOV.U32 R18, RZ, RZ, R23 ;  /* 0x000000ffff127224 */ /* 0x000fe200078e0017 */
[----:B----4-:R-:W3:Y:S04]  /*3a320*/  LDL.LU R25, [R1+0xcf8] ;  /* 0x000cf80001197983 */ /* 0x010ee80000300800 */
        /* <DEDUP_REMOVED lines=50> */
[----:B---3--:R-:W-:Y:S01]  /*3a650*/  MOV R19, R25 ;  /* 0x0000001900137202 */ /* 0x008fe20000000f00 */
[----:B------:R-:W-:-:S02]  /*3a660*/  IMAD.MOV.U32 R18, RZ, RZ, R23 ;  /* 0x000000ffff127224 */ /* 0x000fc400078e0017 */
        /* <DEDUP_REMOVED lines=31> */
[----:B----4-:R-:W3:Y:S04]  /*3a860*/  LDL.LU R24, [R1+0xc38] ;  /* 0x000c380001187983 */ /* 0x010ee80000300800 */
[----:B------:R-:W3:Y:S04]  /*3a870*/  LDL.LU R22, [R1+0xc44] ;  /* 0x000c440001167983 */ /* 0x000ee80000300800 */
        /* <DEDUP_REMOVED lines=19> */
[----:B------:R-:W-:Y:S01]  /*3a9b0*/  IMAD.MOV.U32 R18, RZ, RZ, R23 ;  /* 0x000000ffff127224 */ /* 0x000fe200078e0017 */
[----:B--2---:R-:W4:Y:S04]  /*3a9c0*/  LDL.LU R25, [R1+0xbf8] ;  /* 0x000bf80001197983 */ /* 0x004f280000300800 */
        /* <DEDUP_REMOVED lines=28> */
[----:B---3--:R-:W-:-:S02]  /*3ab90*/  IMAD.MOV.U32 R18, RZ, RZ, R22 ;  /* 0x000000ffff127224 */ /* 0x008fc400078e0016 */
        /* <DEDUP_REMOVED lines=19> */
[----:B------:R-:W4:Y:S04]  /*3acd0*/  LDL.LU R34, [R1+0xf90] ;  /* 0x000f900001227983 */ /* 0x000f280000300800 */
[----:B----4-:R-:W4:Y:S01]  /*3ace0*/  LDL.LU R26, [R1+0xf9c] ;  /* 0x000f9c00011a7983 */ /* 0x010f220000300800 */
[----:B-1----:R-:W-:-:S02]  /*3acf0*/  IMAD.MOV.U32 R19, RZ, RZ, R25 ;  /* 0x000000ffff137224 */ /* 0x002fc400078e0019 */
        /* <DEDUP_REMOVED lines=27> */
[----:B------:R-:W3:Y:S04]  /*3aeb0*/  LDL.LU R33, [R1+0xf50] ;  /* 0x000f500001217983 */ /* 0x000ee80000300800 */
[----:B------:R2:W-:Y:S04]  /*3aec0*/  LDGSTS.E [R21+0x2f200], [R18.64], P2 ;  /* 0x2f20000012157fae */ /* 0x0005e80009121846 */
[----:B-1----:R-:W3:Y:S04]  /*3aed0*/  LDL.LU R32, [R1+0xf5c] ;  /* 0x000f5c0001207983 */ /* 0x002ee80000300800 */
[----:B------:R-:W3:Y:S01]  /*3aee0*/  LDL.LU R27, [R1+0xf30] ;  /* 0x000f3000011b7983 */ /* 0x000ee20000300800 */
[----:B--2---:R-:W-:-:S02]  /*3aef0*/  IMAD.MOV.U32 R18, RZ, RZ, R22 ;  /* 0x000000ffff127224 */ /* 0x004fc400078e0016 */
        /* <DEDUP_REMOVED lines=8> */
[----:B----4-:R-:W-:-:S05]  /*3af80*/  IADD3 R26, P3, R26, R68, RZ ;  /* 0x000000441a1a7210 */ /* 0x010fca0007f7e0ff */
        /* <DEDUP_REMOVED lines=96> */
[----:B-1----:R-:W-:Y:S01]  /*3b590*/  IMAD.MOV.U32 R18, RZ, RZ, R24 ;  /* 0x000000ffff127224 */ /* 0x002fe200078e0018 */
[----:B------:R-:W-:-:S02]  /*3b5a0*/  MOV R19, R27 ;  /* 0x0000001b00137202 */ /* 0x000fc40000000f00 */
        /* <DEDUP_REMOVED lines=123> */
[----:B-1----:R-:W3:Y:S04]  /*3bd60*/  LDL.LU R34, [R1+0xd10] ;  /* 0x000d100001227983 */ /* 0x002ee80000300800 */
[----:B------:R1:W-:Y:S04]  /*3bd70*/  LDGSTS.E [R22+0x28400], [R18.64], P2 ;  /* 0x2840000012167fae */ /* 0x0003e80009121846 */
[----:B------:R-:W3:Y:S01]  /*3bd80*/  LDL.LU R26, [R1+0xd1c] ;  /* 0x000d1c00011a7983 */ /* 0x000ee20000300800 */
[----:B-1----:R-:W-:-:S02]  /*3bd90*/  IMAD.MOV.U32 R19, RZ, RZ, R25 ;  /* 0x000000ffff137224 */ /* 0x002fc400078e0019 */
[----:B------:R-:W-:Y:S01]  /*3bda0*/  IMAD.MOV.U32 R18, RZ, RZ, R23 ;  /* 0x000000ffff127224 */ /* 0x000fe200078e0017 */
        /* <DEDUP_REMOVED lines=104> */
[----:B-1----:R-:W-:Y:S01]  /*3c430*/  MOV R19, R25 ;  /* 0x0000001900137202 */ /* 0x002fe20000000f00 */
[----:B------:R-:W-:-:S02]  /*3c440*/  IMAD.MOV.U32 R18, RZ, RZ, R23 ;  /* 0x000000ffff127224 */ /* 0x000fc400078e0017 */
        /* <DEDUP_REMOVED lines=77> */
[----:B------:R4:W-:Y:S04]  /*3c920*/  STL [R1+0xbbc], R24 ;  /* 0x000bbc1801007387 */ /* 0x0009e80000100800 */
[----:B------:R1:W-:Y:S04]  /*3c930*/  STL [R1+0xbb0], R27 ;  /* 0x000bb01b01007387 */ /* 0x0003e80000100800 */
[----:B------:R-:W2:Y:S04]  /*3c940*/  LDL.LU R35, [R1+0xf48] ;  /* 0x000f480001237983 */ /* 0x000ea80000300800 */
[----:B------:R4:W-:Y:S04]  /*3c950*/  LDGSTS.E [R22+0x2f400], [R18.64], P2 ;  /* 0x2f40000012167fae */ /* 0x0009e80009121846 */
[----:B-1----:R-:W2:Y:S04]  /*3c960*/  LDL.LU R33, [R1+0xf54] ;  /* 0x000f540001217983 */ /* 0x002ea80000300800 */
[----:B------:R-:W2:Y:S01]  /*3c970*/  LDL.LU R32, [R1+0xf28] ;  /* 0x000f280001207983 */ /* 0x000ea20000300800 */
[----:B----4-:R-:W-:-:S02]  /*3c980*/  IMAD.MOV.U32 R18, RZ, RZ, R24 ;  /* 0x000000ffff127224 */ /* 0x010fc400078e0018 */
[----:B------:R-:W-:Y:S01]  /*3c990*/  IMAD.MOV.U32 R19, RZ, RZ, R27 ;  /* 0x000000ffff137224 */ /* 0x000fe200078e001b */
[----:B------:R-:W2:Y:S04]  /*3c9a0*/  LDL.LU R24, [R1+0xf34] ;  /* 0x000f340001187983 */ /* 0x000ea80000300800 */
[----:B------:R1:W-:Y:S01]  /*3c9b0*/  LDGSTS.E [R22+0x2fc00], [R18.64], P1 ;  /* 0x2fc0000012167fae */ /* 0x0003e20008921846 */
[----:B------:R-:W-:-:S04]  /*3c9c0*/  ISETP.GT.AND P1, PT, R16, 0x3, PT ;  /* 0x000000031000780c */ /* 0x000fc80003f24270 */
[----:B------:R-:W-:-:S04]  /*3c9d0*/  SEL R17, RZ, 0x4, !P1 ;  /* 0x00000004ff117807 */ /* 0x000fc80004800000 */
[----:B------:R-:W-:-:S04]  /*3c9e0*/  SEL R17, R17, RZ, !P0 ;  /* 0x000000ff11117207 */ /* 0x000fc80004000000 */
[----:B------:R-:W-:Y:S02]  /*3c9f0*/  ISETP.NE.U32.AND P2, PT, R17, RZ, PT ;  /* 0x000000ff1100720c */ /* 0x000fe40003f45070 */
[----:B------:R-:W-:Y:S02]  /*3ca00*/  LOP3.LUT R27, R3, 0x60, RZ, 0x3c, !PT ;  /* 0x00000060031b7812 */ /* 0x000fe400078e3cff */
[----:B---3--:R-:W-:-:S05]  /*3ca10*/  IADD3 R26, P3, R26, R68, RZ ;  /* 0x000000441a1a7210 */ /* 0x008fca0007f7e0ff */
        /* <DEDUP_REMOVED lines=32> */
[----:B------:R-:W-:-:S03]  /*3cc20*/  IADD3 R24, P4, R24, R68, RZ ;  /* 0x0000004418187210 */ /* 0x000fc60007f9e0ff */
[----:B-1----:R-:W-:Y:S01]  /*3cc30*/  IMAD.MOV.U32 R19, RZ, RZ, R35 ;  /* 0x000000ffff137224 */ /* 0x002fe200078e0023 */
[----:B------:R-:W-:Y:S01]  /*3cc40*/  MOV R18, R33 ;  /* 0x0000002100127202 */ /* 0x000fe20000000f00 */
[----:B------:R-:W-:Y:S01]  /*3cc50*/  STL [R1+0xf54], R33 ;  /* 0x000f542101007387 */ /* 0x000fe20000100800 */
[----:B------:R-:W-:-:S03]  /*3cc60*/  IMAD.X R32, R32, 0x1, R2, P4 ;  /* 0x0000000120207824 */ /* 0x000fc600020e0602 */
[----:B------:R1:W-:Y:S04]  /*3cc70*/  STL [R1+0xf48], R35 ;  /* 0x000f482301007387 */ /* 0x0003e80000100800 */
        /* <DEDUP_REMOVED lines=99> */
[--C-:B------:R-:W-:Y:S01]  /*3d2b0*/  IMAD.X R35, R35, 0x1, R2.reuse, P3 ;  /* 0x0000000123237824 */ /* 0x100fe200018e0602 */
        /* <DEDUP_REMOVED lines=11> */
[----:B----4-:R-:W-:Y:S01]  /*3d370*/  IMAD.MOV.U32 R18, RZ, RZ, R24 ;  /* 0x000000ffff127224 */ /* 0x010fe200078e0018 */
        /* <DEDUP_REMOVED lines=76> */
[----:B----4-:R-:W4:Y:S04]  /*3d840*/  LDL.LU R25, [R1+0xce8] ;  /* 0x000ce80001197983 */ /* 0x010f280000300800 */
        /* <DEDUP_REMOVED lines=16> */
[--C-:B------:R-:W-:Y:S02]  /*3d950*/  IMAD.X R35, R35, 0x1, R2.reuse, P3 ;  /* 0x0000000123237824 */ /* 0x100fe400018e0602 */
[----:B-1----:R-:W-:Y:S02]  /*3d960*/  IMAD.MOV.U32 R18, RZ, RZ, R33 ;  /* 0x000000ffff127224 */ /* 0x002fe400078e0021 */
[----:B------:R-:W-:Y:S01]  /*3d970*/  IMAD.MOV.U32 R19, RZ, RZ, R35 ;  /* 0x000000ffff137224 */ /* 0x000fe200078e0023 */
[----:B------:R-:W-:Y:S01]  /*3d980*/  IADD3 R24, P4, R24, R68, RZ ;  /* 0x0000004418187210 */ /* 0x000fe20007f9e0ff */
[----:B------:R-:W-:Y:S04]  /*3d990*/  STL [R1+0xd54], R33 ;  /* 0x000d542101007387 */ /* 0x000fe80000100800 */
[----:B------:R-:W-:Y:S01]  /*3d9a0*/  IMAD.X R32, R32, 0x1, R2, P4 ;  /* 0x0000000120207824 */ /* 0x000fe200020e0602 */
[----:B------:R1:W-:Y:S04]  /*3d9b0*/  STL [R1+0xd48], R35 ;  /* 0x000d482301007387 */ /* 0x0003e80000100800 */
[----:B------:R3:W-:Y:S04]  /*3d9c0*/  LDGSTS.E [R27+0x29600], [R18.64], P2 ;  /* 0x29600000121b7fae */ /* 0x0007e80009121846 */
[----:B------:R-:W-:Y:S04]  /*3d9d0*/  STL [R1+0xd34], R24 ;  /* 0x000d341801007387 */ /* 0x000fe80000100800 */
[----:B------:R1:W-:Y:S01]  /*3d9e0*/  STL [R1+0xd28], R32 ;  /* 0x000d282001007387 */ /* 0x0003e20000100800 */
[----:B---3--:R-:W-:-:S03]  /*3d9f0*/  IMAD.MOV.U32 R18, RZ, RZ, R24 ;  /* 0x000000ffff127224 */ /* 0x008fc600078e0018 */
[----:B-1----:R-:W2:Y:S01]  /*3da00*/  LDL.LU R35, [R1+0xcc8] ;  /* 0x000cc80001237983 */ /* 0x002ea20000300800 */
[----:B------:R-:W-:-:S03]  /*3da10*/  IMAD.MOV.U32 R19, RZ, RZ, R32 ;  /* 0x000000ffff137224 */ /* 0x000fc600078e0020 */
[----:B------:R-:W2:Y:S04]  /*3da20*/  LDL.LU R33, [R1+0xcd4] ;  /* 0x000cd40001217983 */ /* 0x000ea80000300800 */
[----:B------:R1:W-:Y:S01]  /*3da30*/  LDGSTS.E [R27+0x29e00], [R18.64], P1 ;  /* 0x29e00000121b7fae */ /* 0x0003e20008921846 */
[----:B------:R-:W-:-:S03]  /*3da40*/  ISETP.GT.AND P1, PT, R16, 0x53, PT ;  /* 0x000000531000780c */ /* 0x000fc60003f24270 */
[----:B------:R-:W2:Y:S01]  /*3da50*/  LDL.LU R32, [R1+0xca8] ;  /* 0x000ca80001207983 */ /* 0x000ea20000300800 */
[----:B------:R-:W-:-:S03]  /*3da60*/  SEL R17, RZ, 0x4, !P1 ;  /* 0x00000004ff117807 */ /* 0x000fc60004800000 */
[----:B------:R-:W2:Y:S01]  /*3da70*/  LDL.LU R24, [R1+0xcb4] ;  /* 0x000cb40001187983 */ /* 0x000ea20000300800 */
[----:B------:R-:W-:-:S04]  /*3da80*/  SEL R17, R17, RZ, !P0 ;  /* 0x000000ff11117207 */ /* 0x000fc80004000000 */
[----:B------:R-:W-:Y:S02]  /*3da90*/  ISETP.NE.U32.AND P2, PT, R17, RZ, PT ;  /* 0x000000ff1100720c */ /* 0x000fe40003f45070 */
[----:B--2---:R-:W-:-:S05]  /*3daa0*/  IADD3 R26, P3, R26, R68, RZ ;  /* 0x000000441a1a7210 */ /* 0x004fca0007f7e0ff */
[----:B------:R-:W-:Y:S01]  /*3dab0*/  IMAD.X R34, R34, 0x1, R2, P3 ;  /* 0x0000000122227824 */ /* 0x000fe200018e0602 */
[----:B-1----:R-:W-:Y:S01]  /*3dac0*/  MOV R18, R26 ;  /* 0x0000001a00127202 */ /* 0x002fe20000000f00 */
[----:B------:R-:W-:Y:S02]  /*3dad0*/  STL [R1+0xd14], R26 ;  /* 0x000d141a01007387 */ /* 0x000fe40000100800 */
[----:B------:R-:W-:Y:S01]  /*3dae0*/  IMAD.MOV.U32 R19, RZ, RZ, R34 ;  /* 0x000000ffff137224 */ /* 0x000fe200078e0022 */
[----:B----4-:R-:W-:Y:S01]  /*3daf0*/  IADD3 R23, P4, R23, R68, RZ ;  /* 0x0000004417177210 */ /* 0x010fe20007f9e0ff */
        /* <DEDUP_REMOVED lines=26> */
[--C-:B------:R-:W-:Y:S02]  /*3dca0*/  IMAD.X R35, R35, 0x1, R2.reuse, P3 ;  /* 0x0000000123237824 */ /* 0x100fe400018e0602 */
[----:B-1----:R-:W-:Y:S02]  /*3dcb0*/  IMAD.MOV.U32 R18, RZ, RZ, R33 ;  /* 0x000000ffff127224 */ /* 0x002fe400078e0021 */
[----:B------:R-:W-:Y:S01]  /*3dcc0*/  IMAD.MOV.U32 R19, RZ, RZ, R35 ;  /* 0x000000ffff137224 */ /* 0x000fe200078e0023 */
[----:B------:R-:W-:Y:S01]  /*3dcd0*/  IADD3 R24, P4, R24, R68, RZ ;  /* 0x0000004418187210 */ /* 0x000fe20007f9e0ff */
[----:B------:R-:W-:Y:S04]  /*3dce0*/  STL [R1+0xcd4], R33 ;  /* 0x000cd42101007387 */ /* 0x000fe80000100800 */
[----:B------:R-:W-:Y:S01]  /*3dcf0*/  IMAD.X R32, R32, 0x1, R2, P4 ;  /* 0x0000000120207824 */ /* 0x000fe200020e0602 */
[----:B------:R1:W-:Y:S04]  /*3dd00*/  LDGSTS.E [R27+0x2b600], [R18.64], P2 ;  /* 0x2b600000121b7fae */ /* 0x0003e80009121846 */
[----:B------:R1:W-:Y:S04]  /*3dd10*/  STL [R1+0xcc8], R35 ;  /* 0x000cc82301007387 */ /* 0x0003e80000100800 */
[----:B------:R-:W-:Y:S01]  /*3dd20*/  STL [R1+0xcb4], R24 ;  /* 0x000cb41801007387 */ /* 0x000fe20000100800 */
[----:B-1----:R-:W-:-:S02]  /*3dd30*/  IMAD.MOV.U32 R18, RZ, RZ, R24 ;  /* 0x000000ffff127224 */ /* 0x002fc400078e0018 */
[----:B------:R-:W-:Y:S01]  /*3dd40*/  IMAD.MOV.U32 R19, RZ, RZ, R32 ;  /* 0x000000ffff137224 */ /* 0x000fe200078e0020 */
[----:B------:R1:W-:Y:S04]  /*3dd50*/  STL [R1+0xca8], R32 ;  /* 0x000ca82001007387 */ /* 0x0003e80000100800 */
[----:B------:R-:W2:Y:S04]  /*3dd60*/  LDL.LU R35, [R1+0xc48] ;  /* 0x000c480001237983 */ /* 0x000ea80000300800 */
[----:B------:R3:W-:Y:S01]  /*3dd70*/  LDGSTS.E [R27+0x2be00], [R18.64], P1 ;  /* 0x2be00000121b7fae */ /* 0x0007e20008921846 */
[----:B------:R-:W-:-:S03]  /*3dd80*/  ISETP.GT.AND P1, PT, R16, 0x63, PT ;  /* 0x000000631000780c */ /* 0x000fc60003f24270 */
[----:B-1----:R-:W2:Y:S01]  /*3dd90*/  LDL.LU R32, [R1+0xc54] ;  /* 0x000c540001207983 */ /* 0x002ea20000300800 */
[----:B------:R-:W-:-:S03]  /*3dda0*/  SEL R17, RZ, 0x4, !P1 ;  /* 0x00000004ff117807 */ /* 0x000fc60004800000 */
[----:B------:R-:W2:Y:S04]  /*3ddb0*/  LDL.LU R33, [R1+0xc28] ;  /* 0x000c280001217983 */ /* 0x000ea80000300800 */
[----:B------:R-:W2:Y:S01]  /*3ddc0*/  LDL.LU R24, [R1+0xc34] ;  /* 0x000c340001187983 */ /* 0x000ea20000300800 */
[----:B------:R-:W-:-:S04]  /*3ddd0*/  SEL R17, R17, RZ, !P0 ;  /* 0x000000ff11117207 */ /* 0x000fc80004000000 */
[----:B------:R-:W-:Y:S02]  /*3dde0*/  ISETP.NE.U32.AND P2, PT, R17, RZ, PT ;  /* 0x000000ff1100720c */ /* 0x000fe40003f45070 */
[----:B---3--:R-:W-:-:S05]  /*3ddf0*/  IADD3 R26, P3, R26, R68, RZ ;  /* 0x000000441a1a7210 */ /* 0x008fca0007f7e0ff */
[--C-:B------:R-:W-:Y:S01]  /*3de00*/  IMAD.X R34, R34, 0x1, R2.reuse, P3 ;  /* 0x0000000122227824 */ /* 0x100fe200018e0602 */
[----:B----4-:R-:W-:Y:S01]  /*3de10*/  IADD3 R23, P4, R23, R68, RZ ;  /* 0x0000004417177210 */ /* 0x010fe20007f9e0ff */
[----:B------:R-:W-:Y:S04]  /*3de20*/  STL [R1+0xc94], R26 ;  /* 0x000c941a01007387 */ /* 0x000fe80000100800 */
[----:B------:R-:W-:Y:S01]  /*3de30*/  IMAD.X R25, R25, 0x1, R2, P4 ;  /* 0x0000000119197824 */ /* 0x000fe200020e0602 */
[----:B------:R1:W-:Y:S01]  /*3de40*/  STL [R1+0xc88], R34 ;  /* 0x000c882201007387 */ /* 0x0003e20000100800 */
[----:B------:R-:W-:Y:S02]  /*3de50*/  IMAD.MOV.U32 R18, RZ, RZ, R26 ;  /* 0x000000ffff127224 */ /* 0x000fe400078e001a */
[----:B------:R-:W-:Y:S01]  /*3de60*/  IMAD.MOV.U32 R19, RZ, RZ, R34 ;  /* 0x000000ffff137224 */ /* 0x000fe200078e0022 */
[----:B------:R-:W-:Y:S04]  /*3de70*/  STL [R1+0xc74], R23 ;  /* 0x000c741701007387 */ /* 0x000fe80000100800 */
[----:B------:R3:W-:Y:S04]  /*3de80*/  STL [R1+0xc68], R25 ;  /* 0x000c681901007387 */ /* 0x0007e80000100800 */
[----:B-1----:R-:W4:Y:S04]  /*3de90*/  LDL.LU R34, [R1+0xc08] ;  /* 0x000c080001227983 */ /* 0x002f280000300800 */
[----:B------:R-:W4:Y:S04]  /*3dea0*/  LDL.LU R26, [R1+0xc14] ;  /* 0x000c1400011a7983 */ /* 0x000f280000300800 */
[----:B------:R1:W-:Y:S02]  /*3deb0*/  LDGSTS.E [R27+0x2c600], [R18.64], P2 ;  /* 0x2c600000121b7fae */ /* 0x0003e40009121846 */
[----:B-1----:R-:W-:-:S02]  /*3dec0*/  IMAD.MOV.U32 R19, RZ, RZ, R25 ;  /* 0x000000ffff137224 */ /* 0x002fc400078e0019 */
[----:B------:R-:W-:Y:S01]  /*3ded0*/  IMAD.MOV.U32 R18, RZ, RZ, R23 ;  /* 0x000000ffff127224 */ /* 0x000fe200078e0017 */
[----:B---3--:R-:W3:Y:S04]  /*3dee0*/  LDL.LU R25, [R1+0xbe8] ;  /* 0x000be80001197983 */ /* 0x008ee80000300800 */
        /* <DEDUP_REMOVED lines=8> */
[----:B------:R-:W-:-:S04]  /*3df70*/  SEL R17, RZ, 0x4, !P1 ;  /* 0x00000004ff117807 */ /* 0x000fc80004800000 */
[----:B------:R-:W-:Y:S02]  /*3df80*/  SEL R17, R17, RZ, !P0 ;  /* 0x000000ff11117207 */ /* 0x000fe40004000000 */
[----:B------:R-:W-:Y:S02]  /*3df90*/  ISETP.GT.AND P1, PT, R16, 0x6f, PT ;  /* 0x0000006f1000780c */ /* 0x000fe40003f24270 */
[----:B------:R-:W-:Y:S02]  /*3dfa0*/  ISETP.NE.U32.AND P2, PT, R17, RZ, PT ;  /* 0x000000ff1100720c */ /* 0x000fe40003f45070 */
[----:B------:R-:W-:-:S04]  /*3dfb0*/  SEL R17, RZ, 0x4, !P1 ;  /* 0x00000004ff117807 */ /* 0x000fc80004800000 */
[----:B------:R-:W-:-:S04]  /*3dfc0*/  SEL R17, R17, RZ, !P0 ;  /* 0x000000ff11117207 */ /* 0x000fc80004000000 */
[----:B------:R-:W-:Y:S02]  /*3dfd0*/  ISETP.NE.U32.AND P1, PT, R17, RZ, PT ;  /* 0x000000ff1100720c */ /* 0x000fe40003f25070 */
[----:B--2---:R-:W-:-:S05]  /*3dfe0*/  IADD3 R32, P3, R32, R68, RZ ;  /* 0x0000004420207210 */ /* 0x004fca0007f7e0ff */
[----:B------:R-:W-:Y:S01]  /*3dff0*/  IMAD.X R35, R35, 0x1, R2, P3 ;  /* 0x0000000123237824 */ /* 0x000fe200018e0602 */
[----:B------:R-:W-:Y:S01]  /*3e000*/  IADD3 R24, P4, R24, R68, RZ ;  /* 0x0000004418187210 */ /* 0x000fe20007f9e0ff */
[----:B------:R2:W-:Y:S01]  /*3e010*/  STL [R1+0xc54], R32 ;  /* 0x000c542001007387 */ /* 0x0005e20000100800 */
[----:B-1----:R-:W-:Y:S02]  /*3e020*/  IMAD.MOV.U32 R18, RZ, RZ, R32 ;  /* 0x000000ffff127224 */ /* 0x002fe400078e0020 */
[----:B------:R-:W-:Y:S01]  /*3e030*/  IMAD.MOV.U32 R19, RZ, RZ, R35 ;  /* 0x000000ffff137224 */ /* 0x000fe200078e0023 */
[----:B------:R-:W-:Y:S01]  /*3e040*/  STL [R1+0xc48], R35 ;  /* 0x000c482301007387 */ /* 0x000fe20000100800 */
[----:B------:R-:W-:-:S03]  /*3e050*/  IMAD.X R33, R33, 0x1, R2, P4 ;  /* 0x0000000121217824 */ /* 0x000fc600020e0602 */
[----:B------:R-:W-:Y:S04]  /*3e060*/  STL [R1+0xc34], R24 ;  /* 0x000c341801007387 */ /* 0x000fe80000100800 */
[----:B--2---:R-:W2:Y:S04]  /*3e070*/  LDL.LU R32, [R1+0xbd4] ;  /* 0x000bd40001207983 */ /* 0x004ea80000300800 */
[----:B------:R1:W-:Y:S04]  /*3e080*/  LDGSTS.E [R27+0x2d600], [R18.64], P2 ;  /* 0x2d600000121b7fae */ /* 0x0003e80009121846 */
[----:B------:R1:W-:Y:S02]  /*3e090*/  STL [R1+0xc28], R33 ;  /* 0x000c282101007387 */ /* 0x0003e40000100800 */
[----:B-1----:R-:W-:-:S02]  /*3e0a0*/  IMAD.MOV.U32 R19, RZ, RZ, R33 ;  /* 0x000000ffff137224 */ /* 0x002fc400078e0021 */
[----:B------:R-:W2:Y:S01]  /*3e0b0*/  LDL.LU R33, [R1+0xbc8] ;  /* 0x000bc80001217983 */ /* 0x000ea20000300800 */
[----:B------:R-:W-:-:S03]  /*3e0c0*/  IMAD.MOV.U32 R18, RZ, RZ, R24 ;  /* 0x000000ffff127224 */ /* 0x000fc600078e0018 */
        /* <DEDUP_REMOVED lines=9> */
[----:B-1----:R-:W-:-:S03]  /*3e160*/  IMAD.MOV.U32 R18, RZ, RZ, R26 ;  /* 0x000000ffff127224 */ /* 0x002fc600078e001a */
[----:B------:R-:W-:Y:S01]  /*3e170*/  STL [R1+0xc08], R34 ;  /* 0x000c082201007387 */ /* 0x000fe20000100800 */
[----:B---3--:R-:W-:-:S05]  /*3e180*/  IADD3 R23, P4, R23, R68, RZ ;  /* 0x0000004417177210 */ /* 0x008fca0007f9e0ff */
[----:B------:R-:W-:Y:S04]  /*3e190*/  STL [R1+0xbf4], R23 ;  /* 0x000bf41701007387 */ /* 0x000fe80000100800 */
[----:B----4-:R-:W3:Y:S01]  /*3e1a0*/  LDL.LU R26, [R1+0xba8] ;  /* 0x000ba800011a7983 */ /* 0x010ee20000300800 */
[----:B------:R-:W-:Y:S02]  /*3e1b0*/  IMAD.X R25, R25, 0x1, R2, P4 ;  /* 0x0000000119197824 */ /* 0x000fe400020e0602 */
[----:B------:R-:W-:-:S03]  /*3e1c0*/  IMAD.MOV.U32 R19, RZ, RZ, R34 ;  /* 0x000000ffff137224 */ /* 0x000fc600078e0022 */
[----:B------:R1:W-:Y:S04]  /*3e1d0*/  STL [R1+0xbe8], R25 ;  /* 0x000be81901007387 */ /* 0x0003e80000100800 */
[----:B------:R4:W-:Y:S04]  /*3e1e0*/  LDGSTS.E [R27+0x2e600], [R18.64], P2 ;  /* 0x2e600000121b7fae */ /* 0x0009e80009121846 */
[----:B------:R-:W3:Y:S01]  /*3e1f0*/  LDL.LU R35, [R1+0xba0] ;  /* 0x000ba00001237983 */ /* 0x000ee20000300800 */
[----:B----4-:R-:W-:-:S03]  /*3e200*/  MOV R19, R25 ;  /* 0x0000001900137202 */ /* 0x010fc60000000f00 */
[----:B-1----:R-:W3:Y:S04]  /*3e210*/  LDL.LU R25, [R1+0xbac] ;  /* 0x000bac0001197983 */ /* 0x002ee80000300800 */
[----:B------:R-:W3:Y:S04]  /*3e220*/  LDL.LU R72, [R1+0xb60] ;  /* 0x000b600001487983 */ /* 0x000ee80000300800 */
[----:B------:R-:W3:Y:S01]  /*3e230*/  LDL.LU R34, [R1+0xb6c] ;  /* 0x000b6c0001227983 */ /* 0x000ee20000300800 */
[----:B------:R-:W-:-:S04]  /*3e240*/  ISETP.GT.AND P1, PT, R16, 0x77, PT ;  /* 0x000000771000780c */ /* 0x000fc80003f24270 */
[----:B------:R-:W-:-:S04]  /*3e250*/  SEL R17, RZ, 0x4, !P1 ;  /* 0x00000004ff117807 */ /* 0x000fc80004800000 */
[----:B------:R-:W-:-:S04]  /*3e260*/  SEL R17, R17, RZ, !P0 ;  /* 0x000000ff11117207 */ /* 0x000fc80004000000 */
[----:B------:R-:W-:Y:S01]  /*3e270*/  ISETP.NE.U32.AND P1, PT, R17, RZ, PT ;  /* 0x000000ff1100720c */ /* 0x000fe20003f25070 */
[----:B------:R-:W1:Y:S01]  /*3e280*/  S2R R69, SR_TID.X ;  /* 0x0000000000457919 */ /* 0x000e620000002100 */
[----:B------:R-:W-:-:S11]  /*3e290*/  IMAD.MOV.U32 R18, RZ, RZ, R23 ;  /* 0x000000ffff127224 */ /* 0x000fd600078e0017 */
[----:B------:R1:W-:Y:S01]  /*3e2a0*/  LDGSTS.E [R27+0x2ee00], [R18.64], P1 ;  /* 0x2ee00000121b7fae */ /* 0x0003e20008921846 */
[----:B------:R-:W-:-:S04]  /*3e2b0*/  ISETP.GT.AND P1, PT, R16, 0x7b, PT ;  /* 0x0000007b1000780c */ /* 0x000fc80003f24270 */
[----:B------:R-:W-:Y:S02]  /*3e2c0*/  SEL R17, RZ, 0x4, !P1 ;  /* 0x00000004ff117807 */ /* 0x000fe40004800000 */
[----:B------:R-:W-:Y:S02]  /*3e2d0*/  ISETP.GT.AND P1, PT, R16, 0x7f, PT ;  /* 0x0000007f1000780c */ /* 0x000fe40003f24270 */
[----:B------:R-:W-:-:S04]  /*3e2e0*/  SEL R17, R17, RZ, !P0 ;  /* 0x000000ff11117207 */ /* 0x000fc80004000000 */
[----:B------:R-:W-:Y:S02]  /*3e2f0*/  ISETP.NE.U32.AND P2, PT, R17, RZ, PT ;  /* 0x000000ff1100720c */ /* 0x000fe40003f45070 */
[----:B------:R-:W-:Y:S02]  /*3e300*/  SEL R17, RZ, 0x4, !P1 ;  /* 0x00000004ff117807 */ /* 0x000fe40004800000 */
[----:B-1----:R-:W-:Y:S02]  /*3e310*/  LOP3.LUT R23, R69, 0x7f, RZ, 0xc0, !PT ;  /* 0x0000007f45177812 */ /* 0x002fe400078ec0ff */
[----:B------:R-:W-:-:S04]  /*3e320*/  SEL R17, R17, RZ, !P0 ;  /* 0x000000ff11117207 */ /* 0x000fc80004000000 */
[----:B------:R-:W-:Y:S02]  /*3e330*/  ISETP.NE.U32.AND P1, PT, R17, RZ, PT ;  /* 0x000000ff1100720c */ /* 0x000fe40003f25070 */
[----:B--2---:R-:W-:-:S05]  /*3e340*/  IADD3 R32, P3, R32, R68, RZ ;  /* 0x0000004420207210 */ /* 0x004fca0007f7e0ff */
[----:B------:R1:W-:Y:S01]  /*3e350*/  STL [R1+0xbd4], R32 ;  /* 0x000bd42001007387 */ /* 0x0003e20000100800 */
[----:B------:R-:W-:Y:S01]  /*3e360*/  IMAD.X R33, R33, 0x1, R2, P3 ;  /* 0x0000000121217824 */ /* 0x000fe200018e0602 */
[----:B------:R-:W-:Y:S01]  /*3e370*/  ISETP.GE.AND P3, PT, R23, R16, PT ;  /* 0x000000101700720c */ /* 0x000fe20003f66270 */
[----:B------:R-:W-:-:S03]  /*3e380*/  IMAD.MOV.U32 R16, RZ, RZ, R32 ;  /* 0x000000ffff107224 */ /* 0x000fc600078e0020 */
[----:B------:R2:W-:Y:S01]  /*3e390*/  STL [R1+0xbc8], R33 ;  /* 0x000bc82101007387 */ /* 0x0005e20000100800 */
[----:B------:R-:W-:-:S03]  /*3e3a0*/  IMAD.MOV.U32 R17, RZ, RZ, R33 ;  /* 0x000000ffff117224 */ /* 0x000fc600078e0021 */
[----:B------:R-:W4:Y:S04]  /*3e3b0*/  LDL.LU R23, [R1+0xb2c] ;  /* 0x000b2c0001177983 */ /* 0x000f280000300800 */
[----:B------:R-:W4:Y:S04]  /*3e3c0*/  LDL.LU R70, [R1+0xaec] ;  /* 0x000aec0001467983 */ /* 0x000f280000300800 */
[----:B------:R-:W4:Y:S04]  /*3e3d0*/  LDL.LU R69, [R1+0xb20] ;  /* 0x000b200001457983 */ /* 0x000f280000300800 */
[----:B------:R1:W-:Y:S01]  /*3e3e0*/  LDGSTS.E [R27+0x2f600], [R16.64], P2 ;  /* 0x2f600000101b7fae */ /* 0x0003e20009121846 */
[----:B------:R-:W-:-:S03]  /*3e3f0*/  IADD3 R24, P2, R24, R68, RZ ;  /* 0x0000004418187210 */ /* 0x000fc60007f5e0ff */
[----:B------:R-:W4:Y:S04]  /*3e400*/  LDL.LU R71, [R1+0xae0] ;  /* 0x000ae00001477983 */ /* 0x000f280000300800 */
[----:B------:R-:W4:Y:S04]  /*3e410*/  LDL.LU R19, [R1+0xaac] ;  /* 0x000aac0001137983 */ /* 0x000f280000300800 */
[----:B-1----:R-:W4:Y:S01]  /*3e420*/  LDL.LU R32, [R1+0xa6c] ;  /* 0x000a6c0001207983 */ /* 0x002f220000300800 */
[----:B------:R-:W-:-:S03]  /*3e430*/  SEL R16, RZ, 0x4, P3 ;  /* 0x00000004ff107807 */ /* 0x000fc60001800000 */
[----:B------:R1:W-:Y:S01]  /*3e440*/  STL [R1+0xbb4], R24 ;  /* 0x000bb41801007387 */ /* 0x0003e20000100800 */
[----:B------:R-:W-:-:S04]  /*3e450*/  SEL R16, R16, RZ, !P0 ;  /* 0x000000ff10107207 */ /* 0x000fc80004000000 */
[----:B------:R-:W-:Y:S01]  /*3e460*/  ISETP.NE.U32.AND P0, PT, R16, RZ, PT ;  /* 0x000000ff1000720c */ /* 0x000fe20003f05070 */
[----:B------:R-:W-:Y:S02]  /*3e470*/  IMAD.MOV.U32 R16, RZ, RZ, R24 ;  /* 0x000000ffff107224 */ /* 0x000fe400078e0018 */
[----:B---3--:R-:W-:-:S05]  /*3e480*/  IMAD.X R26, R26, 0x1, R2, P2 ;  /* 0x000000011a1a7824 */ /* 0x008fca00010e0602 */
[----:B------:R3:W-:Y:S04]  /*3e490*/  STL [R1+0xba8], R26 ;  /* 0x000ba81a01007387 */ /* 0x0007e80000100800 */
[----:B--2---:R-:W2:Y:S01]  /*3e4a0*/  LDL.LU R33, [R1+0xaa0] ;  /* 0x000aa00001217983 */ /* 0x004ea20000300800 */
[----:B------:R-:W-:-:S03]  /*3e4b0*/  IMAD.MOV.U32 R17, RZ, RZ, R26 ;  /* 0x000000ffff117224 */ /* 0x000fc600078e001a */
[----:B------:R-:W2:Y:S04]  /*3e4c0*/  LDL.LU R68, [R1+0xa60] ;  /* 0x000a600001447983 */ /* 0x000ea80000300800 */
[----:B------:R3:W-:Y:S04]  /*3e4d0*/  LDGSTS.E [R27+0x2fe00], [R16.64], P1 ;  /* 0x2fe00000101b7fae */ /* 0x0007e80008921846 */
[----:B-1----:R-:W2:Y:S01]  /*3e4e0*/  LDL.LU R24, [R1+0xa2c] ;  /* 0x000a2c0001187983 */ /* 0x002ea20000300800 */
[----:B------:R-:W-:-:S03]  /*3e4f0*/  IADD3 R25, P1, R25, UR8, RZ ;  /* 0x0000000819197c10 */ /* 0x000fc6000ff3e0ff */
[----:B---3--:R-:W3:Y:S01]  /*3e500*/  LDL.LU R26, [R1+0x9ec] ;  /* 0x0009ec00011a7983 */ /* 0x008ee20000300800 */
[----:B------:R-:W-:Y:S02]  /*3e510*/  IADD3.X R35, R35, UR5, RZ, P1, !PT ;  /* 0x0000000523237c10 */ /* 0x000fe40008ffe4ff */
[----:B------:R-:W-:Y:S01]  /*3e520*/  IADD3 R34, P2, R34, UR8, RZ ;  /* 0x0000000822227c10 */ /* 0x000fe2000ff5e0ff */
[----:B------:R1:W-:Y:S03]  /*3e530*/  STL [R1+0xbac], R25 ;  /* 0x000bac1901007387 */ /* 0x0003e60000100800 */
[----:B------:R-:W-:Y:S01]  /*3e540*/  IADD3.X R72, R72, UR5, RZ, P2, !PT ;  /* 0x0000000548487c10 */ /* 0x000fe200097fe4ff */
[----:B------:R1:W-:Y:S01]  /*3e550*/  STL [R1+0xba0], R35 ;  /* 0x000ba02301007387 */ /* 0x0003e20000100800 */
[----:B------:R-:W-:-:S03]  /*3e560*/  IMAD.MOV.U32 R16, RZ, RZ, R25 ;  /* 0x000000ffff107224 */ /* 0x000fc600078e0019 */
[----:B------:R1:W-:Y:S04]  /*3e570*/  STL [R1+0xb6c], R34 ;  /* 0x000b6c2201007387 */ /* 0x0003e80000100800 */
[----:B------:R-:W-:Y:S04]  /*3e580*/  STL [R1+0xb60], R72 ;  /* 0x000b604801007387 */ /* 0x000fe80000100800 */
[----:B-1----:R-:W3:Y:S01]  /*3e590*/  LDL.LU R25, [R1+0xa20] ;  /* 0x000a200001197983 */ /* 0x002ee20000300800 */
[----:B------:R-:W-:-:S03]  /*3e5a0*/  IMAD.MOV.U32 R17, RZ, RZ, R35 ;  /* 0x000000ffff117224 */ /* 0x000fc600078e0023 */
[----:B------:R-:W3:Y:S04]  /*3e5b0*/  LDL.LU R35, [R1+0x9e0] ;  /* 0x0009e00001237983 */ /* 0x000ee80000300800 */
[----:B------:R-:W0:Y:S04]  /*3e5c0*/  LDGDEPBAR ;  /* 0x00000000000079af */ /* 0x000e280000000000 */
[----:B------:R1:W-:Y:S02]  /*3e5d0*/  LDGSTS.E [R3], [R16.64], P0 ;  /* 0x0000000010037fae */ /* 0x0003e40008121846 */
[----:B-1----:R-:W-:-:S02]  /*3e5e0*/  IMAD.MOV.U32 R16, RZ, RZ, R34 ;  /* 0x000000ffff107224 */ /* 0x002fc400078e0022 */
[----:B------:R-:W-:Y:S01]  /*3e5f0*/  IMAD.MOV.U32 R17, RZ, RZ, R72 ;  /* 0x000000ffff117224 */ /* 0x000fe200078e0048 */
[----:B------:R-:W3:Y:S04]  /*3e600*/  LDL.LU R34, [R1+0x3c0] ;  /* 0x0003c00001227983 */ /* 0x000ee80000300800 */
[----:B------:R-:W3:Y:S04]  /*3e610*/  LDL.LU R18, [R1+0x400] ;  /* 0x0004000001127983 */ /* 0x000ee80000300800 */
[----:B------:R1:W-:Y:S01]  /*3e620*/  LDGSTS.E [R3+0x1000], [R16.64], P0 ;  /* 0x0100000010037fae */ /* 0x0003e20008121846 */
[----:B----4-:R-:W-:-:S02]  /*3e630*/  IADD3 R23, P1, R23, UR8, RZ ;  /* 0x0000000817177c10 */ /* 0x010fc4000ff3e0ff */
[----:B------:R-:W-:Y:S02]  /*3e640*/  IADD3 R70, P2, R70, UR8, RZ ;  /* 0x0000000846467c10 */ /* 0x000fe4000ff5e0ff */
[----:B------:R-:W-:Y:S01]  /*3e650*/  IADD3.X R69, R69, UR5, RZ, P1, !PT ;  /* 0x0000000545457c10 */ /* 0x000fe20008ffe4ff */
[----:B------:R-:W-:Y:S01]  /*3e660*/  STL [R1+0xb2c], R23 ;  /* 0x000b2c1701007387 */ /* 0x000fe20000100800 */
[----:B-1----:R-:W-:-:S03]  /*3e670*/  IMAD.MOV.U32 R16, RZ, RZ, R23 ;  /* 0x000000ffff107224 */ /* 0x002fc600078e0017 */
[----:B------:R1:W-:Y:S01]  /*3e680*/  STL [R1+0xb20], R69 ;  /* 0x000b204501007387 */ /* 0x0003e20000100800 */
[----:B------:R-:W-:Y:S01]  /*3e690*/  IMAD.MOV.U32 R17, RZ, RZ, R69 ;  /* 0x000000ffff117224 */ /* 0x000fe200078e0045 */
[----:B------:R-:W-:Y:S02]  /*3e6a0*/  IADD3.X R71, R71, UR5, RZ, P2, !PT ;  /* 0x0000000547477c10 */ /* 0x000fe400097fe4ff */
[----:B------:R-:W-:Y:S01]  /*3e6b0*/  STL [R1+0xaec], R70 ;  /* 0x000aec4601007387 */ /* 0x000fe20000100800 */
[----:B------:R-:W-:-:S03]  /*3e6c0*/  IADD3 R19, P1, R19, UR8, RZ ;  /* 0x0000000813137c10 */ /* 0x000fc6000ff3e0ff */
[----:B------:R4:W-:Y:S04]  /*3e6d0*/  LDGSTS.E [R3+0x2000], [R16.64], P0 ;  /* 0x0200000010037fae */ /* 0x0009e80008121846 */
[----:B-1----:R-:W3:Y:S04]  /*3e6e0*/  LDL.LU R69, [R1+0x3bc] ;  /* 0x0003bc0001457983 */ /* 0x002ee80000300800 */
[----:B------:R-:W-:Y:S04]  /*3e6f0*/  STL [R1+0xae0], R71 ;  /* 0x000ae04701007387 */ /* 0x000fe80000100800 */
[----:B------:R-:W3:Y:S01]  /*3e700*/  LDL.LU R23, [R1+0x3fc] ;  /* 0x0003fc0001177983 */ /* 0x000ee20000300800 */
[----:B----4-:R-:W-:-:S02]  /*3e710*/  IMAD.MOV.U32 R16, RZ, RZ, R70 ;  /* 0x000000ffff107224 */ /* 0x010fc400078e0046 */
[----:B------:R-:W-:Y:S01]  /*3e720*/  IMAD.MOV.U32 R17, RZ, RZ, R71 ;  /* 0x000000ffff117224 */ /* 0x000fe200078e0047 */
[----:B------:R-:W-:Y:S01]  /*3e730*/  IADD3 R32, P2, R32, UR8, RZ ;  /* 0x0000000820207c10 */ /* 0x000fe2000ff5e0ff */
[----:B------:R-:W-:Y:S04]  /*3e740*/  STL [R1+0xaac], R19 ;  /* 0x000aac1301007387 */ /* 0x000fe80000100800 */
[----:B------:R1:W-:Y:S02]  /*3e750*/  LDGSTS.E [R3+0x3000], [R16.64], P0 ;  /* 0x0300000010037fae */ /* 0x0003e40008121846 */
[----:B-1----:R-:W-:Y:S01]  /*3e760*/  IMAD.MOV.U32 R16, RZ, RZ, R19 ;  /* 0x000000ffff107224 */ /* 0x002fe200078e0013 */
[----:B--2---:R-:W-:Y:S02]  /*3e770*/  IADD3.X R33, R33, UR5, RZ, P1, !PT ;  /* 0x0000000521217c10 */ /* 0x004fe40008ffe4ff */
[----:B------:R-:W-:-:S03]  /*3e780*/  IADD3.X R68, R68, UR5, RZ, P2, !PT ;  /* 0x0000000544447c10 */ /* 0x000fc600097fe4ff */
[----:B------:R-:W-:Y:S01]  /*3e790*/  IMAD.MOV.U32 R17, RZ, RZ, R33 ;  /* 0x000000ffff117224 */ /* 0x000fe200078e0021 */
[----:B------:R1:W-:Y:S04]  /*3e7a0*/  STL [R1+0xaa0], R33 ;  /* 0x000aa02101007387 */ /* 0x0003e80000100800 */
[----:B------:R-:W-:Y:S04]  /*3e7b0*/  STL [R1+0xa6c], R32 ;  /* 0x000a6c2001007387 */ /* 0x000fe80000100800 */
[----:B------:R2:W-:Y:S04]  /*3e7c0*/  LDGSTS.E [R3+0x4000], [R16.64], P0 ;  /* 0x0400000010037fae */ /* 0x0005e80008121846 */
[----:B-1----:R-:W4:Y:S04]  /*3e7d0*/  LDL.LU R33, [R1+0x440] ;  /* 0x0004400001217983 */ /* 0x002f280000300800 */
[----:B------:R1:W-:Y:S04]  /*3e7e0*/  STL [R1+0xa60], R68 ;  /* 0x000a604401007387 */ /* 0x0003e80000100800 */
[----:B------:R-:W4:Y:S01]  /*3e7f0*/  LDL.LU R19, [R1+0x480] ;  /* 0x0004800001137983 */ /* 0x000f220000300800 */
[----:B--2---:R-:W-:-:S03]  /*3e800*/  IMAD.MOV.U32 R17, RZ, RZ, R68 ;  /* 0x000000ffff117224 */ /* 0x004fc600078e0044 */
[----:B-1----:R-:W2:Y:S01]  /*3e810*/  LDL.LU R68, [R1+0x43c] ;  /* 0x00043c0001447983 */ /* 0x002ea20000300800 */
[----:B------:R-:W-:-:S03]  /*3e820*/  IMAD.MOV.U32 R16, RZ, RZ, R32 ;  /* 0x000000ffff107224 */ /* 0x000fc600078e0020 */
[----:B------:R-:W2:Y:S01]  /*3e830*/  LDL.LU R32, [R1+0x47c] ;  /* 0x00047c0001207983 */ /* 0x000ea20000300800 */
[----:B------:R-:W-:Y:S02]  /*3e840*/  IADD3 R24, P1, R24, UR8, RZ ;  /* 0x0000000818187c10 */ /* 0x000fe4000ff3e0ff */
[----:B---3--:R-:W-:Y:S01]  /*3e850*/  IADD3 R26, P2, R26, UR8, RZ ;  /* 0x000000081a1a7c10 */ /* 0x008fe2000ff5e0ff */
[----:B------:R1:W-:Y:S01]  /*3e860*/  LDGSTS.E [R3+0x5000], [R16.64], P0 ;  /* 0x0500000010037fae */ /* 0x0003e20008121846 */
[----:B------:R-:W-:Y:S02]  /*3e870*/  IADD3.X R25, R25, UR5, RZ, P1, !PT ;  /* 0x0000000519197c10 */ /* 0x000fe40008ffe4ff */
[----:B------:R-:W-:Y:S01]  /*3e880*/  IADD3.X R35, R35, UR5, RZ, P2, !PT ;  /* 0x0000000523237c10 */ /* 0x000fe200097fe4ff */
[----:B------:R3:W-:Y:S04]  /*3e890*/  STL [R1+0xa2c], R24 ;  /* 0x000a2c1801007387 */ /* 0x0007e80000100800 */
[----:B------:R3:W-:Y:S01]  /*3e8a0*/  STL [R1+0xa20], R25 ;  /* 0x000a201901007387 */ /* 0x0007e20000100800 */
[----:B-1----:R-:W-:-:S02]  /*3e8b0*/  IMAD.MOV.U32 R16, RZ, RZ, R24 ;  /* 0x000000ffff107224 */ /* 0x002fc400078e0018 */
[----:B------:R-:W-:Y:S01]  /*3e8c0*/  IMAD.MOV.U32 R17, RZ, RZ, R25 ;  /* 0x000000ffff117224 */ /* 0x000fe200078e0019 */
[----:B------:R-:W-:Y:S04]  /*3e8d0*/  STL [R1+0x9ec], R26 ;  /* 0x0009ec1a01007387 */ /* 0x000fe80000100800 */
[----:B---3--:R-:W3:Y:S04]  /*3e8e0*/  LDL.LU R24, [R1+0x4c0] ;  /* 0x0004c00001187983 */ /* 0x008ee80000300800 */
[----:B------:R1:W-:Y:S04]  /*3e8f0*/  STL [R1+0x9e0], R35 ;  /* 0x0009e02301007387 */ /* 0x0003e80000100800 */
[----:B------:R1:W-:Y:S04]  /*3e900*/  LDGSTS.E [R3+0x6000], [R16.64], P0 ;  /* 0x0600000010037fae */ /* 0x0003e80008121846 */
[----:B------:R-:W3:Y:S01]  /*3e910*/  LDL.LU R25, [R1+0x500] ;  /* 0x0005000001197983 */ /* 0x000ee20000300800 */
[----:B-1----:R-:W-:-:S03]  /*3e920*/  IMAD.MOV.U32 R17, RZ, RZ, R35 ;  /* 0x000000ffff117224 */ /* 0x002fc600078e0023 */
[----:B------:R-:W3:Y:S01]  /*3e930*/  LDL.LU R35, [R1+0x4bc] ;  /* 0x0004bc0001237983 */ /* 0x000ee20000300800 */
[----:B------:R-:W-:-:S03]  /*3e940*/  IMAD.MOV.U32 R16, RZ, RZ, R26 ;  /* 0x000000ffff107224 */ /* 0x000fc600078e001a */
[----:B------:R-:W3:Y:S01]  /*3e950*/  LDL.LU R26, [R1+0x4fc] ;  /* 0x0004fc00011a7983 */ /* 0x000ee20000300800 */
[----:B------:R-:W-:Y:S02]  /*3e960*/  IADD3 R34, P1, R34, UR8, RZ ;  /* 0x0000000822227c10 */ /* 0x000fe4000ff3e0ff */
[----:B------:R-:W-:Y:S01]  /*3e970*/  IADD3 R18, P2, R18, UR8, RZ ;  /* 0x0000000812127c10 */ /* 0x000fe2000ff5e0ff */
[----:B------:R1:W-:Y:S04]  /*3e980*/  LDGSTS.E [R3+0x7000], [R16.64], P0 ;  /* 0x0700000010037fae */ /* 0x0003e80008121846 */
[----:B------:R1:W-:Y:S02]  /*3e990*/  STL [R1+0x3c0], R34 ;  /* 0x0003c02201007387 */ /* 0x0003e40000100800 */
[----:B-1----:R-:W-:Y:S01]  /*3e9a0*/  IMAD.MOV.U32 R16, RZ, RZ, R34 ;  /* 0x000000ffff107224 */ /* 0x002fe200078e0022 */
[----:B------:R-:W-:-:S05]  /*3e9b0*/  IADD3.X R69, R69, UR5, RZ, P1, !PT ;  /* 0x0000000545457c10 */ /* 0x000fca0008ffe4ff */
[----:B------:R1:W-:Y:S01]  /*3e9c0*/  STL [R1+0x3bc], R69 ;  /* 0x0003bc4501007387 */ /* 0x0003e20000100800 */
[----:B------:R-:W-:-:S03]  /*3e9d0*/  IADD3.X R23, R23, UR5, RZ, P2, !PT ;  /* 0x0000000517177c10 */ /* 0x000fc600097fe4ff */
[----:B------:R1:W-:Y:S01]  /*3e9e0*/  STL [R1+0x400], R18 ;  /* 0x0004001201007387 */ /* 0x0003e20000100800 */
[----:B------:R-:W-:-:S03]  /*3e9f0*/  IMAD.MOV.U32 R17, RZ, RZ, R69 ;  /* 0x000000ffff117224 */ /* 0x000fc600078e0045 */
[----:B------:R-:W3:Y:S04]  /*3ea00*/  LDL.LU R34, [R1+0x540] ;  /* 0x0005400001227983 */ /* 0x000ee80000300800 */
[----:B------:R1:W-:Y:S04]  /*3ea10*/  STL [R1+0x3fc], R23 ;  /* 0x0003fc1701007387 */ /* 0x0003e80000100800 */
[----:B------:R-:W3:Y:S04]  /*3ea20*/  LDL.LU R70, [R1+0x580] ;  /* 0x0005800001467983 */ /* 0x000ee80000300800 */
[----:B-1----:R-:W3:Y:S04]  /*3ea30*/  LDL.LU R69, [R1+0x53c] ;  /* 0x00053c0001457983 */ /* 0x002ee80000300800 */
[----:B------:R-:W3:Y:S04]  /*3ea40*/  LDL.LU R71, [R1+0x57c] ;  /* 0x00057c0001477983 */ /* 0x000ee80000300800 */
[----:B------:R1:W-:Y:S02]  /*3ea50*/  LDGSTS.E [R3+0x8000], [R16.64], P0 ;  /* 0x0800000010037fae */ /* 0x0003e40008121846 */
[----:B-1----:R-:W-:-:S02]  /*3ea60*/  IMAD.MOV.U32 R16, RZ, RZ, R18 ;  /* 0x000000ffff107224 */ /* 0x002fc400078e0012 */
[----:B------:R-:W-:Y:S01]  /*3ea70*/  IMAD.MOV.U32 R17, RZ, RZ, R23 ;  /* 0x000000ffff117224 */ /* 0x000fe200078e0017 */
[----:B------:R-:W3:Y:S04]  /*3ea80*/  LDL.LU R18, [R1+0x5c0] ;  /* 0x0005c00001127983 */ /* 0x000ee80000300800 */
[----:B------:R-:W3:Y:S04]  /*3ea90*/  LDL.LU R23, [R1+0x600] ;  /* 0x0006000001177983 */ /* 0x000ee80000300800 */
[----:B------:R1:W-:Y:S01]  /*3eaa0*/  LDGSTS.E [R3+0x9000], [R16.64], P0 ;  /* 0x0900000010037fae */ /* 0x0003e20008121846 */
[----:B----4-:R-:W-:-:S05]  /*3eab0*/  IADD3 R33, P1, R33, UR8, RZ ;  /* 0x0000000821217c10 */ /* 0x010fca000ff3e0ff */
[----:B------:R4:W-:Y:S01]  /*3eac0*/  STL [R1+0x440], R33 ;  /* 0x0004402101007387 */ /* 0x0009e20000100800 */
[----:B------:R-:W-:Y:S02]  /*3ead0*/  IADD3 R19, P2, R19, UR8, RZ ;  /* 0x0000000813137c10 */ /* 0x000fe4000ff5e0ff */
[----:B--2---:R-:W-:Y:S02]  /*3eae0*/  IADD3.X R68, R68, UR5, RZ, P1, !PT ;  /* 0x0000000544447c10 */ /* 0x004fe40008ffe4ff */
[----:B-1----:R-:W-:Y:S02]  /*3eaf0*/  MOV R16, R33 ;  /* 0x0000002100107202 */ /* 0x002fe40000000f00 */
[----:B------:R-:W-:Y:S01]  /*3eb00*/  IADD3.X R32, R32, UR5, RZ, P2, !PT ;  /* 0x0000000520207c10 */ /* 0x000fe200097fe4ff */
[----:B------:R1:W-:Y:S04]  /*3eb10*/  STL [R1+0x43c], R68 ;  /* 0x00043c4401007387 */ /* 0x0003e80000100800 */
[----:B------:R2:W-:Y:S04]  /*3eb20*/  STL [R1+0x480], R19 ;  /* 0x0004801301007387 */ /* 0x0005e80000100800 */
[----:B----4-:R-:W4:Y:S01]  /*3eb30*/  LDL.LU R33, [R1+0x5bc] ;  /* 0x0005bc0001217983 */ /* 0x010f220000300800 */
[----:B------:R-:W-:-:S03]  /*3eb40*/  IMAD.MOV.U32 R17, RZ, RZ, R68 ;  /* 0x000000ffff117224 */ /* 0x000fc600078e0044 */
[----:B------:R2:W-:Y:S04]  /*3eb50*/  STL [R1+0x47c], R32 ;  /* 0x00047c2001007387 */ /* 0x0005e80000100800 */
[----:B-1----:R-:W4:Y:S04]  /*3eb60*/  LDL.LU R68, [R1+0x5fc] ;  /* 0x0005fc0001447983 */ /* 0x002f280000300800 */
[----:B------:R1:W-:Y:S01]  /*3eb70*/  LDGSTS.E [R3+0xa000], [R16.64], P0 ;  /* 0x0a00000010037fae */ /* 0x0003e20008121846 */
[----:B---3--:R-:W-:Y:S01]  /*3eb80*/  IADD3 R24, P1, R24, UR8, RZ ;  /* 0x0000000818187c10 */ /* 0x008fe2000ff3e0ff */
[----:B-1----:R-:W-:-:S02]  /*3eb90*/  IMAD.MOV.U32 R16, RZ, RZ, R19 ;  /* 0x000000ffff107224 */ /* 0x002fc400078e0013 */
[----:B------:R-:W-:Y:S01]  /*3eba0*/  IMAD.MOV.U32 R17, RZ, RZ, R32 ;  /* 0x000000ffff117224 */ /* 0x000fe200078e0020 */
[----:B------:R-:W-:Y:S01]  /*3ebb0*/  IADD3 R25, P2, R25, UR8, RZ ;  /* 0x0000000819197c10 */ /* 0x000fe2000ff5e0ff */
[----:B--2---:R-:W2:Y:S04]  /*3ebc0*/  LDL.LU R19, [R1+0x644] ;  /* 0x0006440001137983 */ /* 0x004ea80000300800 */
[----:B------:R-:W2:Y:S01]  /*3ebd0*/  LDL.LU R32, [R1+0x684] ;  /* 0x0006840001207983 */ /* 0x000ea20000300800 */
[----:B------:R-:W-:-:S03]  /*3ebe0*/  IADD3.X R35, R35, UR5, RZ, P1, !PT ;  /* 0x0000000523237c10 */ /* 0x000fc60008ffe4ff */
[----:B------:R1:W-:Y:S01]  /*3ebf0*/  STL [R1+0x4c0], R24 ;  /* 0x0004c01801007387 */ /* 0x0003e20000100800 */
[----:B------:R-:W-:-:S03]  /*3ec00*/  IADD3.X R26, R26, UR5, RZ, P2, !PT ;  /* 0x000000051a1a7c10 */ /* 0x000fc600097fe4ff */
[----:B------:R1:W-:Y:S04]  /*3ec10*/  LDGSTS.E [R3+0xb000], [R16.64], P0 ;  /* 0x0b00000010037fae */ /* 0x0003e80008121846 */
[----:B------:R1:W-:Y:S04]  /*3ec20*/  STL [R1+0x4bc], R35 ;  /* 0x0004bc2301007387 */ /* 0x0003e80000100800 */
[----:B------:R-:W-:Y:S01]  /*3ec30*/  STL [R1+0x500], R25 ;  /* 0x0005001901007387 */ /* 0x000fe20000100800 */
[----:B-1----:R-:W-:-:S03]  /*3ec40*/  IMAD.MOV.U32 R16, RZ, RZ, R24 ;  /* 0x000000ffff107224 */ /* 0x002fc600078e0018 */
[----:B------:R-:W2:Y:S01]  /*3ec50*/  LDL.LU R24, [R1+0x640] ;  /* 0x0006400001187983 */ /* 0x000ea20000300800 */
[----:B------:R-:W-:-:S03]  /*3ec60*/  IMAD.MOV.U32 R17, RZ, RZ, R35 ;  /* 0x000000ffff117224 */ /* 0x000fc600078e0023 */
[----:B------:R1:W-:Y:S04]  /*3ec70*/  STL [R1+0x4fc], R26 ;  /* 0x0004fc1a01007387 */ /* 0x0003e80000100800 */
[----:B------:R-:W2:Y:S04]  /*3ec80*/  LDL.LU R35, [R1+0x680] ;  /* 0x0006800001237983 */ /* 0x000ea80000300800 */
[----:B------:R1:W-:Y:S02]  /*3ec90*/  LDGSTS.E [R3+0xc000], [R16.64], P0 ;  /* 0x0c00000010037fae */ /* 0x0003e40008121846 */
[----:B-1----:R-:W-:-:S02]  /*3eca0*/  IMAD.MOV.U32 R16, RZ, RZ, R25 ;  /* 0x000000ffff107224 */ /* 0x002fc400078e0019 */
[----:B------:R-:W-:Y:S02]  /*3ecb0*/  IMAD.MOV.U32 R17, RZ, RZ, R26 ;  /* 0x000000ffff117224 */ /* 0x000fe400078e001a */
[----:B------:R-:W2:Y:S04]  /*3ecc0*/  LDL.LU R26, [R1+0x6c4] ;  /* 0x0006c400011a7983 */ /* 0x000ea80000300800 */
[----:B------:R-:W2:Y:S04]  /*3ecd0*/  LDL.LU R25, [R1+0x704] ;  /* 0x0007040001197983 */ /* 0x000ea80000300800 */
[----:B------:R1:W-:Y:S01]  /*3ece0*/  LDGSTS.E [R3+0xd000], [R16.64], P0 ;  /* 0x0d00000010037fae */ /* 0x0003e20008121846 */
[----:B------:R-:W-:-:S05]  /*3ecf0*/  IADD3 R34, P1, R34, UR8, RZ ;  /* 0x0000000822227c10 */ /* 0x000fca000ff3e0ff */
[----:B------:R-:W-:Y:S01]  /*3ed00*/  STL [R1+0x540], R34 ;  /* 0x0005402201007387 */ /* 0x000fe20000100800 */
[----:B------:R-:W-:Y:S02]  /*3ed10*/  IADD3 R70, P2, R70, UR8, RZ ;  /* 0x0000000846467c10 */ /* 0x000fe4000ff5e0ff */
[----:B------:R-:W-:Y:S02]  /*3ed20*/  IADD3.X R69, R69, UR5, RZ, P1, !PT ;  /* 0x0000000545457c10 */ /* 0x000fe40008ffe4ff */
[----:B------:R-:W-:-:S03]  /*3ed30*/  IADD3.X R71, R71, UR5, RZ, P2, !PT ;  /* 0x0000000547477c10 */ /* 0x000fc600097fe4ff */
[----:B------:R1:W-:Y:S02]  /*3ed40*/  STL [R1+0x53c], R69 ;  /* 0x00053c4501007387 */ /* 0x0003e40000100800 */
[----:B-1----:R-:W-:Y:S02]  /*3ed50*/  IMAD.MOV.U32 R17, RZ, RZ, R69 ;  /* 0x000000ffff117224 */ /* 0x002fe400078e0045 */
[----:B------:R-:W-:Y:S01]  /*3ed60*/  STL [R1+0x580], R70 ;  /* 0x0005804601007387 */ /* 0x000fe20000100800 */
[----:B------:R-:W-:-:S03]  /*3ed70*/  IMAD.MOV.U32 R16, RZ, RZ, R34 ;  /* 0x000000ffff107224 */ /* 0x000fc600078e0022 */
[----:B------:R-:W2:Y:S04]  /*3ed80*/  LDL.LU R69, [R1+0x6c0] ;  /* 0x0006c00001457983 */ /* 0x000ea80000300800 */
[----:B------:R-:W-:Y:S04]  /*3ed90*/  STL [R1+0x57c], R71 ;  /* 0x00057c4701007387 */ /* 0x000fe80000100800 */
[----:B------:R-:W2:Y:S01]  /*3eda0*/  LDL.LU R34, [R1+0x700] ;  /* 0x0007000001227983 */ /* 0x000ea20000300800 */
[----:B------:R-:W-:-:S03]  /*3edb0*/  IADD3 R18, P1, R18, UR8, RZ ;  /* 0x0000000812127c10 */ /* 0x000fc6000ff3e0ff */
[----:B------:R1:W-:Y:S01]  /*3edc0*/  LDGSTS.E [R3+0xe000], [R16.64], P0 ;  /* 0x0e00000010037fae */ /* 0x0003e20008121846 */
[----:B------:R-:W-:-:S03]  /*3edd0*/  IADD3 R23, P2, R23, UR8, RZ ;  /* 0x0000000817177c10 */ /* 0x000fc6000ff5e0ff */
[----:B------:R-:W-:Y:S01]  /*3ede0*/  STL [R1+0x5c0], R18 ;  /* 0x0005c01201007387 */ /* 0x000fe20000100800 */
[----:B-1----:R-:W-:Y:S02]  /*3edf0*/  IMAD.MOV.U32 R16, RZ, RZ, R70 ;  /* 0x000000ffff107224 */ /* 0x002fe400078e0046 */
[----:B------:R-:W-:-:S05]  /*3ee00*/  IMAD.MOV.U32 R17, RZ, RZ, R71 ;  /* 0x000000ffff117224 */ /* 0x000fca00078e0047 */
[----:B------:R1:W-:Y:S02]  /*3ee10*/  LDGSTS.E [R3+0xf000], [R16.64], P0 ;  /* 0x0f00000010037fae */ /* 0x0003e40008121846 */
[----:B-1----:R-:W-:Y:S01]  /*3ee20*/  IMAD.MOV.U32 R16, RZ, RZ, R18 ;  /* 0x000000ffff107224 */ /* 0x002fe200078e0012 */
[----:B----4-:R-:W-:-:S05]  /*3ee30*/  IADD3.X R33, R33, UR5, RZ, P1, !PT ;  /* 0x0000000521217c10 */ /* 0x010fca0008ffe4ff */
[----:B------:R-:W-:Y:S01]  /*3ee40*/  IMAD.MOV.U32 R17, RZ, RZ, R33 ;  /* 0x000000ffff117224 */ /* 0x000fe200078e0021 */
[----:B------:R1:W-:Y:S01]  /*3ee50*/  STL [R1+0x5bc], R33 ;  /* 0x0005bc2101007387 */ /* 0x0003e20000100800 */
[----:B------:R-:W-:-:S03]  /*3ee60*/  IADD3.X R68, R68, UR5, RZ, P2, !PT ;  /* 0x0000000544447c10 */ /* 0x000fc600097fe4ff */
[----:B------:R-:W-:Y:S04]  /*3ee70*/  STL [R1+0x600], R23 ;  /* 0x0006001701007387 */ /* 0x000fe80000100800 */
[----:B------:R4:W-:Y:S04]  /*3ee80*/  LDGSTS.E [R3+0x10000], [R16.64], P0 ;  /* 0x1000000010037fae */ /* 0x0009e80008121846 */
[----:B-1----:R-:W3:Y:S04]  /*3ee90*/  LDL.LU R33, [R1+0x744] ;  /* 0x0007440001217983 */ /* 0x002ee80000300800 */
[----:B------:R1:W-:Y:S04]  /*3eea0*/  STL [R1+0x5fc], R68 ;  /* 0x0005fc4401007387 */ /* 0x0003e80000100800 */
[----:B------:R-:W3:Y:S01]  /*3eeb0*/  LDL.LU R18, [R1+0x784] ;  /* 0x0007840001127983 */ /* 0x000ee20000300800 */
[----:B----4-:R-:W-:-:S03]  /*3eec0*/  IMAD.MOV.U32 R17, RZ, RZ, R68 ;  /* 0x000000ffff117224 */ /* 0x010fc600078e0044 */
[----:B-1----:R-:W4:Y:S01]  /*3eed0*/  LDL.LU R68, [R1+0x740] ;  /* 0x0007400001447983 */ /* 0x002f220000300800 */
[----:B------:R-:W-:-:S03]  /*3eee0*/  IMAD.MOV.U32 R16, RZ, RZ, R23 ;  /* 0x000000ffff107224 */ /* 0x000fc600078e0017 */
[----:B------:R-:W4:Y:S01]  /*3eef0*/  LDL.LU R23, [R1+0x780] ;  /* 0x0007800001177983 */ /* 0x000f220000300800 */
[----:B--2---:R-:W-:Y:S02]  /*3ef00*/  IADD3 R19, P1, R19, UR8, RZ ;  /* 0x0000000813137c10 */ /* 0x004fe4000ff3e0ff */
[----:B------:R-:W-:Y:S01]  /*3ef10*/  IADD3 R32, P2, R32, UR8, RZ ;  /* 0x0000000820207c10 */ /* 0x000fe2000ff5e0ff */
[----:B------:R1:W-:Y:S04]  /*3ef20*/  LDGSTS.E [R3+0x11000], [R16.64], P0 ;  /* 0x1100000010037fae */ /* 0x0003e80008121846 */
[----:B------:R-:W-:Y:S01]  /*3ef30*/  STL [R1+0x644], R19 ;  /* 0x0006441301007387 */ /* 0x000fe20000100800 */
[----:B------:R-:W-:Y:S01]  /*3ef40*/  IADD3.X R24, R24, UR5, RZ, P1, !PT ;  /* 0x0000000518187c10 */ /* 0x000fe20008ffe4ff */
[----:B-1----:R-:W-:-:S04]  /*3ef50*/  IMAD.MOV.U32 R16, RZ, RZ, R19 ;  /* 0x000000ffff107224 */ /* 0x002fc800078e0013 */
[----:B------:R-:W-:Y:S01]  /*3ef60*/  IMAD.MOV.U32 R17, RZ, RZ, R24 ;  /* 0x000000ffff117224 */ /* 0x000fe200078e0018 */
[----:B------:R1:W-:Y:S01]  /*3ef70*/  STL [R1+0x640], R24 ;  /* 0x0006401801007387 */ /* 0x0003e20000100800 */
[----:B------:R-:W-:-:S03]  /*3ef80*/  IADD3.X R35, R35, UR5, RZ, P2, !PT ;  /* 0x0000000523237c10 */ /* 0x000fc600097fe4ff */
        /* <DEDUP_REMOVED lines=17> */
[----:B------:R1:W-:Y:S04]  /*3f0a0*/  STL [R1+0x704], R25 ;  /* 0x0007041901007387 */ /* 0x0003e80000100800 */
[----:B------:R-:W2:Y:S04]  /*3f0b0*/  LDL.LU R70, [R1+0x844] ;  /* 0x0008440001467983 */ /* 0x000ea80000300800 */
[----:B------:R1:W-:Y:S04]  /*3f0c0*/  STL [R1+0x700], R34 ;  /* 0x0007002201007387 */ /* 0x0003e80000100800 */
[----:B------:R-:W2:Y:S04]  /*3f0d0*/  LDL.LU R26, [R1+0x884] ;  /* 0x00088400011a7983 */ /* 0x000ea80000300800 */
[----:B------:R-:W2:Y:S01]  /*3f0e0*/  LDL.LU R71, [R1+0x840] ;  /* 0x0008400001477983 */ /* 0x000ea20000300800 */
[----:B------:R-:W-:-:S03]  /*3f0f0*/  IMAD.MOV.U32 R17, RZ, RZ, R69 ;  /* 0x000000ffff117224 */ /* 0x000fc600078e0045 */
[----:B-1----:R-:W2:Y:S04]  /*3f100*/  LDL.LU R69, [R1+0x880] ;  /* 0x0008800001457983 */ /* 0x002ea80000300800 */
[----:B------:R1:W-:Y:S02]  /*3f110*/  LDGSTS.E [R3+0x14000], [R16.64], P0 ;  /* 0x1400000010037fae */ /* 0x0003e40008121846 */
[----:B-1----:R-:W-:Y:S02]  /*3f120*/  IMAD.MOV.U32 R16, RZ, RZ, R25 ;  /* 0x000000ffff107224 */ /* 0x002fe400078e0019 */
[----:B------:R-:W-:Y:S01]  /*3f130*/  IMAD.MOV.U32 R17, RZ, RZ, R34 ;  /* 0x000000ffff117224 */ /* 0x000fe200078e0022 */
[----:B------:R-:W2:Y:S04]  /*3f140*/  LDL.LU R25, [R1+0x8c4] ;  /* 0x0008c40001197983 */ /* 0x000ea80000300800 */
[----:B------:R-:W2:Y:S04]  /*3f150*/  LDL.LU R34, [R1+0x904] ;  /* 0x0009040001227983 */ /* 0x000ea80000300800 */
[----:B------:R1:W-:Y:S01]  /*3f160*/  LDGSTS.E [R3+0x15000], [R16.64], P0 ;  /* 0x1500000010037fae */ /* 0x0003e20008121846 */
[----:B---3--:R-:W-:-:S05]  /*3f170*/  IADD3 R33, P1, R33, UR8, RZ ;  /* 0x0000000821217c10 */ /* 0x008fca000ff3e0ff */
[----:B------:R3:W-:Y:S01]  /*3f180*/  STL [R1+0x744], R33 ;  /* 0x0007442101007387 */ /* 0x0007e20000100800 */
[----:B------:R-:W-:Y:S02]  /*3f190*/  IADD3 R18, P2, R18, UR8, RZ ;  /* 0x0000000812127c10 */ /* 0x000fe4000ff5e0ff */
[----:B----4-:R-:W-:Y:S01]  /*3f1a0*/  IADD3.X R68, R68, UR5, RZ, P1, !PT ;  /* 0x0000000544447c10 */ /* 0x010fe20008ffe4ff */
[----:B-1----:R-:W-:Y:S01]  /*3f1b0*/  IMAD.MOV.U32 R16, RZ, RZ, R33 ;  /* 0x000000ffff107224 */ /* 0x002fe200078e0021 */
[----:B------:R-:W-:-:S03]  /*3f1c0*/  IADD3.X R23, R23, UR5, RZ, P2, !PT ;  /* 0x0000000517177c10 */ /* 0x000fc600097fe4ff */
[----:B------:R1:W-:Y:S04]  /*3f1d0*/  STL [R1+0x740], R68 ;  /* 0x0007404401007387 */ /* 0x0003e80000100800 */
[----:B------:R4:W-:Y:S04]  /*3f1e0*/  STL [R1+0x784], R18 ;  /* 0x0007841201007387 */ /* 0x0009e80000100800 */
[----:B---3--:R-:W3:Y:S01]  /*3f1f0*/  LDL.LU R33, [R1+0x8c0] ;  /* 0x0008c00001217983 */ /* 0x008ee20000300800 */
[----:B------:R-:W-:-:S03]  /*3f200*/  IMAD.MOV.U32 R17, RZ, RZ, R68 ;  /* 0x000000ffff117224 */ /* 0x000fc600078e0044 */
[----:B------:R4:W-:Y:S04]  /*3f210*/  STL [R1+0x780], R23 ;  /* 0x0007801701007387 */ /* 0x0009e80000100800 */
[----:B-1----:R-:W3:Y:S04]  /*3f220*/  LDL.LU R68, [R1+0x900] ;  /* 0x0009000001447983 */ /* 0x002ee80000300800 */
[----:B------:R1:W-:Y:S02]  /*3f230*/  LDGSTS.E [R3+0x16000], [R16.64], P0 ;  /* 0x1600000010037fae */ /* 0x0003e40008121846 */
[----:B-1----:R-:W-:Y:S01]  /*3f240*/  IMAD.MOV.U32 R16, RZ, RZ, R18 ;  /* 0x000000ffff107224 */ /* 0x002fe200078e0012 */
[----:B------:R-:W-:Y:S01]  /*3f250*/  IADD3 R24, P1, R24, UR8, RZ ;  /* 0x0000000818187c10 */ /* 0x000fe2000ff3e0ff */
[----:B----4-:R-:W4:Y:S01]  /*3f260*/  LDL.LU R18, [R1+0x944] ;  /* 0x0009440001127983 */ /* 0x010f220000300800 */
[----:B------:R-:W-:-:S03]  /*3f270*/  MOV R17, R23 ;  /* 0x0000001700117202 */ /* 0x000fc60000000f00 */
[----:B------:R-:W4:Y:S01]  /*3f280*/  LDL.LU R23, [R1+0x984] ;  /* 0x0009840001177983 */ /* 0x000f220000300800 */
[----:B------:R-:W-:-:S03]  /*3f290*/  IADD3 R19, P2, R19, UR8, RZ ;  /* 0x0000000813137c10 */ /* 0x000fc6000ff5e0ff */
[----:B------:R-:W-:Y:S04]  /*3f2a0*/  STL [R1+0x7c4], R24 ;  /* 0x0007c41801007387 */ /* 0x000fe80000100800 */
[----:B------:R1:W-:Y:S01]  /*3f2b0*/  LDGSTS.E [R3+0x17000], [R16.64], P0 ;  /* 0x1700000010037fae */ /* 0x0003e20008121846 */
[----:B--2---:R-:W-:Y:S02]  /*3f2c0*/  IADD3.X R35, R35, UR5, RZ, P1, !PT ;  /* 0x0000000523237c10 */ /* 0x004fe40008ffe4ff */
[----:B------:R-:W-:-:S03]  /*3f2d0*/  IADD3.X R32, R32, UR5, RZ, P2, !PT ;  /* 0x0000000520207c10 */ /* 0x000fc600097fe4ff */
[----:B------:R2:W-:Y:S04]  /*3f2e0*/  STL [R1+0x7c0], R35 ;  /* 0x0007c02301007387 */ /* 0x0005e80000100800 */
[----:B------:R2:W-:Y:S01]  /*3f2f0*/  STL [R1+0x804], R19 ;  /* 0x0008041301007387 */ /* 0x0005e20000100800 */
[----:B-1----:R-:W-:-:S03]  /*3f300*/  IMAD.MOV.U32 R17, RZ, RZ, R35 ;  /* 0x000000ffff117224 */ /* 0x002fc600078e0023 */
[----:B--2---:R-:W4:Y:S01]  /*3f310*/  LDL.LU R35, [R1+0x940] ;  /* 0x0009400001237983 */ /* 0x004f220000300800 */
[----:B------:R-:W-:-:S03]  /*3f320*/  IMAD.MOV.U32 R16, RZ, RZ, R24 ;  /* 0x000000ffff107224 */ /* 0x000fc600078e0018 */
[----:B------:R1:W-:Y:S04]  /*3f330*/  STL [R1+0x800], R32 ;  /* 0x0008002001007387 */ /* 0x0003e80000100800 */
[----:B------:R-:W4:Y:S04]  /*3f340*/  LDL.LU R24, [R1+0x980] ;  /* 0x0009800001187983 */ /* 0x000f280000300800 */
[----:B------:R1:W-:Y:S02]  /*3f350*/  LDGSTS.E [R3+0x18000], [R16.64], P0 ;  /* 0x1800000010037fae */ /* 0x0003e40008121846 */
[----:B-1----:R-:W-:-:S02]  /*3f360*/  IMAD.MOV.U32 R16, RZ, RZ, R19 ;  /* 0x000000ffff107224 */ /* 0x002fc400078e0013 */
[----:B------:R-:W-:Y:S01]  /*3f370*/  IMAD.MOV.U32 R17, RZ, RZ, R32 ;  /* 0x000000ffff117224 */ /* 0x000fe200078e0020 */
[----:B------:R-:W4:Y:S04]  /*3f380*/  LDL.LU R19, [R1+0xba4] ;  /* 0x000ba40001137983 */ /* 0x000f280000300800 */
[----:B------:R1:W-:Y:S04]  /*3f390*/  LDGSTS.E [R3+0x19000], [R16.64], P0 ;  /* 0x1900000010037fae */ /* 0x0003e80008121846 */
[----:B------:R-:W4:Y:S01]  /*3f3a0*/  LDL.LU R32, [R1+0xb64] ;  /* 0x000b640001207983 */ /* 0x000f220000300800 */
[----:B------:R-:W-:-:S05]  /*3f3b0*/  IADD3 R70, P1, R70, UR8, RZ ;  /* 0x0000000846467c10 */ /* 0x000fca000ff3e0ff */
[----:B-1----:R-:W-:Y:S01]  /*3f3c0*/  IMAD.MOV.U32 R16, RZ, RZ, R70 ;  /* 0x000000ffff107224 */ /* 0x002fe200078e0046 */
[----:B------:R-:W-:Y:S02]  /*3f3d0*/  IADD3 R26, P2, R26, UR8, RZ ;  /* 0x000000081a1a7c10 */ /* 0x000fe4000ff5e0ff */
[----:B------:R-:W-:Y:S01]  /*3f3e0*/  IADD3.X R71, R71, UR5, RZ, P1, !PT ;  /* 0x0000000547477c10 */ /* 0x000fe20008ffe4ff */
[----:B------:R-:W-:Y:S01]  /*3f3f0*/  STL [R1+0x844], R70 ;  /* 0x0008444601007387 */ /* 0x000fe20000100800 */
[----:B------:R-:W-:-:S03]  /*3f400*/  IADD3.X R69, R69, UR5, RZ, P2, !PT ;  /* 0x0000000545457c10 */ /* 0x000fc600097fe4ff */
[----:B------:R-:W-:Y:S01]  /*3f410*/  IMAD.MOV.U32 R17, RZ, RZ, R71 ;  /* 0x000000ffff117224 */ /* 0x000fe200078e0047 */
[----:B------:R-:W-:Y:S04]  /*3f420*/  STL [R1+0x840], R71 ;  /* 0x0008404701007387 */ /* 0x000fe80000100800 */
[----:B------:R1:W-:Y:S04]  /*3f430*/  STL [R1+0x884], R26 ;  /* 0x0008841a01007387 */ /* 0x0003e80000100800 */
[----:B------:R1:W-:Y:S04]  /*3f440*/  LDGSTS.E [R3+0x1a000], [R16.64], P0 ;  /* 0x1a00000010037fae */ /* 0x0003e80008121846 */
[----:B------:R-:W-:Y:S01]  /*3f450*/  STL [R1+0x880], R69 ;  /* 0x0008804501007387 */ /* 0x000fe20000100800 */
[----:B------:R-:W-:Y:S01]  /*3f460*/  IADD3 R25, P1, R25, UR8, RZ ;  /* 0x0000000819197c10 */ /* 0x000fe2000ff3e0ff */
[----:B-1----:R-:W-:-:S02]  /*3f470*/  IMAD.MOV.U32 R16, RZ, RZ, R26 ;  /* 0x000000ffff107224 */ /* 0x002fc400078e001a */
[----:B------:R-:W4:Y:S01]  /*3f480*/  LDL.LU R26, [R1+0xb98] ;  /* 0x000b9800011a7983 */ /* 0x000f220000300800 */
[----:B------:R-:W-:Y:S01]  /*3f490*/  IMAD.MOV.U32 R17, RZ, RZ, R69 ;  /* 0x000000ffff117224 */ /* 0x000fe200078e0045 */
[----:B------:R-:W-:Y:S02]  /*3f4a0*/  IADD3 R34, P2, R34, UR8, RZ ;  /* 0x0000000822227c10 */ /* 0x000fe4000ff5e0ff */
[----:B------:R-:W4:Y:S04]  /*3f4b0*/  LDL.LU R70, [R1+0xb58] ;  /* 0x000b580001467983 */ /* 0x000f280000300800 */
[----:B------:R1:W-:Y:S04]  /*3f4c0*/  LDGSTS.E [R3+0x1b000], [R16.64], P0 ;  /* 0x1b00000010037fae */ /* 0x0003e80008121846 */
[----:B------:R3:W-:Y:S01]  /*3f4d0*/  STL [R1+0x8c4], R25 ;  /* 0x0008c41901007387 */ /* 0x0007e20000100800 */
[----:B-1----:R-:W-:Y:S01]  /*3f4e0*/  IMAD.MOV.U32 R16, RZ, RZ, R25 ;  /* 0x000000ffff107224 */ /* 0x002fe200078e0019 */
[----:B---3--:R-:W-:-:S05]  /*3f4f0*/  IADD3.X R33, R33, UR5, RZ, P1, !PT ;  /* 0x0000000521217c10 */ /* 0x008fca0008ffe4ff */
[----:B------:R-:W-:Y:S01]  /*3f500*/  IMAD.MOV.U32 R17, RZ, RZ, R33 ;  /* 0x000000ffff117224 */ /* 0x000fe200078e0021 */
[----:B------:R1:W-:Y:S01]  /*3f510*/  STL [R1+0x8c0], R33 ;  /* 0x0008c02101007387 */ /* 0x0003e20000100800 */
[----:B------:R-:W-:-:S03]  /*3f520*/  IADD3.X R68, R68, UR5, RZ, P2, !PT ;  /* 0x0000000544447c10 */ /* 0x000fc600097fe4ff */
[----:B------:R3:W-:Y:S04]  /*3f530*/  STL [R1+0x904], R34 ;  /* 0x0009042201007387 */ /* 0x0007e80000100800 */
[----:B------:R-:W2:Y:S04]  /*3f540*/  LDL.LU R25, [R1+0xb24] ;  /* 0x000b240001197983 */ /* 0x000ea80000300800 */
[----:B------:R3:W-:Y:S04]  /*3f550*/  STL [R1+0x900], R68 ;  /* 0x0009004401007387 */ /* 0x0007e80000100800 */
[----:B------:R3:W-:Y:S04]  /*3f560*/  LDGSTS.E [R3+0x1c000], [R16.64], P0 ;  /* 0x1c00000010037fae */ /* 0x0007e80008121846 */
[----:B-1----:R-:W2:Y:S01]  /*3f570*/  LDL.LU R33, [R1+0xae4] ;  /* 0x000ae40001217983 */ /* 0x002ea20000300800 */
[----:B---3--:R-:W-:-:S03]  /*3f580*/  IMAD.MOV.U32 R16, RZ, RZ, R34 ;  /* 0x000000ffff107224 */ /* 0x008fc600078e0022 */
[----:B------:R-:W3:Y:S01]  /*3f590*/  LDL.LU R34, [R1+0xb18] ;  /* 0x000b180001227983 */ /* 0x000ee20000300800 */
[----:B------:R-:W-:-:S03]  /*3f5a0*/  IMAD.MOV.U32 R17, RZ, RZ, R68 ;  /* 0x000000ffff117224 */ /* 0x000fc600078e0044 */
[----:B------:R-:W3:Y:S01]  /*3f5b0*/  LDL.LU R68, [R1+0xad8] ;  /* 0x000ad80001447983 */ /* 0x000ee20000300800 */
[----:B----4-:R-:W-:Y:S02]  /*3f5c0*/  IADD3 R18, P1, R18, UR8, RZ ;  /* 0x0000000812127c10 */ /* 0x010fe4000ff3e0ff */
[----:B------:R-:W-:Y:S01]  /*3f5d0*/  IADD3 R23, P2, R23, UR8, RZ ;  /* 0x0000000817177c10 */ /* 0x000fe2000ff5e0ff */
[----:B------:R1:W-:Y:S04]  /*3f5e0*/  LDGSTS.E [R3+0x1d000], [R16.64], P0 ;  /* 0x1d00000010037fae */ /* 0x0003e80008121846 */
[----:B------:R-:W-:Y:S01]  /*3f5f0*/  STL [R1+0x944], R18 ;  /* 0x0009441201007387 */ /* 0x000fe20000100800 */
[----:B------:R-:W-:Y:S01]  /*3f600*/  IADD3.X R35, R35, UR5, RZ, P1, !PT ;  /* 0x0000000523237c10 */ /* 0x000fe20008ffe4ff */
[----:B-1----:R-:W-:-:S04]  /*3f610*/  IMAD.MOV.U32 R16, RZ, RZ, R18 ;  /* 0x000000ffff107224 */ /* 0x002fc800078e0012 */
[----:B------:R1:W-:Y:S01]  /*3f620*/  STL [R1+0x940], R35 ;  /* 0x0009402301007387 */ /* 0x0003e20000100800 */
[----:B------:R-:W-:Y:S01]  /*3f630*/  IMAD.MOV.U32 R17, RZ, RZ, R35 ;  /* 0x000000ffff117224 */ /* 0x000fe200078e0023 */
[----:B------:R-:W-:Y:S02]  /*3f640*/  IADD3.X R24, R24, UR5, RZ, P2, !PT ;  /* 0x0000000518187c10 */ /* 0x000fe400097fe4ff */
[----:B------:R-:W-:Y:S04]  /*3f650*/  STL [R1+0x984], R23 ;  /* 0x0009841701007387 */ /* 0x000fe80000100800 */
[----:B------:R4:W-:Y:S04]  /*3f660*/  LDGSTS.E [R3+0x1e000], [R16.64], P0 ;  /* 0x1e00000010037fae */ /* 0x0009e80008121846 */
[----:B-1----:R-:W3:Y:S04]  /*3f670*/  LDL.LU R35, [R1+0xaa4] ;  /* 0x000aa40001237983 */ /* 0x002ee80000300800 */
[----:B------:R1:W-:Y:S04]  /*3f680*/  STL [R1+0x980], R24 ;  /* 0x0009801801007387 */ /* 0x0003e80000100800 */
[----:B------:R-:W3:Y:S01]  /*3f690*/  LDL.LU R18, [R1+0xa64] ;  /* 0x000a640001127983 */ /* 0x000ee20000300800 */
[----:B----4-:R-:W-:-:S03]  /*3f6a0*/  IMAD.MOV.U32 R17, RZ, RZ, R24 ;  /* 0x000000ffff117224 */ /* 0x010fc600078e0018 */
[----:B------:R-:W4:Y:S04]  /*3f6b0*/  LDL.LU R69, [R1+0xa98] ;  /* 0x000a980001457983 */ /* 0x000f280000300800 */
[----:B-1----:R-:W4:Y:S01]  /*3f6c0*/  LDL.LU R24, [R1+0xa58] ;  /* 0x000a580001187983 */ /* 0x002f220000300800 */
[----:B------:R-:W-:Y:S01]  /*3f6d0*/  IADD3 R19, P1, R19, UR8, RZ ;  /* 0x0000000813137c10 */ /* 0x000fe2000ff3e0ff */
[----:B------:R-:W-:Y:S01]  /*3f6e0*/  IMAD.MOV.U32 R16, RZ, RZ, R23 ;  /* 0x000000ffff107224 */ /* 0x000fe200078e0017 */
[----:B------:R-:W-:Y:S02]  /*3f6f0*/  IADD3 R32, P2, R32, UR8, RZ ;  /* 0x0000000820207c10 */ /* 0x000fe4000ff5e0ff */
[----:B------:R-:W-:Y:S01]  /*3f700*/  LOP3.LUT R23, R3, 0x10, RZ, 0x3c, !PT ;  /* 0x0000001003177812 */ /* 0x000fe200078e3cff */
[----:B------:R-:W-:Y:S04]  /*3f710*/  STL [R1+0xba4], R19 ;  /* 0x000ba41301007387 */ /* 0x000fe80000100800 */
[----:B------:R1:W-:Y:S04]  /*3f720*/  LDGSTS.E [R3+0x1f000], [R16.64], P0 ;  /* 0x1f00000010037fae */ /* 0x0003e80008121846 */
[----:B------:R-:W-:Y:S01]  /*3f730*/  STL [R1+0xb64], R32 ;  /* 0x000b642001007387 */ /* 0x000fe20000100800 */
[----:B-1----:R-:W-:Y:S01]  /*3f740*/  IMAD.MOV.U32 R16, RZ, RZ, R19 ;  /* 0x000000ffff107224 */ /* 0x002fe200078e0013 */
[----:B------:R-:W-:-:S02]  /*3f750*/  IADD3.X R26, R26, UR5, RZ, P1, !PT ;  /* 0x000000051a1a7c10 */ /* 0x000fc40008ffe4ff */
[----:B------:R-:W-:-:S03]  /*3f760*/  IADD3.X R70, R70, UR5, RZ, P2, !PT ;  /* 0x0000000546467c10 */ /* 0x000fc600097fe4ff */
[----:B------:R-:W-:Y:S01]  /*3f770*/  IMAD.MOV.U32 R17, RZ, RZ, R26 ;  /* 0x000000ffff117224 */ /* 0x000fe200078e001a */
[----:B------:R1:W-:Y:S04]  /*3f780*/  STL [R1+0xb98], R26 ;  /* 0x000b981a01007387 */ /* 0x0003e80000100800 */
[----:B------:R1:W-:Y:S04]  /*3f790*/  LDGSTS.E [R23+0x200], [R16.64], P0 ;  /* 0x0020000010177fae */ /* 0x0003e80008121846 */
[----:B-1----:R-:W4:Y:S04]  /*3f7a0*/  LDL.LU R26, [R1+0xa24] ;  /* 0x000a2400011a7983 */ /* 0x002f280000300800 */
[----:B------:R1:W-:Y:S01]  /*3f7b0*/  STL [R1+0xb58], R70 ;  /* 0x000b584601007387 */ /* 0x0003e20000100800 */
[----:B------:R-:W-:-:S03]  /*3f7c0*/  IMAD.MOV.U32 R17, RZ, RZ, R70 ;  /* 0x000000ffff117224 */ /* 0x000fc600078e0046 */
[----:B------:R-:W4:Y:S01]  /*3f7d0*/  LDL.LU R19, [R1+0x9e4] ;  /* 0x0009e40001137983 */ /* 0x000f220000300800 */
[----:B------:R-:W-:-:S03]  /*3f7e0*/  IMAD.MOV.U32 R16, RZ, RZ, R32 ;  /* 0x000000ffff107224 */ /* 0x000fc600078e0020 */
[----:B-1----:R-:W4:Y:S04]  /*3f7f0*/  LDL.LU R70, [R1+0xa18] ;  /* 0x000a180001467983 */ /* 0x002f280000300800 */
[----:B------:R-:W4:Y:S04]  /*3f800*/  LDL.LU R32, [R1+0x9d8] ;  /* 0x0009d80001207983 */ /* 0x000f280000300800 */
[----:B------:R1:W-:Y:S01]  /*3f810*/  LDGSTS.E [R23+0x1200], [R16.64], P0 ;  /* 0x0120000010177fae */ /* 0x0003e20008121846 */
[----:B--2---:R-:W-:-:S05]  /*3f820*/  IADD3 R25, P1, R25, UR8, RZ ;  /* 0x0000000819197c10 */ /* 0x004fca000ff3e0ff */
[----:B------:R-:W-:Y:S01]  /*3f830*/  STL [R1+0xb24], R25 ;  /* 0x000b241901007387 */ /* 0x000fe20000100800 */
[----:B-1----:R-:W-:Y:S01]  /*3f840*/  IMAD.MOV.U32 R16, RZ, RZ, R25 ;  /* 0x000000ffff107224 */ /* 0x002fe200078e0019 */
[----:B------:R-:W-:Y:S02]  /*3f850*/  IADD3 R33, P2, R33, UR8, RZ ;  /* 0x0000000821217c10 */ /* 0x000fe4000ff5e0ff */
[----:B---3--:R-:W-:Y:S02]  /*3f860*/  IADD3.X R34, R34, UR5, RZ, P1, !PT ;  /* 0x0000000522227c10 */ /* 0x008fe40008ffe4ff */
[----:B------:R-:W-:-:S03]  /*3f870*/  IADD3.X R68, R68, UR5, RZ, P2, !PT ;  /* 0x0000000544447c10 */ /* 0x000fc600097fe4ff */
[----:B------:R-:W-:Y:S01]  /*3f880*/  IMAD.MOV.U32 R17, RZ, RZ, R34 ;  /* 0x000000ffff117224 */ /* 0x000fe200078e0022 */
[----:B------:R1:W-:Y:S04]  /*3f890*/  STL [R1+0xb18], R34 ;  /* 0x000b182201007387 */ /* 0x0003e80000100800 */
[----:B------:R-:W-:Y:S04]  /*3f8a0*/  STL [R1+0xae4], R33 ;  /* 0x000ae42101007387 */ /* 0x000fe80000100800 */
[----:B------:R2:W-:Y:S04]  /*3f8b0*/  LDGSTS.E [R23+0x2200], [R16.64], P0 ;  /* 0x0220000010177fae */ /* 0x0005e80008121846 */
[----:B-1----:R-:W3:Y:S04]  /*3f8c0*/  LDL.LU R34, [R1+0x3c8] ;  /* 0x0003c80001227983 */ /* 0x002ee80000300800 */
[----:B------:R1:W-:Y:S04]  /*3f8d0*/  STL [R1+0xad8], R68 ;  /* 0x000ad84401007387 */ /* 0x0003e80000100800 */
[----:B------:R-:W3:Y:S01]  /*3f8e0*/  LDL.LU R25, [R1+0x408] ;  /* 0x0004080001197983 */ /* 0x000ee20000300800 */
[----:B--2---:R-:W-:-:S03]  /*3f8f0*/  IMAD.MOV.U32 R17, RZ, RZ, R68 ;  /* 0x000000ffff117224 */ /* 0x004fc600078e0044 */
[----:B-1----:R-:W2:Y:S01]  /*3f900*/  LDL.LU R68, [R1+0x3c4] ;  /* 0x0003c40001447983 */ /* 0x002ea20000300800 */
[----:B------:R-:W-:-:S03]  /*3f910*/  IMAD.MOV.U32 R16, RZ, RZ, R33 ;  /* 0x000000ffff107224 */ /* 0x000fc600078e0021 */
[----:B------:R-:W2:Y:S01]  /*3f920*/  LDL.LU R33, [R1+0x404] ;  /* 0x0004040001217983 */ /* 0x000ea20000300800 */
[----:B------:R-:W-:-:S03]  /*3f930*/  IADD3 R35, P1, R35, UR8, RZ ;  /* 0x0000000823237c10 */ /* 0x000fc6000ff3e0ff */
[----:B------:R1:W-:Y:S01]  /*3f940*/  LDGSTS.E [R23+0x3200], [R16.64], P0 ;  /* 0x0320000010177fae */ /* 0x0003e20008121846 */
[----:B------:R-:W-:Y:S02]  /*3f950*/  IADD3 R18, P2, R18, UR8, RZ ;  /* 0x0000000812127c10 */ /* 0x000fe4000ff5e0ff */
[----:B----4-:R-:W-:Y:S01]  /*3f960*/  IADD3.X R69, R69, UR5, RZ, P1, !PT ;  /* 0x0000000545457c10 */ /* 0x010fe20008ffe4ff */
[----:B------:R4:W-:Y:S01]  /*3f970*/  STL [R1+0xaa4], R35 ;  /* 0x000aa42301007387 */ /* 0x0009e20000100800 */
[----:B-1----:R-:W-:Y:S01]  /*3f980*/  IMAD.MOV.U32 R16, RZ, RZ, R35 ;  /* 0x000000ffff107224 */ /* 0x002fe200078e0023 */
[----:B------:R-:W-:Y:S02]  /*3f990*/  IADD3.X R24, R24, UR5, RZ, P2, !PT ;  /* 0x0000000518187c10 */ /* 0x000fe400097fe4ff */
[----:B------:R1:W-:Y:S04]  /*3f9a0*/  STL [R1+0xa98], R69 ;  /* 0x000a984501007387 */ /* 0x0003e80000100800 */
[----:B------:R1:W-:Y:S01]  /*3f9b0*/  STL [R1+0xa64], R18 ;  /* 0x000a641201007387 */ /* 0x0003e20000100800 */
[----:B------:R-:W-:-:S03]  /*3f9c0*/  IMAD.MOV.U32 R17, RZ, RZ, R69 ;  /* 0x000000ffff117224 */ /* 0x000fc600078e0045 */
[----:B----4-:R-:W4:Y:S04]  /*3f9d0*/  LDL.LU R35, [R1+0x448] ;  /* 0x0004480001237983 */ /* 0x010f280000300800 */
[----:B------:R1:W-:Y:S04]  /*3f9e0*/  STL [R1+0xa58], R24 ;  /* 0x000a581801007387 */ /* 0x0003e80000100800 */
[----:B------:R-:W4:Y:S04]  /*3f9f0*/  LDL.LU R71, [R1+0x488] ;  /* 0x0004880001477983 */ /* 0x000f280000300800 */
[----:B-1----:R-:W4:Y:S04]  /*3fa00*/  LDL.LU R69, [R1+0x444] ;  /* 0x0004440001457983 */ /* 0x002f280000300800 */
[----:B------:R-:W4:Y:S04]  /*3fa10*/  LDL.LU R72, [R1+0x484] ;  /* 0x0004840001487983 */ /* 0x000f280000300800 */
[----:B------:R1:W-:Y:S02]  /*3fa20*/  LDGSTS.E [R23+0x4200], [R16.64], P0 ;  /* 0x0420000010177fae */ /* 0x0003e40008121846 */
[----:B-1----:R-:W-:Y:S01]  /*3fa30*/  MOV R16, R18 ;  /* 0x0000001200107202 */ /* 0x002fe20000000f00 */
[----:B------:R-:W-:Y:S01]  /*3fa40*/  IMAD.MOV.U32 R17, RZ, RZ, R24 ;  /* 0x000000ffff117224 */ /* 0x000fe200078e0018 */
[----:B------:R-:W4:Y:S04]  /*3fa50*/  LDL.LU R18, [R1+0x4c8] ;  /* 0x0004c80001127983 */ /* 0x000f280000300800 */
[----:B------:R-:W4:Y:S04]  /*3fa60*/  LDL.LU R24, [R1+0x508] ;  /* 0x0005080001187983 */ /* 0x000f280000300800 */
[----:B------:R1:W-:Y:S01]  /*3fa70*/  LDGSTS.E [R23+0x5200], [R16.64], P0 ;  /* 0x0520000010177fae */ /* 0x0003e20008121846 */
[----:B------:R-:W-:-:S05]  /*3fa80*/  IADD3 R26, P1, R26, UR8, RZ ;  /* 0x000000081a1a7c10 */ /* 0x000fca000ff3e0ff */
[----:B------:R1:W-:Y:S01]  /*3fa90*/  STL [R1+0xa24], R26 ;  /* 0x000a241a01007387 */ /* 0x0003e20000100800 */
[----:B------:R-:W-:Y:S02]  /*3faa0*/  IADD3 R19, P2, R19, UR8, RZ ;  /* 0x0000000813137c10 */ /* 0x000fe4000ff5e0ff */
[----:B------:R-:W-:Y:S01]  /*3fab0*/  IADD3.X R70, R70, UR5, RZ, P1, !PT ;  /* 0x0000000546467c10 */ /* 0x000fe20008ffe4ff */
[----:B-1----:R-:W-:Y:S01]  /*3fac0*/  IMAD.MOV.U32 R16, RZ, RZ, R26 ;  /* 0x000000ffff107224 */ /* 0x002fe200078e001a */
[----:B------:R-:W-:-:S03]  /*3fad0*/  IADD3.X R32, R32, UR5, RZ, P2, !PT ;  /* 0x0000000520207c10 */ /* 0x000fc600097fe4ff */
[----:B------:R1:W-:Y:S04]  /*3fae0*/  STL [R1+0xa18], R70 ;  /* 0x000a184601007387 */ /* 0x0003e80000100800 */
[----:B------:R1:W-:Y:S04]  /*3faf0*/  STL [R1+0x9e4], R19 ;  /* 0x0009e41301007387 */ /* 0x0003e80000100800 */
[----:B------:R-:W4:Y:S01]  /*3fb00*/  LDL.LU R26, [R1+0x4c4] ;  /* 0x0004c400011a7983 */ /* 0x000f220000300800 */
[----:B------:R-:W-:-:S03]  /*3fb10*/  IMAD.MOV.U32 R17, RZ, RZ, R70 ;  /* 0x000000ffff117224 */ /* 0x000fc600078e0046 */
[----:B------:R1:W-:Y:S04]  /*3fb20*/  STL [R1+0x9d8], R32 ;  /* 0x0009d82001007387 */ /* 0x0003e80000100800 */
[----:B-1----:R-:W4:Y:S04]  /*3fb30*/  LDL.LU R70, [R1+0x504] ;  /* 0x0005040001467983 */ /* 0x002f280000300800 */
[----:B------:R1:W-:Y:S02]  /*3fb40*/  LDGSTS.E [R23+0x6200], [R16.64], P0 ;  /* 0x0620000010177fae */ /* 0x0003e40008121846 */
[----:B-1----:R-:W-:-:S02]  /*3fb50*/  IMAD.MOV.U32 R16, RZ, RZ, R19 ;  /* 0x000000ffff107224 */ /* 0x002fc400078e0013 */
[----:B------:R-:W-:Y:S01]  /*3fb60*/  IMAD.MOV.U32 R17, RZ, RZ, R32 ;  /* 0x000000ffff117224 */ /* 0x000fe200078e0020 */
[----:B------:R-:W4:Y:S04]  /*3fb70*/  LDL.LU R19, [R1+0x548] ;  /* 0x0005480001137983 */ /* 0x000f280000300800 */
[----:B------:R-:W4:Y:S04]  /*3fb80*/  LDL.LU R32, [R1+0x588] ;  /* 0x0005880001207983 */ /* 0x000f280000300800 */
[----:B------:R1:W-:Y:S01]  /*3fb90*/  LDGSTS.E [R23+0x7200], [R16.64], P0 ;  /* 0x0720000010177fae */ /* 0x0003e20008121846 */
[----:B---3--:R-:W-:-:S05]  /*3fba0*/  IADD3 R34, P1, R34, UR8, RZ ;  /* 0x0000000822227c10 */ /* 0x008fca000ff3e0ff */
[----:B------:R3:W-:Y:S01]  /*3fbb0*/  STL [R1+0x3c8], R34 ;  /* 0x0003c82201007387 */ /* 0x0007e20000100800 */
[----:B------:R-:W-:Y:S02]  /*3fbc0*/  IADD3 R25, P2, R25, UR8, RZ ;  /* 0x0000000819197c10 */ /* 0x000fe4000ff5e0ff */
[----:B--2---:R-:W-:Y:S01]  /*3fbd0*/  IADD3.X R68, R68, UR5, RZ, P1, !PT ;  /* 0x0000000544447c10 */ /* 0x004fe20008ffe4ff */
[----:B-1----:R-:W-:Y:S01]  /*3fbe0*/  IMAD.MOV.U32 R16, RZ, RZ, R34 ;  /* 0x000000ffff107224 */ /* 0x002fe200078e0022 */
[----:B------:R-:W-:-:S03]  /*3fbf0*/  IADD3.X R33, R33, UR5, RZ, P2, !PT ;  /* 0x0000000521217c10 */ /* 0x000fc600097fe4ff */
[----:B------:R1:W-:Y:S04]  /*3fc00*/  STL [R1+0x3c4], R68 ;  /* 0x0003c44401007387 */ /* 0x0003e80000100800 */
[----:B------:R-:W-:Y:S04]  /*3fc10*/  STL [R1+0x408], R25 ;  /* 0x0004081901007387 */ /* 0x000fe80000100800 */
[----:B---3--:R-:W2:Y:S01]  /*3fc20*/  LDL.LU R34, [R1+0x544] ;  /* 0x0005440001227983 */ /* 0x008ea20000300800 */
[----:B------:R-:W-:-:S03]  /*3fc30*/  IMAD.MOV.U32 R17, RZ, RZ, R68 ;  /* 0x000000ffff117224 */ /* 0x000fc600078e0044 */
[----:B------:R3:W-:Y:S04]  /*3fc40*/  STL [R1+0x404], R33 ;  /* 0x0004042101007387 */ /* 0x0007e80000100800 */
[----:B-1----:R-:W2:Y:S04]  /*3fc50*/  LDL.LU R68, [R1+0x584] ;  /* 0x0005840001447983 */ /* 0x002ea80000300800 */
[----:B------:R1:W-:Y:S01]  /*3fc60*/  LDGSTS.E [R23+0x8200], [R16.64], P0 ;  /* 0x0820000010177fae */ /* 0x0003e20008121846 */
[----:B----4-:R-:W-:Y:S01]  /*3fc70*/  IADD3 R35, P1, R35, UR8, RZ ;  /* 0x0000000823237c10 */ /* 0x010fe2000ff3e0ff */
[----:B-1----:R-:W-:-:S02]  /*3fc80*/  IMAD.MOV.U32 R16, RZ, RZ, R25 ;  /* 0x000000ffff107224 */ /* 0x002fc400078e0019 */
[----:B------:R-:W-:Y:S01]  /*3fc90*/  IMAD.MOV.U32 R17, RZ, RZ, R33 ;  /* 0x000000ffff117224 */ /* 0x000fe200078e0021 */
[----:B------:R-:W-:Y:S01]  /*3fca0*/  IADD3 R71, P2, R71, UR8, RZ ;  /* 0x0000000847477c10 */ /* 0x000fe2000ff5e0ff */
[----:B---3--:R-:W3:Y:S01]  /*3fcb0*/  LDL.LU R33, [R1+0x5c8] ;  /* 0x0005c80001217983 */ /* 0x008ee20000300800 */
[----:B------:R-:W-:-:S03]  /*3fcc0*/  IADD3.X R69, R69, UR5, RZ, P1, !PT ;  /* 0x0000000545457c10 */ /* 0x000fc60008ffe4ff */
[----:B------:R-:W3:Y:S01]  /*3fcd0*/  LDL.LU R25, [R1+0x608] ;  /* 0x0006080001197983 */ /* 0x000ee20000300800 */
[----:B------:R-:W-:-:S03]  /*3fce0*/  IADD3.X R72, R72, UR5, RZ, P2, !PT ;  /* 0x0000000548487c10 */ /* 0x000fc600097fe4ff */
[----:B------:R-:W-:Y:S04]  /*3fcf0*/  STL [R1+0x448], R35 ;  /* 0x0004482301007387 */ /* 0x000fe80000100800 */
[----:B------:R1:W-:Y:S04]  /*3fd00*/  LDGSTS.E [R23+0x9200], [R16.64], P0 ;  /* 0x0920000010177fae */ /* 0x0003e80008121846 */
[----:B------:R1:W-:Y:S04]  /*3fd10*/  STL [R1+0x444], R69 ;  /* 0x0004444501007387 */ /* 0x0003e80000100800 */
[----:B------:R-:W-:Y:S01]  /*3fd20*/  STL [R1+0x488], R71 ;  /* 0x0004884701007387 */ /* 0x000fe20000100800 */
[----:B-1----:R-:W-:-:S03]  /*3fd30*/  IMAD.MOV.U32 R17, RZ, RZ, R69 ;  /* 0x000000ffff117224 */ /* 0x002fc600078e0045 */
[----:B------:R-:W3:Y:S01]  /*3fd40*/  LDL.LU R69, [R1+0x5c4] ;  /* 0x0005c40001457983 */ /* 0x000ee20000300800 */
[----:B------:R-:W-:-:S03]  /*3fd50*/  IMAD.MOV.U32 R16, RZ, RZ, R35 ;  /* 0x000000ffff107224 */ /* 0x000fc600078e0023 */
[----:B------:R-:W-:Y:S04]  /*3fd60*/  STL [R1+0x484], R72 ;  /* 0x0004844801007387 */ /* 0x000fe80000100800 */
[----:B------:R-:W3:Y:S01]  /*3fd70*/  LDL.LU R35, [R1+0x604] ;  /* 0x0006040001237983 */ /* 0x000ee20000300800 */
        /* <DEDUP_REMOVED lines=8> */
[----:B------:R-:W-:-:S05]  /*3fe00*/  IADD3.X R26, R26, UR5, RZ, P1, !PT ;  /* 0x000000051a1a7c10 */ /* 0x000fca0008ffe4ff */
        /* <DEDUP_REMOVED lines=8> */
[----:B------:R-:W-:Y:S01]  /*3fe90*/  IMAD.MOV.U32 R17, RZ, RZ, R70 ;  /* 0x000000ffff117224 */ /* 0x000fe200078e0046 */
[----:B------:R-:W-:-:S02]  /*3fea0*/  IADD3 R19, P1, R19, UR8, RZ ;  /* 0x0000000813137c10 */ /* 0x000fc4000ff3e0ff */
[----:B-1----:R-:W3:Y:S01]  /*3feb0*/  LDL.LU R70, [R1+0x648] ;  /* 0x0006480001467983 */ /* 0x002ee20000300800 */
[----:B------:R-:W-:Y:S01]  /*3fec0*/  IMAD.MOV.U32 R16, RZ, RZ, R24 ;  /* 0x000000ffff107224 */ /* 0x000fe200078e0018 */
[----:B------:R-:W-:Y:S02]  /*3fed0*/  IADD3 R32, P2, R32, UR8, RZ ;  /* 0x0000000820207c10 */ /* 0x000fe4000ff5e0ff */
[----:B------:R-:W3:Y:S04]  /*3fee0*/  LDL.LU R24, [R1+0x688] ;  /* 0x0006880001187983 */ /* 0x000ee80000300800 */
[----:B------:R1:W-:Y:S04]  /*3fef0*/  LDGSTS.E [R23+0xd200], [R16.64], P0 ;  /* 0x0d20000010177fae */ /* 0x0003e80008121846 */
[----:B------:R-:W-:Y:S01]  /*3ff00*/  STL [R1+0x548], R19 ;  /* 0x0005481301007387 */ /* 0x000fe20000100800 */
[----:B-1----:R-:W-:Y:S01]  /*3ff10*/  IMAD.MOV.U32 R16, RZ, RZ, R19 ;  /* 0x000000ffff107224 */ /* 0x002fe200078e0013 */
[----:B--2---:R-:W-:-:S05]  /*3ff20*/  IADD3.X R34, R34, UR5, RZ, P1, !PT ;  /* 0x0000000522227c10 */ /* 0x004fca0008ffe4ff */
        /* <DEDUP_REMOVED lines=10> */
[----:B------:R-:W-:Y:S01]  /*3ffd0*/  IMAD.MOV.U32 R16, RZ, RZ, R32 ;  /* 0x000000ffff107224 */ /* 0x000fe200078e0020 */
[----:B---3--:R-:W-:Y:S02]  /*3ffe0*/  IADD3 R33, P1, R33, UR8, RZ ;  /* 0x0000000821217c10 */ /* 0x008fe4000ff3e0ff */
[----:B------:R-:W3:Y:S01]  /*3fff0*/  LDL.LU R32, [R1+0x708] ;  /* 0x0007080001207983 */ /* 0x000ee20000300800 */
[----:B------:R-:W-:-:S03]  /*40000*/  IADD3 R25, P2, R25, UR8, RZ ;  /* 0x0000000819197c10 */ /* 0x000fc6000ff5e0ff */
[----:B------:R1:W-:Y:S04]  /*40010*/  STL [R1+0x5c8], R33 ;  /* 0x0005c82101007387 */ /* 0x0003e80000100800 */
[----:B------:R1:W-:Y:S01]  /*40020*/  LDGSTS.E [R23+0xf200], [R16.64], P0 ;  /* 0x0f20000010177fae */ /* 0x0003e20008121846 */
[----:B------:R-:W-:Y:S01]  /*40030*/  IADD3.X R69, R69, UR5, RZ, P1, !PT ;  /* 0x0000000545457c10 */ /* 0x000fe20008ffe4ff */
[----:B-1----:R-:W-:-:S04]  /*40040*/  IMAD.MOV.U32 R16, RZ, RZ, R33 ;  /* 0x000000ffff107224 */ /* 0x002fc800078e0021 */
        /* <DEDUP_REMOVED lines=23> */
[----:B------:R-:W3:Y:S01]  /*401c0*/  LDL.LU R26, [R1+0x7c8] ;  /* 0x0007c800011a7983 */ /* 0x000ee20000300800 */
[----:B------:R-:W-:-:S03]  /*401d0*/  MOV R17, R70 ;  /* 0x0000004600117202 */ /* 0x000fc60000000f00 */
[----:B------:R1:W-:Y:S04]  /*401e0*/  STL [R1+0x688], R24 ;  /* 0x0006881801007387 */ /* 0x0003e80000100800 */
[----:B-1----:R-:W3:Y:S04]  /*401f0*/  LDL.LU R70, [R1+0x808] ;  /* 0x0008080001467983 */ /* 0x002ee80000300800 */
        /* <DEDUP_REMOVED lines=9> */
[----:B--2---:R-:W-:Y:S01]  /*40290*/  IADD3.X R68, R68, UR5, RZ, P1, !PT ;  /* 0x0000000544447c10 */ /* 0x004fe20008ffe4ff */
[----:B-1----:R-:W-:Y:S01]  /*402a0*/  IMAD.MOV.U32 R16, RZ, RZ, R34 ;  /* 0x000000ffff107224 */ /* 0x002fe200078e0022 */
[----:B---3--:R-:W-:-:S03]  /*402b0*/  IADD3.X R32, R32, UR5, RZ, P2, !PT ;  /* 0x0000000520207c10 */ /* 0x008fc600097fe4ff */
[----:B------:R1:W-:Y:S04]  /*402c0*/  STL [R1+0x6c8], R68 ;  /* 0x0006c84401007387 */ /* 0x0003e80000100800 */
[----:B------:R-:W-:Y:S04]  /*402d0*/  STL [R1+0x70c], R19 ;  /* 0x00070c1301007387 */ /* 0x000fe80000100800 */
[----:B----4-:R-:W2:Y:S01]  /*402e0*/  LDL.LU R34, [R1+0x848] ;  /* 0x0008480001227983 */ /* 0x010ea20000300800 */
[----:B------:R-:W-:-:S03]  /*402f0*/  IMAD.MOV.U32 R17, RZ, RZ, R68 ;  /* 0x000000ffff117224 */ /* 0x000fc600078e0044 */
[----:B------:R3:W-:Y:S04]  /*40300*/  STL [R1+0x708], R32 ;  /* 0x0007082001007387 */ /* 0x0007e80000100800 */
[----:B-1----:R-:W4:Y:S04]  /*40310*/  LDL.LU R68, [R1+0x888] ;  /* 0x0008880001447983 */ /* 0x002f280000300800 */
[----:B------:R1:W-:Y:S01]  /*40320*/  LDGSTS.E [R23+0x14200], [R16.64], P0 ;  /* 0x1420000010177fae */ /* 0x0003e20008121846 */
[----:B------:R-:W-:Y:S01]  /*40330*/  IADD3 R33, P1, R33, UR8, RZ ;  /* 0x0000000821217c10 */ /* 0x000fe2000ff3e0ff */
[----:B-1----:R-:W-:-:S02]  /*40340*/  IMAD.MOV.U32 R16, RZ, RZ, R19 ;  /* 0x000000ffff107224 */ /* 0x002fc400078e0013 */
[----:B------:R-:W-:Y:S02]  /*40350*/  IMAD.MOV.U32 R17, RZ, RZ, R32 ;  /* 0x000000ffff117224 */ /* 0x000fe400078e0020 */
[----:B---3--:R-:W3:Y:S01]  /*40360*/  LDL.LU R32, [R1+0x8cc] ;  /* 0x0008cc0001207983 */ /* 0x008ee20000300800 */
[----:B------:R-:W-:-:S03]  /*40370*/  IADD3 R71, P2, R71, UR8, RZ ;  /* 0x0000000847477c10 */ /* 0x000fc6000ff5e0ff */
[----:B------:R-:W3:Y:S01]  /*40380*/  LDL.LU R19, [R1+0x90c] ;  /* 0x00090c0001137983 */ /* 0x000ee20000300800 */
[----:B------:R-:W-:-:S03]  /*40390*/  IADD3.X R69, R69, UR5, RZ, P1, !PT ;  /* 0x0000000545457c10 */ /* 0x000fc60008ffe4ff */
[----:B------:R-:W-:Y:S01]  /*403a0*/  STL [R1+0x74c], R33 ;  /* 0x00074c2101007387 */ /* 0x000fe20000100800 */
[----:B------:R-:W-:-:S03]  /*403b0*/  IADD3.X R72, R72, UR5, RZ, P2, !PT ;  /* 0x0000000548487c10 */ /* 0x000fc600097fe4ff */
        /* <DEDUP_REMOVED lines=11> */
[----:B------:R1:W-:Y:S02]  /*40470*/  STL [R1+0x7cc], R25 ;  /* 0x0007cc1901007387 */ /* 0x0003e40000100800 */
        /* <DEDUP_REMOVED lines=8> */
[----:B------:R1:W-:Y:S04]  /*40500*/  STL [R1+0x80c], R35 ;  /* 0x00080c2301007387 */ /* 0x0003e80000100800 */
[----:B------:R-:W3:Y:S04]  /*40510*/  LDL.LU R25, [R1+0x94c] ;  /* 0x00094c0001197983 */ /* 0x000ee80000300800 */
[----:B------:R-:W-:Y:S04]  /*40520*/  STL [R1+0x808], R70 ;  /* 0x0008084601007387 */ /* 0x000fe80000100800 */
[----:B------:R1:W-:Y:S04]  /*40530*/  LDGSTS.E [R23+0x18200], [R16.64], P0 ;  /* 0x1820000010177fae */ /* 0x0003e80008121846 */
[----:B-1----:R-:W3:Y:S01]  /*40540*/  LDL.LU R26, [R1+0x98c] ;  /* 0x00098c00011a7983 */ /* 0x002ee20000300800 */
[----:B------:R-:W-:Y:S01]  /*40550*/  IADD3 R18, P1, R18, UR8, RZ ;  /* 0x0000000812127c10 */ /* 0x000fe2000ff3e0ff */
[----:B------:R-:W-:-:S02]  /*40560*/  IMAD.MOV.U32 R16, RZ, RZ, R35 ;  /* 0x000000ffff107224 */ /* 0x000fc400078e0023 */
[----:B------:R-:W3:Y:S01]  /*40570*/  LDL.LU R35, [R1+0x948] ;  /* 0x0009480001237983 */ /* 0x000ee20000300800 */
        /* <DEDUP_REMOVED lines=9> */
[----:B----4-:R-:W-:-:S03]  /*40610*/  IADD3.X R68, R68, UR5, RZ, P2, !PT ;  /* 0x0000000544447c10 */ /* 0x010fc600097fe4ff */
        /* <DEDUP_REMOVED lines=31> */
[----:B------:R1:W-:Y:S02]  /*40810*/  STL [R1+0x94c], R25 ;  /* 0x00094c1901007387 */ /* 0x0003e40000100800 */
[----:B-1----:R-:W-:Y:S01]  /*40820*/  IMAD.MOV.U32 R16, RZ, RZ, R25 ;  /* 0x000000ffff107224 */ /* 0x002fe200078e0019 */
[----:B------:R-:W-:Y:S02]  /*40830*/  IADD3 R26, P2, R26, UR8, RZ ;  /* 0x000000081a1a7c10 */ /* 0x000fe4000ff5e0ff */
[----:B------:R-:W-:Y:S02]  /*40840*/  IADD3.X R35, R35, UR5, RZ, P1, !PT ;  /* 0x0000000523237c10 */ /* 0x000fe40008ffe4ff */
[----:B------:R-:W-:-:S03]  /*40850*/  IADD3.X R72, R72, UR5, RZ, P2, !PT ;  /* 0x0000000548487c10 */ /* 0x000fc600097fe4ff */
[----:B------:R1:W-:Y:S01]  /*40860*/  STL [R1+0x948], R35 ;  /* 0x0009482301007387 */ /* 0x0003e20000100800 */
[----:B------:R-:W-:-:S03]  /*40870*/  IMAD.MOV.U32 R17, RZ, RZ, R35 ;  /* 0x000000ffff117224 */ /* 0x000fc600078e0023 */
[----:B------:R1:W-:Y:S04]  /*40880*/  STL [R1+0x98c], R26 ;  /* 0x00098c1a01007387 */ /* 0x0003e80000100800 */
[----:B------:R-:W3:Y:S04]  /*40890*/  LDL.LU R25, [R1+0xa90] ;  /* 0x000a900001197983 */ /* 0x000ee80000300800 */
[----:B------:R-:W-:Y:S04]  /*408a0*/  STL [R1+0x988], R72 ;  /* 0x0009884801007387 */ /* 0x000fe80000100800 */
[----:B-1----:R-:W3:Y:S04]  /*408b0*/  LDL.LU R35, [R1+0xa50] ;  /* 0x000a500001237983 */ /* 0x002ee80000300800 */
[----:B------:R1:W-:Y:S02]  /*408c0*/  LDGSTS.E [R23+0x1e200], [R16.64], P0 ;  /* 0x1e20000010177fae */ /* 0x0003e40008121846 */
[----:B-1----:R-:W-:-:S02]  /*408d0*/  IMAD.MOV.U32 R16, RZ, RZ, R26 ;  /* 0x000000ffff107224 */ /* 0x002fc400078e001a */
[----:B------:R-:W-:-:S05]  /*408e0*/  IMAD.MOV.U32 R17, RZ, RZ, R72 ;  /* 0x000000ffff117224 */ /* 0x000fca00078e0048 */
[----:B------:R1:W-:Y:S04]  /*408f0*/  LDGSTS.E [R23+0x1f200], [R16.64], P0 ;  /* 0x1f20000010177fae */ /* 0x0003e80008121846 */
[----:B-1----:R-:W3:Y:S04]  /*40900*/  LDL.LU R23, [R1+0xa1c] ;  /* 0x000a1c0001177983 */ /* 0x002ee80000300800 */
[----:B------:R-:W3:Y:S01]  /*40910*/  LDL.LU R26, [R1+0x9dc] ;  /* 0x0009dc00011a7983 */ /* 0x000ee20000300800 */
[----:B----4-:R-:W-:-:S05]  /*40920*/  IADD3 R34, P1, R34, UR8, RZ ;  /* 0x0000000822227c10 */ /* 0x010fca000ff3e0ff */
[----:B------:R1:W-:Y:S01]  /*40930*/  STL [R1+0xb9c], R34 ;  /* 0x000b9c2201007387 */ /* 0x0003e20000100800 */
[----:B------:R-:W-:Y:S02]  /*40940*/  IADD3 R18, P2, R18, UR8, RZ ;  /* 0x0000000812127c10 */ /* 0x000fe4000ff5e0ff */
[----:B--2---:R-:W-:Y:S02]  /*40950*/  IADD3.X R68, R68, UR5, RZ, P1, !PT ;  /* 0x0000000544447c10 */ /* 0x004fe40008ffe4ff */
[----:B------:R-:W-:Y:S02]  /*40960*/  MOV R16, R34 ;  /* 0x0000002200107202 */ /* 0x000fe40000000f00 */
[----:B---3--:R-:W-:Y:S01]  /*40970*/  IADD3.X R24, R24, UR5, RZ, P2, !PT ;  /* 0x0000000518187c10 */ /* 0x008fe200097fe4ff */
[----:B------:R2:W-:Y:S04]  /*40980*/  STL [R1+0xb90], R68 ;  /* 0x000b904401007387 */ /* 0x0005e80000100800 */
[----:B------:R-:W-:Y:S04]  /*40990*/  STL [R1+0xb5c], R18 ;  /* 0x000b5c1201007387 */ /* 0x000fe80000100800 */
[----:B-1----:R-:W3:Y:S01]  /*409a0*/  LDL.LU R34, [R1+0xa10] ;  /* 0x000a100001227983 */ /* 0x002ee20000300800 */
[----:B------:R-:W-:-:S03]  /*409b0*/  IMAD.MOV.U32 R17, RZ, RZ, R68 ;  /* 0x000000ffff117224 */ /* 0x000fc600078e0044 */
[----:B------:R1:W-:Y:S04]  /*409c0*/  STL [R1+0xb50], R24 ;  /* 0x000b501801007387 */ /* 0x0003e80000100800 */
[----:B--2---:R-:W2:Y:S04]  /*409d0*/  LDL.LU R68, [R1+0x9d0] ;  /* 0x0009d00001447983 */ /* 0x004ea80000300800 */
[----:B------:R4:W-:Y:S01]  /*409e0*/  LDGSTS.E [R21+0x400], [R16.64], P0 ;  /* 0x0040000010157fae */ /* 0x0009e20008121846 */
[----:B------:R-:W-:Y:S01]  /*409f0*/  IADD3 R32, P1, R32, UR8, RZ ;  /* 0x0000000820207c10 */ /* 0x000fe2000ff3e0ff */
[----:B----4-:R-:W-:-:S02]  /*40a00*/  IMAD.MOV.U32 R16, RZ, RZ, R18 ;  /* 0x000000ffff107224 */ /* 0x010fc400078e0012 */
[----:B------:R-:W-:Y:S02]  /*40a10*/  IMAD.MOV.U32 R17, RZ, RZ, R24 ;  /* 0x000000ffff117224 */ /* 0x000fe400078e0018 */
[----:B-1----:R-:W4:Y:S01]  /*40a20*/  LDL.LU R24, [R1+0x3d0] ;  /* 0x0003d00001187983 */ /* 0x002f220000300800 */
[----:B------:R-:W-:-:S03]  /*40a30*/  IADD3 R70, P2, R70, UR8, RZ ;  /* 0x0000000846467c10 */ /* 0x000fc6000ff5e0ff */
[----:B------:R-:W4:Y:S01]  /*40a40*/  LDL.LU R18, [R1+0x410] ;  /* 0x0004100001127983 */ /* 0x000f220000300800 */
[----:B------:R-:W-:-:S03]  /*40a50*/  IADD3.X R69, R69, UR5, RZ, P1, !PT ;  /* 0x0000000545457c10 */ /* 0x000fc60008ffe4ff */
[----:B------:R-:W-:Y:S01]  /*40a60*/  STL [R1+0xb1c], R32 ;  /* 0x000b1c2001007387 */ /* 0x000fe20000100800 */
[----:B------:R-:W-:-:S03]  /*40a70*/  IADD3.X R71, R71, UR5, RZ, P2, !PT ;  /* 0x0000000547477c10 */ /* 0x000fc600097fe4ff */
[----:B------:R1:W-:Y:S04]  /*40a80*/  LDGSTS.E [R21+0x1400], [R16.64], P0 ;  /* 0x0140000010157fae */ /* 0x0003e80008121846 */
[----:B------:R1:W-:Y:S04]  /*40a90*/  STL [R1+0xb10], R69 ;  /* 0x000b104501007387 */ /* 0x0003e80000100800 */
[----:B------:R-:W-:Y:S01]  /*40aa0*/  STL [R1+0xadc], R70 ;  /* 0x000adc4601007387 */ /* 0x000fe20000100800 */
[----:B-1----:R-:W-:-:S03]  /*40ab0*/  IMAD.MOV.U32 R17, RZ, RZ, R69 ;  /* 0x000000ffff117224 */ /* 0x002fc600078e0045 */
[----:B------:R-:W4:Y:S01]  /*40ac0*/  LDL.LU R69, [R1+0x3cc] ;  /* 0x0003cc0001457983 */ /* 0x000f220000300800 */
[----:B------:R-:W-:-:S03]  /*40ad0*/  IMAD.MOV.U32 R16, RZ, RZ, R32 ;  /* 0x000000ffff107224 */ /* 0x000fc600078e0020 */
[----:B------:R-:W-:Y:S04]  /*40ae0*/  STL [R1+0xad0], R71 ;  /* 0x000ad04701007387 */ /* 0x000fe80000100800 */
[----:B------:R-:W4:Y:S01]  /*40af0*/  LDL.LU R32, [R1+0x40c] ;  /* 0x00040c0001207983 */ /* 0x000f220000300800 */
        /* <DEDUP_REMOVED lines=17> */
[----:B------:R-:W-:-:S03]  /*40c10*/  IMAD.MOV.U32 R17, RZ, RZ, R35 ;  /* 0x000000ffff117224 */ /* 0x000fc600078e0023 */
[----:B-1----:R-:W4:Y:S01]  /*40c20*/  LDL.LU R35, [R1+0x44c] ;  /* 0x00044c0001237983 */ /* 0x002f220000300800 */
[----:B------:R-:W-:-:S03]  /*40c30*/  IMAD.MOV.U32 R16, RZ, RZ, R33 ;  /* 0x000000ffff107224 */ /* 0x000fc600078e0021 */
[----:B------:R-:W4:Y:S04]  /*40c40*/  LDL.LU R33, [R1+0x48c] ;  /* 0x00048c0001217983 */ /* 0x000f280000300800 */
[----:B------:R1:W-:Y:S01]  /*40c50*/  LDGSTS.E [R21+0x5400], [R16.64], P0 ;  /* 0x0540000010157fae */ /* 0x0003e20008121846 */
[----:B------:R-:W-:Y:S02]  /*40c60*/  IADD3 R23, P1, R23, UR8, RZ ;  /* 0x0000000817177c10 */ /* 0x000fe4000ff3e0ff */
[----:B------:R-:W-:-:S03]  /*40c70*/  IADD3 R26, P2, R26, UR8, RZ ;  /* 0x000000081a1a7c10 */ /* 0x000fc6000ff5e0ff */
[----:B------:R-:W-:Y:S01]  /*40c80*/  STL [R1+0xa1c], R23 ;  /* 0x000a1c1701007387 */ /* 0x000fe20000100800 */
[----:B-1----:R-:W-:Y:S01]  /*40c90*/  IMAD.MOV.U32 R16, RZ, RZ, R23 ;  /* 0x000000ffff107224 */ /* 0x002fe200078e0017 */
[----:B---3--:R-:W-:-:S05]  /*40ca0*/  IADD3.X R34, R34, UR5, RZ, P1, !PT ;  /* 0x0000000522227c10 */ /* 0x008fca0008ffe4ff */
[----:B------:R-:W-:Y:S01]  /*40cb0*/  IMAD.MOV.U32 R17, RZ, RZ, R34 ;  /* 0x000000ffff117224 */ /* 0x000fe200078e0022 */
[----:B------:R1:W-:Y:S01]  /*40cc0*/  STL [R1+0xa10], R34 ;  /* 0x000a102201007387 */ /* 0x0003e20000100800 */
[----:B--2---:R-:W-:-:S03]  /*40cd0*/  IADD3.X R68, R68, UR5, RZ, P2, !PT ;  /* 0x0000000544447c10 */ /* 0x004fc600097fe4ff */
[----:B------:R-:W-:Y:S04]  /*40ce0*/  STL [R1+0x9dc], R26 ;  /* 0x0009dc1a01007387 */ /* 0x000fe80000100800 */
[----:B------:R2:W-:Y:S04]  /*40cf0*/  LDGSTS.E [R21+0x6400], [R16.64], P0 ;  /* 0x0640000010157fae */ /* 0x0005e80008121846 */
[----:B-1----:R-:W3:Y:S04]  /*40d00*/  LDL.LU R34, [R1+0x4d0] ;  /* 0x0004d00001227983 */ /* 0x002ee80000300800 */
[----:B------:R1:W-:Y:S04]  /*40d10*/  STL [R1+0x9d0], R68 ;  /* 0x0009d04401007387 */ /* 0x0003e80000100800 */
[----:B------:R-:W3:Y:S01]  /*40d20*/  LDL.LU R23, [R1+0x510] ;  /* 0x0005100001177983 */ /* 0x000ee20000300800 */
[----:B--2---:R-:W-:-:S03]  /*40d30*/  IMAD.MOV.U32 R17, RZ, RZ, R68 ;  /* 0x000000ffff117224 */ /* 0x004fc600078e0044 */
[----:B-1----:R-:W2:Y:S01]  /*40d40*/  LDL.LU R68, [R1+0x4cc] ;  /* 0x0004cc0001447983 */ /* 0x002ea20000300800 */
[----:B------:R-:W-:Y:S01]  /*40d50*/  IMAD.MOV.U32 R16, RZ, RZ, R26 ;  /* 0x000000ffff107224 */ /* 0x000fe200078e001a */
[----:B----4-:R-:W-:Y:S02]  /*40d60*/  IADD3 R24, P1, R24, UR8, RZ ;  /* 0x0000000818187c10 */ /* 0x010fe4000ff3e0ff */
[----:B------:R-:W4:Y:S01]  /*40d70*/  LDL.LU R26, [R1+0x50c] ;  /* 0x00050c00011a7983 */ /* 0x000f220000300800 */
        /* <DEDUP_REMOVED lines=9> */
[----:B------:R-:W4:Y:S04]  /*40e10*/  LDL.LU R24, [R1+0x550] ;  /* 0x0005500001187983 */ /* 0x000f280000300800 */
[----:B------:R1:W-:Y:S04]  /*40e20*/  STL [R1+0x40c], R32 ;  /* 0x00040c2001007387 */ /* 0x0003e80000100800 */
[----:B------:R-:W4:Y:S04]  /*40e30*/  LDL.LU R70, [R1+0x590] ;  /* 0x0005900001467983 */ /* 0x000f280000300800 */
[----:B-1----:R-:W4:Y:S04]  /*40e40*/  LDL.LU R69, [R1+0x54c] ;  /* 0x00054c0001457983 */ /* 0x002f280000300800 */
[----:B------:R-:W4:Y:S04]  /*40e50*/  LDL.LU R71, [R1+0x58c] ;  /* 0x00058c0001477983 */ /* 0x000f280000300800 */
[----:B------:R1:W-:Y:S02]  /*40e60*/  LDGSTS.E [R21+0x8400], [R16.64], P0 ;  /* 0x0840000010157fae */ /* 0x0003e40008121846 */
[----:B-1----:R-:W-:-:S02]  /*40e70*/  IMAD.MOV.U32 R16, RZ, RZ, R18 ;  /* 0x000000ffff107224 */ /* 0x002fc400078e0012 */
        /* <DEDUP_REMOVED lines=27> */
[----:B----4-:R-:W-:-:S03]  /*41030*/  IADD3.X R26, R26, UR5, RZ, P2, !PT ;  /* 0x000000051a1a7c10 */ /* 0x010fc600097fe4ff */
[----:B------:R1:W-:Y:S04]  /*41040*/  STL [R1+0x4cc], R68 ;  /* 0x0004cc4401007387 */ /* 0x0003e80000100800 */
[----:B------:R-:W-:Y:S04]  /*41050*/  STL [R1+0x510], R23 ;  /* 0x0005101701007387 */ /* 0x000fe80000100800 */
[----:B---3--:R-:W2:Y:S01]  /*41060*/  LDL.LU R34, [R1+0x650] ;  /* 0x0006500001227983 */ /* 0x008ea20000300800 */
[----:B------:R-:W-:-:S03]  /*41070*/  IMAD.MOV.U32 R17, RZ, RZ, R68 ;  /* 0x000000ffff117224 */ /* 0x000fc600078e0044 */
[----:B------:R3:W-:Y:S04]  /*41080*/  STL [R1+0x50c], R26 ;  /* 0x00050c1a01007387 */ /* 0x0007e80000100800 */
[----:B-1----:R-:W4:Y:S04]  /*41090*/  LDL.LU R68, [R1+0x690] ;  /* 0x0006900001447983 */ /* 0x002f280000300800 */
[----:B------:R1:W-:Y:S01]  /*410a0*/  LDGSTS.E [R21+0xc400], [R16.64], P0 ;  /* 0x0c40000010157fae */ /* 0x0003e20008121846 */
[----:B------:R-:W-:Y:S01]  /*410b0*/  IADD3 R24, P1, R24, UR8, RZ ;  /* 0x0000000818187c10 */ /* 0x000fe2000ff3e0ff */
[----:B-1----:R-:W-:Y:S01]  /*410c0*/  IMAD.MOV.U32 R16, RZ, RZ, R23 ;  /* 0x000000ffff107224 */ /* 0x002fe200078e0017 */
[----:B------:R-:W-:-:S02]  /*410d0*/  MOV R17, R26 ;  /* 0x0000001a00117202 */ /* 0x000fc40000000f00 */
        /* <DEDUP_REMOVED lines=57> */
[----:B------:R-:W-:-:S05]  /*41470*/  IADD3.X R69, R69, UR5, RZ, P1, !PT ;  /* 0x0000000545457c10 */ /* 0x000fca0008ffe4ff */
[----:B------:R1:W-:Y:S01]  /*41480*/  STL [R1+0x6d0], R69 ;  /* 0x0006d04501007387 */ /* 0x0003e20000100800 */
[----:B------:R-:W-:-:S03]  /*41490*/  IADD3.X R24, R24, UR5, RZ, P2, !PT ;  /* 0x0000000518187c10 */ /* 0x000fc600097fe4ff */
[----:B------:R1:W-:Y:S02]  /*414a0*/  STL [R1+0x714], R23 ;  /* 0x0007141701007387 */ /* 0x0003e40000100800 */
[----:B-1----:R-:W-:Y:S02]  /*414b0*/  IMAD.MOV.U32 R16, RZ, RZ, R26 ;  /* 0x000000ffff107224 */ /* 0x002fe400078e001a */
[----:B------:R-:W3:Y:S04]  /*414c0*/  LDL.LU R70, [R1+0x854] ;  /* 0x0008540001467983 */ /* 0x000ee80000300800 */
[----:B------:R1:W-:Y:S04]  /*414d0*/  STL [R1+0x710], R24 ;  /* 0x0007101801007387 */ /* 0x0003e80000100800 */
[----:B------:R-:W3:Y:S04]  /*414e0*/  LDL.LU R26, [R1+0x894] ;  /* 0x00089400011a7983 */ /* 0x000ee80000300800 */
[----:B------:R-:W3:Y:S01]  /*414f0*/  LDL.LU R71, [R1+0x850] ;  /* 0x0008500001477983 */ /* 0x000ee20000300800 */
[----:B------:R-:W-:-:S03]  /*41500*/  IMAD.MOV.U32 R17, RZ, RZ, R69 ;  /* 0x000000ffff117224 */ /* 0x000fc600078e0045 */
[----:B------:R-:W3:Y:S04]  /*41510*/  LDL.LU R69, [R1+0x890] ;  /* 0x0008900001457983 */ /* 0x000ee80000300800 */
[----:B------:R1:W-:Y:S02]  /*41520*/  LDGSTS.E [R21+0x14400], [R16.64], P0 ;  /* 0x1440000010157fae */ /* 0x0003e40008121846 */
[----:B-1----:R-:W-:Y:S02]  /*41530*/  IMAD.MOV.U32 R16, RZ, RZ, R23 ;  /* 0x000000ffff107224 */ /* 0x002fe400078e0017 */
        /* <DEDUP_REMOVED lines=13> */
[----:B------:R-:W-:-:S03]  /*41610*/  IMAD.MOV.U32 R17, RZ, RZ, R35 ;  /* 0x000000ffff117224 */ /* 0x000fc600078e0023 */
        /* <DEDUP_REMOVED lines=15> */
[----:B------:R2:W-:Y:S04]  /*41710*/  STL [R1+0x814], R19 ;  /* 0x0008141301007387 */ /* 0x0005e80000100800 */
[----:B----4-:R-:W3:Y:S01]  /*41720*/  LDL.LU R34, [R1+0x950] ;  /* 0x0009500001227983 */ /* 0x010ee20000300800 */
[----:B------:R-:W-:-:S03]  /*41730*/  IMAD.MOV.U32 R17, RZ, RZ, R68 ;  /* 0x000000ffff117224 */ /* 0x000fc600078e0044 */
[----:B------:R4:W-:Y:S04]  /*41740*/  STL [R1+0x810], R33 ;  /* 0x0008102101007387 */ /* 0x0009e80000100800 */
[----:B-1----:R-:W3:Y:S04]  /*41750*/  LDL.LU R68, [R1+0x990] ;  /* 0x0009900001447983 */ /* 0x002ee80000300800 */
[----:B------:R1:W-:Y:S01]  /*41760*/  LDGSTS.E [R21+0x18400], [R16.64], P0 ;  /* 0x1840000010157fae */ /* 0x0003e20008121846 */
[----:B------:R-:W-:Y:S01]  /*41770*/  IADD3 R70, P1, R70, UR8, RZ ;  /* 0x0000000846467c10 */ /* 0x000fe2000ff3e0ff */
[----:B-1----:R-:W-:-:S02]  /*41780*/  IMAD.MOV.U32 R16, RZ, RZ, R19 ;  /* 0x000000ffff107224 */ /* 0x002fc400078e0013 */
[----:B------:R-:W-:Y:S01]  /*41790*/  IMAD.MOV.U32 R17, RZ, RZ, R33 ;  /* 0x000000ffff117224 */ /* 0x000fe200078e0021 */
[----:B--2---:R-:W2:Y:S01]  /*417a0*/  LDL.LU R19, [R1+0xb94] ;  /* 0x000b940001137983 */ /* 0x004ea20000300800 */
[----:B------:R-:W-:-:S03]  /*417b0*/  IADD3 R26, P2, R26, UR8, RZ ;  /* 0x000000081a1a7c10 */ /* 0x000fc6000ff5e0ff */
[----:B------:R1:W-:Y:S01]  /*417c0*/  LDGSTS.E [R21+0x19400], [R16.64], P0 ;  /* 0x1940000010157fae */ /* 0x0003e20008121846 */
[----:B------:R-:W-:-:S03]  /*417d0*/  IADD3.X R71, R71, UR5, RZ, P1, !PT ;  /* 0x0000000547477c10 */ /* 0x000fc60008ffe4ff */
[----:B----4-:R-:W2:Y:S01]  /*417e0*/  LDL.LU R33, [R1+0xb54] ;  /* 0x000b540001217983 */ /* 0x010ea20000300800 */
[----:B------:R-:W-:-:S03]  /*417f0*/  IADD3.X R69, R69, UR5, RZ, P2, !PT ;  /* 0x0000000545457c10 */ /* 0x000fc600097fe4ff */
[----:B------:R-:W-:Y:S01]  /*41800*/  STL [R1+0x854], R70 ;  /* 0x0008544601007387 */ /* 0x000fe20000100800 */
[----:B-1----:R-:W-:Y:S02]  /*41810*/  IMAD.MOV.U32 R16, RZ, RZ, R70 ;  /* 0x000000ffff107224 */ /* 0x002fe400078e0046 */
[----:B------:R-:W-:Y:S01]  /*41820*/  IMAD.MOV.U32 R17, RZ, RZ, R71 ;  /* 0x000000ffff117224 */ /* 0x000fe200078e0047 */
[----:B------:R-:W-:Y:S04]  /*41830*/  STL [R1+0x850], R71 ;  /* 0x0008504701007387 */ /* 0x000fe80000100800 */
[----:B------:R1:W-:Y:S04]  /*41840*/  STL [R1+0x894], R26 ;  /* 0x0008941a01007387 */ /* 0x0003e80000100800 */
[----:B------:R1:W-:Y:S04]  /*41850*/  LDGSTS.E [R21+0x1a400], [R16.64], P0 ;  /* 0x1a40000010157fae */ /* 0x0003e80008121846 */
[----:B------:R1:W-:Y:S02]  /*41860*/  STL [R1+0x890], R69 ;  /* 0x0008904501007387 */ /* 0x0003e40000100800 */
[----:B-1----:R-:W-:-:S02]  /*41870*/  MOV R16, R26 ;  /* 0x0000001a00107202 */ /* 0x002fc40000000f00 */
[----:B------:R-:W2:Y:S01]  /*41880*/  LDL.LU R26, [R1+0xb88] ;  /* 0x000b8800011a7983 */ /* 0x000ea20000300800 */
        /* <DEDUP_REMOVED lines=16> */
[----:B------:R-:W-:Y:S01]  /*41990*/  IADD3 R18, P1, R18, UR8, RZ ;  /* 0x0000000812127c10 */ /* 0x000fe2000ff3e0ff */
[----:B------:R-:W-:-:S02]  /*419a0*/  IMAD.MOV.U32 R16, RZ, RZ, R24 ;  /* 0x000000ffff107224 */ /* 0x000fc400078e0018 */
[----:B------:R-:W2:Y:S01]  /*419b0*/  LDL.LU R24, [R1+0xb08] ;  /* 0x000b080001187983 */ /* 0x000ea20000300800 */
[----:B------:R-:W-:Y:S01]  /*419c0*/  IMAD.MOV.U32 R17, RZ, RZ, R35 ;  /* 0x000000ffff117224 */ /* 0x000fe200078e0023 */
[----:B------:R-:W-:Y:S02]  /*419d0*/  IADD3 R32, P2, R32, UR8, RZ ;  /* 0x0000000820207c10 */ /* 0x000fe4000ff5e0ff */
[----:B------:R-:W2:Y:S04]  /*419e0*/  LDL.LU R35, [R1+0xac8] ;  /* 0x000ac80001237983 */ /* 0x000ea80000300800 */
[----:B------:R1:W-:Y:S04]  /*419f0*/  LDGSTS.E [R21+0x1d400], [R16.64], P0 ;  /* 0x1d40000010157fae */ /* 0x0003e80008121846 */
[----:B------:R-:W-:Y:S01]  /*41a00*/  STL [R1+0x954], R18 ;  /* 0x0009541201007387 */ /* 0x000fe20000100800 */
[----:B-1----:R-:W-:Y:S01]  /*41a10*/  IMAD.MOV.U32 R16, RZ, RZ, R18 ;  /* 0x000000ffff107224 */ /* 0x002fe200078e0012 */
[----:B---3--:R-:W-:-:S05]  /*41a20*/  IADD3.X R34, R34, UR5, RZ, P1, !PT ;  /* 0x0000000522227c10 */ /* 0x008fca0008ffe4ff */
        /* <DEDUP_REMOVED lines=8> */
[----:B---3--:R-:W-:-:S02]  /*41ab0*/  IMAD.MOV.U32 R17, RZ, RZ, R68 ;  /* 0x000000ffff117224 */ /* 0x008fc400078e0044 */
[----:B------:R-:W-:Y:S01]  /*41ac0*/  IMAD.MOV.U32 R16, RZ, RZ, R32 ;  /* 0x000000ffff107224 */ /* 0x000fe200078e0020 */
[----:B-1----:R-:W3:Y:S04]  /*41ad0*/  LDL.LU R68, [R1+0xa88] ;  /* 0x000a880001447983 */ /* 0x002ee80000300800 */
[----:B------:R-:W3:Y:S01]  /*41ae0*/  LDL.LU R32, [R1+0xa48] ;  /* 0x000a480001207983 */ /* 0x000ee20000300800 */
[----:B--2---:R-:W-:Y:S02]  /*41af0*/  IADD3 R19, P1, R19, UR8, RZ ;  /* 0x0000000813137c10 */ /* 0x004fe4000ff3e0ff */
[----:B------:R-:W-:Y:S01]  /*41b00*/  IADD3 R33, P2, R33, UR8, RZ ;  /* 0x0000000821217c10 */ /* 0x000fe2000ff5e0ff */
[----:B------:R1:W-:Y:S04]  /*41b10*/  LDGSTS.E [R21+0x1f400], [R16.64], P0 ;  /* 0x1f40000010157fae */ /* 0x0003e80008121846 */
[----:B------:R-:W-:Y:S04]  /*41b20*/  STL [R1+0xb94], R19 ;  /* 0x000b941301007387 */ /* 0x000fe80000100800 */
[----:B------:R-:W-:Y:S01]  /*41b30*/  STL [R1+0xb54], R33 ;  /* 0x000b542101007387 */ /* 0x000fe20000100800 */
[----:B-1----:R-:W-:Y:S01]  /*41b40*/  LOP3.LUT R21, R3, 0x30, RZ, 0x3c, !PT ;  /* 0x0000003003157812 */ /* 0x002fe200078e3cff */
[----:B------:R-:W-:Y:S01]  /*41b50*/  IMAD.MOV.U32 R16, RZ, RZ, R19 ;  /* 0x000000ffff107224 */ /* 0x000fe200078e0013 */
[----:B------:R-:W-:-:S02]  /*41b60*/  IADD3.X R26, R26, UR5, RZ, P1, !PT ;  /* 0x000000051a1a7c10 */ /* 0x000fc40008ffe4ff */
[----:B------:R-:W-:-:S03]  /*41b70*/  IADD3.X R69, R69, UR5, RZ, P2, !PT ;  /* 0x0000000545457c10 */ /* 0x000fc600097fe4ff */
[----:B------:R-:W-:Y:S01]  /*41b80*/  IMAD.MOV.U32 R17, RZ, RZ, R26 ;  /* 0x000000ffff117224 */ /* 0x000fe200078e001a */
[----:B------:R1:W-:Y:S04]  /*41b90*/  STL [R1+0xb88], R26 ;  /* 0x000b881a01007387 */ /* 0x0003e80000100800 */
[----:B------:R2:W-:Y:S04]  /*41ba0*/  LDGSTS.E [R21+0x600], [R16.64], P0 ;  /* 0x0060000010157fae */ /* 0x0005e80008121846 */
[----:B-1----:R-:W3:Y:S04]  /*41bb0*/  LDL.LU R26, [R1+0xa14] ;  /* 0x000a1400011a7983 */ /* 0x002ee80000300800 */
[----:B------:R1:W-:Y:S01]  /*41bc0*/  STL [R1+0xb48], R69 ;  /* 0x000b484501007387 */ /* 0x0003e20000100800 */
[----:B--2---:R-:W-:-:S03]  /*41bd0*/  IMAD.MOV.U32 R17, RZ, RZ, R69 ;  /* 0x000000ffff117224 */ /* 0x004fc600078e0045 */
[----:B------:R-:W2:Y:S01]  /*41be0*/  LDL.LU R19, [R1+0x9d4] ;  /* 0x0009d40001137983 */ /* 0x000ea20000300800 */
[----:B------:R-:W-:-:S03]  /*41bf0*/  IMAD.MOV.U32 R16, RZ, RZ, R33 ;  /* 0x000000ffff107224 */ /* 0x000fc600078e0021 */
[----:B-1----:R-:W2:Y:S04]  /*41c00*/  LDL.LU R69, [R1+0xa08] ;  /* 0x000a080001457983 */ /* 0x002ea80000300800 */
[----:B------:R-:W2:Y:S04]  /*41c10*/  LDL.LU R33, [R1+0x9c8] ;  /* 0x0009c80001217983 */ /* 0x000ea80000300800 */
[----:B------:R1:W-:Y:S01]  /*41c20*/  LDGSTS.E [R21+0x1600], [R16.64], P0 ;  /* 0x0160000010157fae */ /* 0x0003e20008121846 */
[----:B------:R-:W-:-:S05]  /*41c30*/  IADD3 R23, P1, R23, UR8, RZ ;  /* 0x0000000817177c10 */ /* 0x000fca000ff3e0ff */
[----:B------:R-:W-:Y:S01]  /*41c40*/  STL [R1+0xb14], R23 ;  /* 0x000b141701007387 */ /* 0x000fe20000100800 */
[----:B-1----:R-:W-:Y:S01]  /*41c50*/  IMAD.MOV.U32 R16, RZ, RZ, R23 ;  /* 0x000000ffff107224 */ /* 0x002fe200078e0017 */
[----:B------:R-:W-:Y:S02]  /*41c60*/  IADD3 R25, P2, R25, UR8, RZ ;  /* 0x0000000819197c10 */ /* 0x000fe4000ff5e0ff */
[----:B------:R-:W-:Y:S02]  /*41c70*/  IADD3.X R24, R24, UR5, RZ, P1, !PT ;  /* 0x0000000518187c10 */ /* 0x000fe40008ffe4ff */
[----:B------:R-:W-:-:S03]  /*41c80*/  IADD3.X R35, R35, UR5, RZ, P2, !PT ;  /* 0x0000000523237c10 */ /* 0x000fc600097fe4ff */
[----:B------:R-:W-:Y:S01]  /*41c90*/  IMAD.MOV.U32 R17, RZ, RZ, R24 ;  /* 0x000000ffff117224 */ /* 0x000fe200078e0018 */
[----:B------:R1:W-:Y:S04]  /*41ca0*/  STL [R1+0xb08], R24 ;  /* 0x000b081801007387 */ /* 0x0003e80000100800 */
[----:B------:R-:W-:Y:S04]  /*41cb0*/  STL [R1+0xad4], R25 ;  /* 0x000ad41901007387 */ /* 0x000fe80000100800 */
[----:B------:R1:W-:Y:S04]  /*41cc0*/  LDGSTS.E [R21+0x2600], [R16.64], P0 ;  /* 0x0260000010157fae */ /* 0x0003e80008121846 */
[----:B-1----:R-:W2:Y:S04]  /*41cd0*/  LDL.LU R24, [R1+0x3d8] ;  /* 0x0003d80001187983 */ /* 0x002ea80000300800 */
[----:B------:R1:W-:Y:S04]  /*41ce0*/  STL [R1+0xac8], R35 ;  /* 0x000ac82301007387 */ /* 0x0003e80000100800 */
[----:B------:R-:W2:Y:S01]  /*41cf0*/  LDL.LU R23, [R1+0x418] ;  /* 0x0004180001177983 */ /* 0x000ea20000300800 */
[----:B------:R-:W-:-:S03]  /*41d00*/  IMAD.MOV.U32 R17, RZ, RZ, R35 ;  /* 0x000000ffff117224 */ /* 0x000fc600078e0023 */
[----:B-1----:R-:W2:Y:S01]  /*41d10*/  LDL.LU R35, [R1+0x3d4] ;  /* 0x0003d40001237983 */ /* 0x002ea20000300800 */
[----:B------:R-:W-:-:S03]  /*41d20*/  IMAD.MOV.U32 R16, RZ, RZ, R25 ;  /* 0x000000ffff107224 */ /* 0x000fc600078e0019 */
[----:B------:R-:W2:Y:S04]  /*41d30*/  LDL.LU R25, [R1+0x414] ;  /* 0x0004140001197983 */ /* 0x000ea80000300800 */
[----:B------:R1:W-:Y:S01]  /*41d40*/  LDGSTS.E [R21+0x3600], [R16.64], P0 ;  /* 0x0360000010157fae */ /* 0x0003e20008121846 */
[----:B----4-:R-:W-:Y:S02]  /*41d50*/  IADD3 R34, P1, R34, UR8, RZ ;  /* 0x0000000822227c10 */ /* 0x010fe4000ff3e0ff */
[----:B------:R-:W-:-:S03]  /*41d60*/  IADD3 R18, P2, R18, UR8, RZ ;  /* 0x0000000812127c10 */ /* 0x000fc6000ff5e0ff */
[----:B------:R4:W-:Y:S01]  /*41d70*/  STL [R1+0xa94], R34 ;  /* 0x000a942201007387 */ /* 0x0009e20000100800 */
[----:B---3--:R-:W-:Y:S01]  /*41d80*/  IADD3.X R68, R68, UR5, RZ, P1, !PT ;  /* 0x0000000544447c10 */ /* 0x008fe20008ffe4ff */
[----:B-1----:R-:W-:Y:S01]  /*41d90*/  IMAD.MOV.U32 R16, RZ, RZ, R34 ;  /* 0x000000ffff107224 */ /* 0x002fe200078e0022 */
[----:B------:R-:W-:-:S03]  /*41da0*/  IADD3.X R32, R32, UR5, RZ, P2, !PT ;  /* 0x0000000520207c10 */ /* 0x000fc600097fe4ff */
        /* <DEDUP_REMOVED lines=9> */
[----:B-1----:R-:W-:-:S02]  /*41e40*/  IMAD.MOV.U32 R16, RZ, RZ, R18 ;  /* 0x000000ffff107224 */ /* 0x002fc400078e0012 */
[----:B------:R-:W-:Y:S01]  /*41e50*/  IMAD.MOV.U32 R17, RZ, RZ, R32 ;  /* 0x000000ffff117224 */ /* 0x000fe200078e0020 */
[----:B---3--:R-:W3:Y:S01]  /*41e60*/  LDL.LU R18, [R1+0x4d8] ;  /* 0x0004d80001127983 */ /* 0x008ee20000300800 */
[----:B------:R-:W-:-:S03]  /*41e70*/  IADD3 R26, P1, R26, UR8, RZ ;  /* 0x000000081a1a7c10 */ /* 0x000fc6000ff3e0ff */
[----:B------:R-:W3:Y:S04]  /*41e80*/  LDL.LU R32, [R1+0x518] ;  /* 0x0005180001207983 */ /* 0x000ee80000300800 */
[----:B------:R1:W-:Y:S01]  /*41e90*/  STL [R1+0xa14], R26 ;  /* 0x000a141a01007387 */ /* 0x0003e20000100800 */
[----:B--2---:R-:W-:-:S03]  /*41ea0*/  IADD3 R19, P2, R19, UR8, RZ ;  /* 0x0000000813137c10 */ /* 0x004fc6000ff5e0ff */
[----:B------:R2:W-:Y:S01]  /*41eb0*/  LDGSTS.E [R21+0x5600], [R16.64], P0 ;  /* 0x0560000010157fae */ /* 0x0005e20008121846 */
[----:B------:R-:W-:Y:S02]  /*41ec0*/  IADD3.X R69, R69, UR5, RZ, P1, !PT ;  /* 0x0000000545457c10 */ /* 0x000fe40008ffe4ff */
[----:B------:R-:W-:-:S03]  /*41ed0*/  IADD3.X R33, R33, UR5, RZ, P2, !PT ;  /* 0x0000000521217c10 */ /* 0x000fc600097fe4ff */
[----:B------:R2:W-:Y:S02]  /*41ee0*/  STL [R1+0xa08], R69 ;  /* 0x000a084501007387 */ /* 0x0005e40000100800 */
[----:B--2---:R-:W-:Y:S02]  /*41ef0*/  IMAD.MOV.U32 R16, RZ, RZ, R26 ;  /* 0x000000ffff107224 */ /* 0x004fe400078e001a */
[----:B------:R2:W-:Y:S04]  /*41f00*/  STL [R1+0x9d4], R19 ;  /* 0x0009d41301007387 */ /* 0x0005e80000100800 */
[----:B-1----:R-:W3:Y:S01]  /*41f10*/  LDL.LU R26, [R1+0x4d4] ;  /* 0x0004d400011a7983 */ /* 0x002ee20000300800 */
[----:B------:R-:W-:-:S03]  /*41f20*/  IMAD.MOV.U32 R17, RZ, RZ, R69 ;  /* 0x000000ffff117224 */ /* 0x000fc600078e0045 */
[----:B------:R1:W-:Y:S04]  /*41f30*/  STL [R1+0x9c8], R33 ;  /* 0x0009c82101007387 */ /* 0x0003e80000100800 */
[----:B------:R-:W3:Y:S04]  /*41f40*/  LDL.LU R69, [R1+0x514] ;  /* 0x0005140001457983 */ /* 0x000ee80000300800 */
[----:B------:R1:W-:Y:S02]  /*41f50*/  LDGSTS.E [R21+0x6600], [R16.64], P0 ;  /* 0x0660000010157fae */ /* 0x0003e40008121846 */
[----:B-1----:R-:W-:-:S02]  /*41f60*/  IMAD.MOV.U32 R16, RZ, RZ, R19 ;  /* 0x000000ffff107224 */ /* 0x002fc400078e0013 */
[----:B------:R-:W-:Y:S01]  /*41f70*/  IMAD.MOV.U32 R17, RZ, RZ, R33 ;  /* 0x000000ffff117224 */ /* 0x000fe200078e0021 */
[----:B--2---:R-:W2:Y:S04]  /*41f80*/  LDL.LU R19, [R1+0x558] ;  /* 0x0005580001137983 */ /* 0x004ea80000300800 */
[----:B------:R-:W2:Y:S04]  /*41f90*/  LDL.LU R33, [R1+0x598] ;  /* 0x0005980001217983 */ /* 0x000ea80000300800 */
        /* <DEDUP_REMOVED lines=8> */
[----:B------:R1:W-:Y:S01]  /*42020*/  STL [R1+0x418], R23 ;  /* 0x0004181701007387 */ /* 0x0003e20000100800 */
[----:B------:R-:W-:-:S03]  /*42030*/  MOV R17, R35 ;  /* 0x0000002300117202 */ /* 0x000fc60000000f00 */
[----:B------:R-:W2:Y:S04]  /*42040*/  LDL.LU R24, [R1+0x554] ;  /* 0x0005540001187983 */ /* 0x000ea80000300800 */
[----:B------:R1:W-:Y:S04]  /*42050*/  STL [R1+0x414], R25 ;  /* 0x0004141901007387 */ /* 0x0003e80000100800 */
[----:B-1----:R-:W2:Y:S04]  /*42060*/  LDL.LU R35, [R1+0x594] ;  /* 0x0005940001237983 */ /* 0x002ea80000300800 */
[----:B------:R1:W-:Y:S02]  /*42070*/  LDGSTS.E [R21+0x8600], [R16.64], P0 ;  /* 0x0860000010157fae */ /* 0x0003e40008121846 */
[----:B-1----:R-:W-:-:S02]  /*42080*/  IMAD.MOV.U32 R16, RZ, RZ, R23 ;  /* 0x000000ffff107224 */ /* 0x002fc400078e0017 */
[----:B------:R-:W-:Y:S01]  /*42090*/  IMAD.MOV.U32 R17, RZ, RZ, R25 ;  /* 0x000000ffff117224 */ /* 0x000fe200078e0019 */
[----:B------:R-:W2:Y:S04]  /*420a0*/  LDL.LU R23, [R1+0x5d8] ;  /* 0x0005d80001177983 */ /* 0x000ea80000300800 */
[----:B------:R-:W2:Y:S04]  /*420b0*/  LDL.LU R25, [R1+0x61c] ;  /* 0x00061c0001197983 */ /* 0x000ea80000300800 */
[----:B------:R1:W-:Y:S01]  /*420c0*/  LDGSTS.E [R21+0x9600], [R16.64], P0 ;  /* 0x0960000010157fae */ /* 0x0003e20008121846 */
[----:B----4-:R-:W-:-:S05]  /*420d0*/  IADD3 R34, P1, R34, UR8, RZ ;  /* 0x0000000822227c10 */ /* 0x010fca000ff3e0ff */
[----:B------:R-:W-:Y:S01]  /*420e0*/  STL [R1+0x458], R34 ;  /* 0x0004582201007387 */ /* 0x000fe20000100800 */
[----:B------:R-:W-:Y:S02]  /*420f0*/  IADD3 R70, P2, R70, UR8, RZ ;  /* 0x0000000846467c10 */ /* 0x000fe4000ff5e0ff */
[----:B------:R-:W-:Y:S02]  /*42100*/  IADD3.X R68, R68, UR5, RZ, P1, !PT ;  /* 0x0000000544447c10 */ /* 0x000fe40008ffe4ff */
[----:B------:R-:W-:-:S03]  /*42110*/  IADD3.X R71, R71, UR5, RZ, P2, !PT ;  /* 0x0000000547477c10 */ /* 0x000fc600097fe4ff */
[----:B------:R4:W-:Y:S01]  /*42120*/  STL [R1+0x454], R68 ;  /* 0x0004544401007387 */ /* 0x0009e20000100800 */
[----:B-1----:R-:W-:-:S03]  /*42130*/  IMAD.MOV.U32 R17, RZ, RZ, R68 ;  /* 0x000000ffff117224 */ /* 0x002fc600078e0044 */
[----:B------:R-:W-:Y:S01]  /*42140*/  STL [R1+0x498], R70 ;  /* 0x0004984601007387 */ /* 0x000fe20000100800 */
[----:B------:R-:W-:-:S03]  /*42150*/  IMAD.MOV.U32 R16, RZ, RZ, R34 ;  /* 0x000000ffff107224 */ /* 0x000fc600078e0022 */
[----:B----4-:R-:W4:Y:S04]  /*42160*/  LDL.LU R68, [R1+0x5d4] ;  /* 0x0005d40001447983 */ /* 0x010f280000300800 */
[----:B------:R-:W-:Y:S04]  /*42170*/  STL [R1+0x494], R71 ;  /* 0x0004944701007387 */ /* 0x000fe80000100800 */
[----:B------:R-:W4:Y:S01]  /*42180*/  LDL.LU R34, [R1+0x614] ;  /* 0x0006140001227983 */ /* 0x000f220000300800 */
[----:B---3--:R-:W-:-:S03]  /*42190*/  IADD3 R18, P1, R18, UR8, RZ ;  /* 0x0000000812127c10 */ /* 0x008fc6000ff3e0ff */
[----:B------:R1:W-:Y:S01]  /*421a0*/  LDGSTS.E [R21+0xa600], [R16.64], P0 ;  /* 0x0a60000010157fae */ /* 0x0003e20008121846 */
[----:B------:R-:W-:-:S03]  /*421b0*/  IADD3 R32, P2, R32, UR8, RZ ;  /* 0x0000000820207c10 */ /* 0x000fc6000ff5e0ff */
[----:B------:R-:W-:Y:S01]  /*421c0*/  STL [R1+0x4d8], R18 ;  /* 0x0004d81201007387 */ /* 0x000fe20000100800 */
[----:B-1----:R-:W-:Y:S02]  /*421d0*/  IMAD.MOV.U32 R16, RZ, RZ, R70 ;  /* 0x000000ffff107224 */ /* 0x002fe400078e0046 */
[----:B------:R-:W-:-:S05]  /*421e0*/  IMAD.MOV.U32 R17, RZ, RZ, R71 ;  /* 0x000000ffff117224 */ /* 0x000fca00078e0047 */
[----:B------:R1:W-:Y:S01]  /*421f0*/  LDGSTS.E [R21+0xb600], [R16.64], P0 ;  /* 0x0b60000010157fae */ /* 0x0003e20008121846 */
[----:B------:R-:W-:Y:S01]  /*42200*/  IADD3.X R26, R26, UR5, RZ, P1, !PT ;  /* 0x000000051a1a7c10 */ /* 0x000fe20008ffe4ff */
[----:B-1----:R-:W-:-:S04]  /*42210*/  IMAD.MOV.U32 R16, RZ, RZ, R18 ;  /* 0x000000ffff107224 */ /* 0x002fc800078e0012 */
[----:B------:R1:W-:Y:S01]  /*42220*/  STL [R1+0x4d4], R26 ;  /* 0x0004d41a01007387 */ /* 0x0003e20000100800 */
[----:B------:R-:W-:Y:S01]  /*42230*/  IMAD.MOV.U32 R17, RZ, RZ, R26 ;  /* 0x000000ffff117224 */ /* 0x000fe200078e001a */
[----:B------:R-:W-:Y:S02]  /*42240*/  IADD3.X R69, R69, UR5, RZ, P2, !PT ;  /* 0x0000000545457c10 */ /* 0x000fe400097fe4ff */
[----:B------:R-:W-:Y:S04]  /*42250*/  STL [R1+0x518], R32 ;  /* 0x0005182001007387 */ /* 0x000fe80000100800 */
[----:B------:R3:W-:Y:S04]  /*42260*/  LDGSTS.E [R21+0xc600], [R16.64], P0 ;  /* 0x0c60000010157fae */ /* 0x0007e80008121846 */
[----:B-1----:R-:W4:Y:S04]  /*42270*/  LDL.LU R26, [R1+0x65c] ;  /* 0x00065c00011a7983 */ /* 0x002f280000300800 */
[----:B------:R1:W-:Y:S04]  /*42280*/  STL [R1+0x514], R69 ;  /* 0x0005144501007387 */ /* 0x0003e80000100800 */
[----:B------:R-:W4:Y:S01]  /*42290*/  LDL.LU R18, [R1+0x69c] ;  /* 0x00069c0001127983 */ /* 0x000f220000300800 */
[----:B---3--:R-:W-:-:S03]  /*422a0*/  IMAD.MOV.U32 R17, RZ, RZ, R69 ;  /* 0x000000ffff117224 */ /* 0x008fc600078e0045 */
[----:B-1----:R-:W3:Y:S01]  /*422b0*/  LDL.LU R69, [R1+0x658] ;  /* 0x0006580001457983 */ /* 0x002ee20000300800 */
[----:B------:R-:W-:-:S03]  /*422c0*/  IMAD.MOV.U32 R16, RZ, RZ, R32 ;  /* 0x000000ffff107224 */ /* 0x000fc600078e0020 */
[----:B------:R-:W3:Y:S01]  /*422d0*/  LDL.LU R32, [R1+0x698] ;  /* 0x0006980001207983 */ /* 0x000ee20000300800 */
[----:B--2---:R-:W-:Y:S02]  /*422e0*/  IADD3 R19, P1, R19, UR8, RZ ;  /* 0x0000000813137c10 */ /* 0x004fe4000ff3e0ff */
[----:B------:R-:W-:Y:S01]  /*422f0*/  IADD3 R33, P2, R33, UR8, RZ ;  /* 0x0000000821217c10 */ /* 0x000fe2000ff5e0ff */
[----:B------:R1:W-:Y:S04]  /*42300*/  LDGSTS.E [R21+0xd600], [R16.64], P0 ;  /* 0x0d60000010157fae */ /* 0x0003e80008121846 */
[----:B------:R-:W-:Y:S01]  /*42310*/  STL [R1+0x558], R19 ;  /* 0x0005581301007387 */ /* 0x000fe20000100800 */
        /* <DEDUP_REMOVED lines=10> */
[----:B--2---:R-:W-:Y:S01]  /*423c0*/  IMAD.MOV.U32 R17, RZ, RZ, R35 ;  /* 0x000000ffff117224 */ /* 0x004fe200078e0023 */
[----:B------:R-:W-:-:S02]  /*423d0*/  IADD3 R23, P1, R23, UR8, RZ ;  /* 0x0000000817177c10 */ /* 0x000fc4000ff3e0ff */
[----:B-1----:R-:W3:Y:S01]  /*423e0*/  LDL.LU R35, [R1+0x6d8] ;  /* 0x0006d80001237983 */ /* 0x002ee20000300800 */
[----:B------:R-:W-:Y:S01]  /*423f0*/  IMAD.MOV.U32 R16, RZ, RZ, R33 ;  /* 0x000000ffff107224 */ /* 0x000fe200078e0021 */
[----:B------:R-:W-:Y:S02]  /*42400*/  IADD3 R25, P2, R25, UR8, RZ ;  /* 0x0000000819197c10 */ /* 0x000fe4000ff5e0ff */
[----:B------:R-:W3:Y:S04]  /*42410*/  LDL.LU R33, [R1+0x718] ;  /* 0x0007180001217983 */ /* 0x000ee80000300800 */
[----:B------:R1:W-:Y:S04]  /*42420*/  STL [R1+0x5d8], R23 ;  /* 0x0005d81701007387 */ /* 0x0003e80000100800 */
[----:B------:R1:W-:Y:S02]  /*42430*/  LDGSTS.E [R21+0xf600], [R16.64], P0 ;  /* 0x0f60000010157fae */ /* 0x0003e40008121846 */
[----:B-1----:R-:W-:Y:S01]  /*42440*/  IMAD.MOV.U32 R16, RZ, RZ, R23 ;  /* 0x000000ffff107224 */ /* 0x002fe200078e0017 */
[----:B----4-:R-:W-:-:S05]  /*42450*/  IADD3.X R68, R68, UR5, RZ, P1, !PT ;  /* 0x0000000544447c10 */ /* 0x010fca0008ffe4ff */
[----:B------:R1:W-:Y:S01]  /*42460*/  STL [R1+0x5d4], R68 ;  /* 0x0005d44401007387 */ /* 0x0003e20000100800 */
[----:B------:R-:W-:-:S03]  /*42470*/  IADD3.X R34, R34, UR5, RZ, P2, !PT ;  /* 0x0000000522227c10 */ /* 0x000fc600097fe4ff */
[----:B------:R4:W-:Y:S01]  /*42480*/  STL [R1+0x61c], R25 ;  /* 0x00061c1901007387 */ /* 0x0009e20000100800 */
[----:B------:R-:W-:-:S03]  /*42490*/  IMAD.MOV.U32 R17, RZ, RZ, R68 ;  /* 0x000000ffff117224 */ /* 0x000fc600078e0044 */
[----:B------:R-:W2:Y:S04]  /*424a0*/  LDL.LU R23, [R1+0x75c] ;  /* 0x00075c0001177983 */ /* 0x000ea80000300800 */
[----:B------:R4:W-:Y:S04]  /*424b0*/  STL [R1+0x614], R34 ;  /* 0x0006142201007387 */ /* 0x0009e80000100800 */
[----:B------:R-:W2:Y:S04]  /*424c0*/  LDL.LU R70, [R1+0x79c] ;  /* 0x00079c0001467983 */ /* 0x000ea80000300800 */
[----:B-1----:R-:W2:Y:S04]  /*424d0*/  LDL.LU R68, [R1+0x758] ;  /* 0x0007580001447983 */ /* 0x002ea80000300800 */
[----:B------:R-:W2:Y:S04]  /*424e0*/  LDL.LU R71, [R1+0x798] ;  /* 0x0007980001477983 */ /* 0x000ea80000300800 */
[----:B------:R1:W-:Y:S02]  /*424f0*/  LDGSTS.E [R21+0x10600], [R16.64], P0 ;  /* 0x1060000010157fae */ /* 0x0003e40008121846 */
[----:B-1----:R-:W-:-:S02]  /*42500*/  IMAD.MOV.U32 R16, RZ, RZ, R25 ;  /* 0x000000ffff107224 */ /* 0x002fc400078e0019 */
[----:B------:R-:W-:Y:S01]  /*42510*/  IMAD.MOV.U32 R17, RZ, RZ, R34 ;  /* 0x000000ffff117224 */ /* 0x000fe200078e0022 */
[----:B----4-:R-:W4:Y:S04]  /*42520*/  LDL.LU R25, [R1+0x7dc] ;  /* 0x0007dc0001197983 */ /* 0x010f280000300800 */
[----:B------:R-:W4:Y:S01]  /*42530*/  LDL.LU R34, [R1+0x81c] ;  /* 0x00081c0001227983 */ /* 0x000f220000300800 */
[----:B------:R-:W-:-:S03]  /*42540*/  IADD3 R26, P1, R26, UR8, RZ ;  /* 0x000000081a1a7c10 */ /* 0x000fc6000ff3e0ff */
[----:B------:R1:W-:Y:S04]  /*42550*/  LDGSTS.E [R21+0x11600], [R16.64], P0 ;  /* 0x1160000010157fae */ /* 0x0003e80008121846 */
[----:B------:R1:W-:Y:S01]  /*42560*/  STL [R1+0x65c], R26 ;  /* 0x00065c1a01007387 */ /* 0x0003e20000100800 */
[----:B------:R-:W-:Y:S02]  /*42570*/  IADD3 R18, P2, R18, UR8, RZ ;  /* 0x0000000812127c10 */ /* 0x000fe4000ff5e0ff */
[----:B---3--:R-:W-:Y:S01]  /*42580*/  IADD3.X R69, R69, UR5, RZ, P1, !PT ;  /* 0x0000000545457c10 */ /* 0x008fe20008ffe4ff */
        /* <DEDUP_REMOVED lines=11> */
[----:B---3--:R-:W3:Y:S04]  /*42640*/  LDL.LU R18, [R1+0x85c] ;  /* 0x00085c0001127983 */ /* 0x008ee80000300800 */
        /* <DEDUP_REMOVED lines=8> */
[----:B------:R1:W-:Y:S01]  /*426d0*/  STL [R1+0x6d8], R35 ;  /* 0x0006d82301007387 */ /* 0x0003e20000100800 */
[----:B------:R-:W-:-:S03]  /*426e0*/  IMAD.MOV.U32 R17, RZ, RZ, R35 ;  /* 0x000000ffff117224 */ /* 0x000fc600078e0023 */
[----:B------:R-:W-:Y:S04]  /*426f0*/  STL [R1+0x71c], R19 ;  /* 0x00071c1301007387 */ /* 0x000fe80000100800 */
[----:B------:R-:W3:Y:S04]  /*42700*/  LDL.LU R24, [R1+0x858] ;  /* 0x0008580001187983 */ /* 0x000ee80000300800 */
[----:B------:R1:W-:Y:S04]  /*42710*/  STL [R1+0x718], R33 ;  /* 0x0007182101007387 */ /* 0x0003e80000100800 */
[----:B-1----:R-:W3:Y:S04]  /*42720*/  LDL.LU R35, [R1+0x898] ;  /* 0x0008980001237983 */ /* 0x002ee80000300800 */
[----:B------:R1:W-:Y:S02]  /*42730*/  LDGSTS.E [R21+0x14600], [R16.64], P0 ;  /* 0x1460000010157fae */ /* 0x0003e40008121846 */
[----:B-1----:R-:W-:-:S02]  /*42740*/  IMAD.MOV.U32 R16, RZ, RZ, R19 ;  /* 0x000000ffff107224 */ /* 0x002fc400078e0013 */
[----:B------:R-:W-:Y:S02]  /*42750*/  IMAD.MOV.U32 R17, RZ, RZ, R33 ;  /* 0x000000ffff117224 */ /* 0x000fe400078e0021 */
[----:B------:R-:W3:Y:S04]  /*42760*/  LDL.LU R33, [R1+0x8dc] ;  /* 0x0008dc0001217983 */ /* 0x000ee80000300800 */
[----:B------:R-:W3:Y:S04]  /*42770*/  LDL.LU R19, [R1+0x91c] ;  /* 0x00091c0001137983 */ /* 0x000ee80000300800 */
[----:B------:R1:W-:Y:S01]  /*42780*/  LDGSTS.E [R21+0x15600], [R16.64], P0 ;  /* 0x1560000010157fae */ /* 0x0003e20008121846 */
[----:B--2---:R-:W-:-:S05]  /*42790*/  IADD3 R23, P1, R23, UR8, RZ ;  /* 0x0000000817177c10 */ /* 0x004fca000ff3e0ff */
[----:B------:R-:W-:Y:S01]  /*427a0*/  STL [R1+0x75c], R23 ;  /* 0x00075c1701007387 */ /* 0x000fe20000100800 */
[----:B------:R-:W-:Y:S02]  /*427b0*/  IADD3 R70, P2, R70, UR8, RZ ;  /* 0x0000000846467c10 */ /* 0x000fe4000ff5e0ff */
[----:B------:R-:W-:Y:S02]  /*427c0*/  IADD3.X R68, R68, UR5, RZ, P1, !PT ;  /* 0x0000000544447c10 */ /* 0x000fe40008ffe4ff */
[----:B------:R-:W-:-:S03]  /*427d0*/  IADD3.X R71, R71, UR5, RZ, P2, !PT ;  /* 0x0000000547477c10 */ /* 0x000fc600097fe4ff */
[----:B------:R2:W-:Y:S01]  /*427e0*/  STL [R1+0x758], R68 ;  /* 0x0007584401007387 */ /* 0x0005e20000100800 */
[----:B-1----:R-:W-:-:S03]  /*427f0*/  IMAD.MOV.U32 R17, RZ, RZ, R68 ;  /* 0x000000ffff117224 */ /* 0x002fc600078e0044 */
[----:B------:R-:W-:Y:S01]  /*42800*/  STL [R1+0x79c], R70 ;  /* 0x00079c4601007387 */ /* 0x000fe20000100800 */
[----:B------:R-:W-:-:S03]  /*42810*/  MOV R16, R23 ;  /* 0x0000001700107202 */ /* 0x000fc60000000f00 */
[----:B--2---:R-:W2:Y:S04]  /*42820*/  LDL.LU R68, [R1+0x8d8] ;  /* 0x0008d80001447983 */ /* 0x004ea80000300800 */
[----:B------:R-:W-:Y:S04]  /*42830*/  STL [R1+0x798], R71 ;  /* 0x0007984701007387 */ /* 0x000fe80000100800 */
[----:B------:R-:W2:Y:S01]  /*42840*/  LDL.LU R23, [R1+0x918] ;  /* 0x0009180001177983 */ /* 0x000ea20000300800 */
[----:B----4-:R-:W-:-:S03]  /*42850*/  IADD3 R25, P1, R25, UR8, RZ ;  /* 0x0000000819197c10 */ /* 0x010fc6000ff3e0ff */
[----:B------:R1:W-:Y:S01]  /*42860*/  LDGSTS.E [R21+0x16600], [R16.64], P0 ;  /* 0x1660000010157fae */ /* 0x0003e20008121846 */
[----:B------:R-:W-:-:S03]  /*42870*/  IADD3 R34, P2, R34, UR8, RZ ;  /* 0x0000000822227c10 */ /* 0x000fc6000ff5e0ff */
[----:B------:R4:W-:Y:S01]  /*42880*/  STL [R1+0x7dc], R25 ;  /* 0x0007dc1901007387 */ /* 0x0009e20000100800 */
[----:B-1----:R-:W-:Y:S02]  /*42890*/  IMAD.MOV.U32 R16, RZ, RZ, R70 ;  /* 0x000000ffff107224 */ /* 0x002fe400078e0046 */
[----:B------:R-:W-:-:S05]  /*428a0*/  IMAD.MOV.U32 R17, RZ, RZ, R71 ;  /* 0x000000ffff117224 */ /* 0x000fca00078e0047 */
[----:B------:R1:W-:Y:S01]  /*428b0*/  LDGSTS.E [R21+0x17600], [R16.64], P0 ;  /* 0x1760000010157fae */ /* 0x0003e20008121846 */
[----:B------:R-:W-:Y:S01]  /*428c0*/  IADD3.X R26, R26, UR5, RZ, P1, !PT ;  /* 0x000000051a1a7c10 */ /* 0x000fe20008ffe4ff */
[----:B-1----:R-:W-:-:S04]  /*428d0*/  IMAD.MOV.U32 R16, RZ, RZ, R25 ;  /* 0x000000ffff107224 */ /* 0x002fc800078e0019 */
[----:B------:R-:W-:Y:S01]  /*428e0*/  IMAD.MOV.U32 R17, RZ, RZ, R26 ;  /* 0x000000ffff117224 */ /* 0x000fe200078e001a */
[----:B------:R1:W-:Y:S01]  /*428f0*/  STL [R1+0x7d8], R26 ;  /* 0x0007d81a01007387 */ /* 0x0003e20000100800 */
[----:B------:R-:W-:-:S03]  /*42900*/  IADD3.X R69, R69, UR5, RZ, P2, !PT ;  /* 0x0000000545457c10 */ /* 0x000fc600097fe4ff */
[----:B------:R1:W-:Y:S04]  /*42910*/  STL [R1+0x81c], R34 ;  /* 0x00081c2201007387 */ /* 0x0003e80000100800 */
[----:B----4-:R-:W4:Y:S04]  /*42920*/  LDL.LU R25, [R1+0x95c] ;  /* 0x00095c0001197983 */ /* 0x010f280000300800 */
[----:B------:R-:W-:Y:S04]  /*42930*/  STL [R1+0x818], R69 ;  /* 0x0008184501007387 */ /* 0x000fe80000100800 */
[----:B------:R3:W-:Y:S04]  /*42940*/  LDGSTS.E [R21+0x18600], [R16.64], P0 ;  /* 0x1860000010157fae */ /* 0x0007e80008121846 */
[----:B-1----:R-:W4:Y:S01]  /*42950*/  LDL.LU R26, [R1+0x99c] ;  /* 0x00099c00011a7983 */ /* 0x002f220000300800 */
[----:B---3--:R-:W-:-:S03]  /*42960*/  IMAD.MOV.U32 R16, RZ, RZ, R34 ;  /* 0x000000ffff107224 */ /* 0x008fc600078e0022 */
[----:B------:R-:W4:Y:S04]  /*42970*/  LDL.LU R34, [R1+0x958] ;  /* 0x0009580001227983 */ /* 0x000f280000300800 */
[----:B------:R-:W4:Y:S01]  /*42980*/  LDL.LU R71, [R1+0x998] ;  /* 0x0009980001477983 */ /* 0x000f220000300800 */
[----:B------:R-:W-:Y:S01]  /*42990*/  IADD3 R18, P1, R18, UR8, RZ ;  /* 0x0000000812127c10 */ /* 0x000fe2000ff3e0ff */
[----:B------:R-:W-:Y:S01]  /*429a0*/  IMAD.MOV.U32 R17, RZ, RZ, R69 ;  /* 0x000000ffff117224 */ /* 0x000fe200078e0045 */
[----:B------:R-:W-:-:S03]  /*429b0*/  IADD3 R32, P2, R32, UR8, RZ ;  /* 0x0000000820207c10 */ /* 0x000fc6000ff5e0ff */
[----:B------:R-:W-:Y:S04]  /*429c0*/  STL [R1+0x85c], R18 ;  /* 0x00085c1201007387 */ /* 0x000fe80000100800 */
        /* <DEDUP_REMOVED lines=11> */
[----:B------:R-:W-:Y:S01]  /*42a80*/  IMAD.MOV.U32 R17, RZ, RZ, R35 ;  /* 0x000000ffff117224 */ /* 0x000fe200078e0023 */
[----:B------:R-:W-:Y:S01]  /*42a90*/  IADD3 R33, P1, R33, UR8, RZ ;  /* 0x0000000821217c10 */ /* 0x000fe2000ff3e0ff */
[----:B------:R-:W-:Y:S01]  /*42aa0*/  IMAD.MOV.U32 R16, RZ, RZ, R32 ;  /* 0x000000ffff107224 */ /* 0x000fe200078e0020 */
[----:B-1----:R-:W4:Y:S01]  /*42ab0*/  LDL.LU R35, [R1+0xb80] ;  /* 0x000b800001237983 */ /* 0x002f220000300800 */
[----:B------:R-:W-:-:S03]  /*42ac0*/  IADD3 R19, P2, R19, UR8, RZ ;  /* 0x0000000813137c10 */ /* 0x000fc6000ff5e0ff */
[----:B------:R-:W4:Y:S04]  /*42ad0*/  LDL.LU R32, [R1+0xb40] ;  /* 0x000b400001207983 */ /* 0x000f280000300800 */
[----:B------:R1:W-:Y:S04]  /*42ae0*/  STL [R1+0x8dc], R33 ;  /* 0x0008dc2101007387 */ /* 0x0003e80000100800 */
[----:B------:R1:W-:Y:S02]  /*42af0*/  LDGSTS.E [R21+0x1b600], [R16.64], P0 ;  /* 0x1b60000010157fae */ /* 0x0003e40008121846 */
[----:B-1----:R-:W-:Y:S01]  /*42b00*/  IMAD.MOV.U32 R16, RZ, RZ, R33 ;  /* 0x000000ffff107224 */ /* 0x002fe200078e0021 */
[----:B--2---:R-:W-:-:S05]  /*42b10*/  IADD3.X R68, R68, UR5, RZ, P1, !PT ;  /* 0x0000000544447c10 */ /* 0x004fca0008ffe4ff */
        /* <DEDUP_REMOVED lines=12> */
[----:B--2---:R-:W2:Y:S04]  /*42be0*/  LDL.LU R19, [R1+0xa8c] ;  /* 0x000a8c0001137983 */ /* 0x004ea80000300800 */
[----:B------:R-:W2:Y:S04]  /*42bf0*/  LDL.LU R23, [R1+0xa4c] ;  /* 0x000a4c0001177983 */ /* 0x000ea80000300800 */
[----:B------:R1:W-:Y:S01]  /*42c00*/  LDGSTS.E [R21+0x1d600], [R16.64], P0 ;  /* 0x1d60000010157fae */ /* 0x0003e20008121846 */
[----:B----4-:R-:W-:-:S05]  /*42c10*/  IADD3 R25, P1, R25, UR8, RZ ;  /* 0x0000000819197c10 */ /* 0x010fca000ff3e0ff */
[----:B------:R4:W-:Y:S01]  /*42c20*/  STL [R1+0x95c], R25 ;  /* 0x00095c1901007387 */ /* 0x0009e20000100800 */
[----:B------:R-:W-:Y:S01]  /*42c30*/  IADD3 R26, P2, R26, UR8, RZ ;  /* 0x000000081a1a7c10 */ /* 0x000fe2000ff5e0ff */
[----:B-1----:R-:W-:Y:S01]  /*42c40*/  IMAD.MOV.U32 R16, RZ, RZ, R25 ;  /* 0x000000ffff107224 */ /* 0x002fe200078e0019 */
[----:B------:R-:W-:Y:S02]  /*42c50*/  IADD3.X R34, R34, UR5, RZ, P1, !PT ;  /* 0x0000000522227c10 */ /* 0x000fe40008ffe4ff */
[----:B------:R-:W-:-:S03]  /*42c60*/  IADD3.X R71, R71, UR5, RZ, P2, !PT ;  /* 0x0000000547477c10 */ /* 0x000fc600097fe4ff */
[----:B------:R1:W-:Y:S04]  /*42c70*/  STL [R1+0x958], R34 ;  /* 0x0009582201007387 */ /* 0x0003e80000100800 */
[----:B------:R1:W-:Y:S04]  /*42c80*/  STL [R1+0x99c], R26 ;  /* 0x00099c1a01007387 */ /* 0x0003e80000100800 */
[----:B----4-:R-:W4:Y:S01]  /*42c90*/  LDL.LU R25, [R1+0xa80] ;  /* 0x000a800001197983 */ /* 0x010f220000300800 */
[----:B------:R-:W-:-:S03]  /*42ca0*/  IMAD.MOV.U32 R17, RZ, RZ, R34 ;  /* 0x000000ffff117224 */ /* 0x000fc600078e0022 */
[----:B------:R-:W-:Y:S04]  /*42cb0*/  STL [R1+0x998], R71 ;  /* 0x0009984701007387 */ /* 0x000fe80000100800 */
[----:B-1----:R-:W4:Y:S04]  /*42cc0*/  LDL.LU R34, [R1+0xa40] ;  /* 0x000a400001227983 */ /* 0x002f280000300800 */
[----:B------:R1:W-:Y:S02]  /*42cd0*/  LDGSTS.E [R21+0x1e600], [R16.64], P0 ;  /* 0x1e60000010157fae */ /* 0x0003e40008121846 */
[----:B-1----:R-:W-:-:S02]  /*42ce0*/  IMAD.MOV.U32 R16, RZ, RZ, R26 ;  /* 0x000000ffff107224 */ /* 0x002fc400078e001a */
[----:B------:R-:W-:-:S05]  /*42cf0*/  IMAD.MOV.U32 R17, RZ, RZ, R71 ;  /* 0x000000ffff117224 */ /* 0x000fca00078e0047 */
[----:B------:R1:W-:Y:S04]  /*42d00*/  LDGSTS.E [R21+0x1f600], [R16.64], P0 ;  /* 0x1f60000010157fae */ /* 0x0003e80008121846 */
[----:B-1----:R-:W4:Y:S04]  /*42d10*/  LDL.LU R21, [R1+0xa0c] ;  /* 0x000a0c0001157983 */ /* 0x002f280000300800 */
[----:B------:R-:W4:Y:S01]  /*42d20*/  LDL.LU R26, [R1+0x9cc] ;  /* 0x0009cc00011a7983 */ /* 0x000f220000300800 */
[----:B------:R-:W-:-:S05]  /*42d30*/  IADD3 R24, P1, R24, UR8, RZ ;  /* 0x0000000818187c10 */ /* 0x000fca000ff3e0ff */
[----:B------:R1:W-:Y:S01]  /*42d40*/  STL [R1+0xb8c], R24 ;  /* 0x000b8c1801007387 */ /* 0x0003e20000100800 */
[----:B------:R-:W-:Y:S02]  /*42d50*/  IADD3 R18, P2, R18, UR8, RZ ;  /* 0x0000000812127c10 */ /* 0x000fe4000ff5e0ff */
[----:B------:R-:W-:Y:S01]  /*42d60*/  IADD3.X R35, R35, UR5, RZ, P1, !PT ;  /* 0x0000000523237c10 */ /* 0x000fe20008ffe4ff */
[----:B------:R-:W-:Y:S01]  /*42d70*/  IMAD.MOV.U32 R16, RZ, RZ, R24 ;  /* 0x000000ffff107224 */ /* 0x000fe200078e0018 */
[----:B------:R-:W-:-:S03]  /*42d80*/  IADD3.X R32, R32, UR5, RZ, P2, !PT ;  /* 0x0000000520207c10 */ /* 0x000fc600097fe4ff */
[----:B------:R1:W-:Y:S01]  /*42d90*/  STL [R1+0xb80], R35 ;  /* 0x000b802301007387 */ /* 0x0003e20000100800 */
[----:B------:R-:W-:-:S03]  /*42da0*/  IMAD.MOV.U32 R17, RZ, RZ, R35 ;  /* 0x000000ffff117224 */ /* 0x000fc600078e0023 */
[----:B------:R-:W-:Y:S04]  /*42db0*/  STL [R1+0xb4c], R18 ;  /* 0x000b4c1201007387 */ /* 0x000fe80000100800 */
[----:B-1----:R-:W4:Y:S04]  /*42dc0*/  LDL.LU R24, [R1+0xa00] ;  /* 0x000a000001187983 */ /* 0x002f280000300800 */
[----:B------:R1:W-:Y:S04]  /*42dd0*/  STL [R1+0xb40], R32 ;  /* 0x000b402001007387 */ /* 0x0003e80000100800 */
[----:B------:R-:W4:Y:S04]  /*42de0*/  LDL.LU R35, [R1+0x9c0] ;  /* 0x0009c00001237983 */ /* 0x000f280000300800 */
[----:B------:R1:W-:Y:S02]  /*42df0*/  LDGSTS.E [R22+0x800], [R16.64], P0 ;  /* 0x0080000010167fae */ /* 0x0003e40008121846 */
[----:B-1----:R-:W-:-:S02]  /*42e00*/  IMAD.MOV.U32 R16, RZ, RZ, R18 ;  /* 0x000000ffff107224 */ /* 0x002fc400078e0012 */
[----:B------:R-:W-:Y:S02]  /*42e10*/  IMAD.MOV.U32 R17, RZ, RZ, R32 ;  /* 0x000000ffff117224 */ /* 0x000fe400078e0020 */
[----:B------:R-:W4:Y:S04]  /*42e20*/  LDL.LU R32, [R1+0x3e0] ;  /* 0x0003e00001207983 */ /* 0x000f280000300800 */
[----:B------:R-:W4:Y:S04]  /*42e30*/  LDL.LU R18, [R1+0x420] ;  /* 0x0004200001127983 */ /* 0x000f280000300800 */
[----:B------:R1:W-:Y:S01]  /*42e40*/  LDGSTS.E [R22+0x1800], [R16.64], P0 ;  /* 0x0180000010167fae */ /* 0x0003e20008121846 */
[----:B---3--:R-:W-:-:S05]  /*42e50*/  IADD3 R33, P1, R33, UR8, RZ ;  /* 0x0000000821217c10 */ /* 0x008fca000ff3e0ff */
        /* <DEDUP_REMOVED lines=8> */
[----:B---3--:R-:W3:Y:S04]  /*42ee0*/  LDL.LU R68, [R1+0x3dc] ;  /* 0x0003dc0001447983 */ /* 0x008ee80000300800 */
[----:B------:R-:W-:Y:S04]  /*42ef0*/  STL [R1+0xac0], R70 ;  /* 0x000ac04601007387 */ /* 0x000fe80000100800 */
[----:B------:R-:W3:Y:S01]  /*42f00*/  LDL.LU R33, [R1+0x41c] ;  /* 0x00041c0001217983 */ /* 0x000ee20000300800 */
[----:B--2---:R-:W-:-:S03]  /*42f10*/  IADD3 R19, P1, R19, UR8, RZ ;  /* 0x0000000813137c10 */ /* 0x004fc6000ff3e0ff */
[----:B------:R1:W-:Y:S01]  /*42f20*/  LDGSTS.E [R22+0x2800], [R16.64], P0 ;  /* 0x0280000010167fae */ /* 0x0003e20008121846 */
[----:B------:R-:W-:-:S03]  /*42f30*/  IADD3 R23, P2, R23, UR8, RZ ;  /* 0x0000000817177c10 */ /* 0x000fc6000ff5e0ff */
[----:B------:R-:W-:Y:S01]  /*42f40*/  STL [R1+0xa8c], R19 ;  /* 0x000a8c1301007387 */ /* 0x000fe20000100800 */
[----:B-1----:R-:W-:Y:S01]  /*42f50*/  IMAD.MOV.U32 R16, RZ, RZ, R69 ;  /* 0x000000ffff107224 */ /* 0x002fe200078e0045 */
[----:B------:R-:W-:-:S05]  /*42f60*/  MOV R17, R70 ;  /* 0x0000004600117202 */ /* 0x000fca0000000f00 */
        /* <DEDUP_REMOVED lines=38> */
[----:B---3--:R-:W-:-:S05]  /*431d0*/  IADD3.X R68, R68, UR5, RZ, P1, !PT ;  /* 0x0000000544447c10 */ /* 0x008fca0008ffe4ff */
        /* <DEDUP_REMOVED lines=12> */
[----:B---3--:R-:W3:Y:S04]  /*432a0*/  LDL.LU R18, [R1+0x5e0] ;  /* 0x0005e00001127983 */ /* 0x008ee80000300800 */
[----:B------:R-:W3:Y:S04]  /*432b0*/  LDL.LU R33, [R1+0x624] ;  /* 0x0006240001217983 */ /* 0x000ee80000300800 */
[----:B------:R1:W-:Y:S01]  /*432c0*/  LDGSTS.E [R22+0x9800], [R16.64], P0 ;  /* 0x0980000010167fae */ /* 0x0003e20008121846 */
[----:B----4-:R-:W-:-:S05]  /*432d0*/  IADD3 R25, P1, R25, UR8, RZ ;  /* 0x0000000819197c10 */ /* 0x010fca000ff3e0ff */
[----:B------:R4:W-:Y:S01]  /*432e0*/  STL [R1+0x460], R25 ;  /* 0x0004601901007387 */ /* 0x0009e20000100800 */
[----:B------:R-:W-:Y:S02]  /*432f0*/  IADD3 R19, P2, R19, UR8, RZ ;  /* 0x0000000813137c10 */ /* 0x000fe4000ff5e0ff */
[----:B------:R-:W-:Y:S01]  /*43300*/  IADD3.X R34, R34, UR5, RZ, P1, !PT ;  /* 0x0000000522227c10 */ /* 0x000fe20008ffe4ff */
[----:B-1----:R-:W-:Y:S01]  /*43310*/  IMAD.MOV.U32 R16, RZ, RZ, R25 ;  /* 0x000000ffff107224 */ /* 0x002fe200078e0019 */
[----:B------:R-:W-:-:S03]  /*43320*/  IADD3.X R23, R23, UR5, RZ, P2, !PT ;  /* 0x0000000517177c10 */ /* 0x000fc600097fe4ff */
[----:B------:R1:W-:Y:S04]  /*43330*/  STL [R1+0x45c], R34 ;  /* 0x00045c2201007387 */ /* 0x0003e80000100800 */
[----:B------:R1:W-:Y:S04]  /*43340*/  STL [R1+0x4a0], R19 ;  /* 0x0004a01301007387 */ /* 0x0003e80000100800 */
[----:B----4-:R-:W4:Y:S01]  /*43350*/  LDL.LU R25, [R1+0x5dc] ;  /* 0x0005dc0001197983 */ /* 0x010f220000300800 */
        /* <DEDUP_REMOVED lines=18> */
[----:B------:R-:W4:Y:S04]  /*43480*/  LDL.LU R24, [R1+0x660] ;  /* 0x0006600001187983 */ /* 0x000f280000300800 */
[----:B------:R1:W-:Y:S04]  /*43490*/  STL [R1+0x51c], R26 ;  /* 0x00051c1a01007387 */ /* 0x0003e80000100800 */
[----:B-1----:R-:W4:Y:S04]  /*434a0*/  LDL.LU R35, [R1+0x6a0] ;  /* 0x0006a00001237983 */ /* 0x002f280000300800 */
[----:B------:R1:W-:Y:S02]  /*434b0*/  LDGSTS.E [R22+0xc800], [R16.64], P0 ;  /* 0x0c80000010167fae */ /* 0x0003e40008121846 */
[----:B-1----:R-:W-:-:S02]  /*434c0*/  IMAD.MOV.U32 R16, RZ, RZ, R21 ;  /* 0x000000ffff107224 */ /* 0x002fc400078e0015 */
[----:B------:R-:W-:Y:S02]  /*434d0*/  IMAD.MOV.U32 R17, RZ, RZ, R26 ;  /* 0x000000ffff117224 */ /* 0x000fe400078e001a */
[----:B------:R-:W4:Y:S04]  /*434e0*/  LDL.LU R26, [R1+0x6e4] ;  /* 0x0006e400011a7983 */ /* 0x000f280000300800 */
[----:B------:R-:W4:Y:S04]  /*434f0*/  LDL.LU R21, [R1+0x724] ;  /* 0x0007240001157983 */ /* 0x000f280000300800 */
        /* <DEDUP_REMOVED lines=10> */
[----:B--2---:R-:W2:Y:S04]  /*435a0*/  LDL.LU R68, [R1+0x6e0] ;  /* 0x0006e00001447983 */ /* 0x004ea80000300800 */
[----:B------:R-:W-:Y:S04]  /*435b0*/  STL [R1+0x59c], R70 ;  /* 0x00059c4601007387 */ /* 0x000fe80000100800 */
[----:B------:R-:W2:Y:S01]  /*435c0*/  LDL.LU R32, [R1+0x720] ;  /* 0x0007200001207983 */ /* 0x000ea20000300800 */
[----:B---3--:R-:W-:-:S03]  /*435d0*/  IADD3 R18, P1, R18, UR8, RZ ;  /* 0x0000000812127c10 */ /* 0x008fc6000ff3e0ff */
        /* <DEDUP_REMOVED lines=11> */
[----:B------:R3:W-:Y:S04]  /*43690*/  STL [R1+0x624], R33 ;  /* 0x0006242101007387 */ /* 0x0007e80000100800 */
[----:B------:R4:W-:Y:S04]  /*436a0*/  LDGSTS.E [R22+0x10800], [R16.64], P0 ;  /* 0x1080000010167fae */ /* 0x0009e80008121846 */
[----:B-1----:R-:W2:Y:S04]  /*436b0*/  LDL.LU R25, [R1+0x764] ;  /* 0x0007640001197983 */ /* 0x002ea80000300800 */
[----:B------:R1:W-:Y:S04]  /*436c0*/  STL [R1+0x620], R34 ;  /* 0x0006202201007387 */ /* 0x0003e80000100800 */
[----:B------:R-:W2:Y:S01]  /*436d0*/  LDL.LU R18, [R1+0x7a4] ;  /* 0x0007a40001127983 */ /* 0x000ea20000300800 */
[----:B----4-:R-:W-:-:S03]  /*436e0*/  MOV R16, R33 ;  /* 0x0000002100107202 */ /* 0x010fc60000000f00 */
[----:B---3--:R-:W3:Y:S01]  /*436f0*/  LDL.LU R33, [R1+0x760] ;  /* 0x0007600001217983 */ /* 0x008ee20000300800 */
[----:B------:R-:W-:-:S03]  /*43700*/  IMAD.MOV.U32 R17, RZ, RZ, R34 ;  /* 0x000000ffff117224 */ /* 0x000fc600078e0022 */
[----:B-1----:R-:W3:Y:S01]  /*43710*/  LDL.LU R34, [R1+0x7a0] ;  /* 0x0007a00001227983 */ /* 0x002ee20000300800 */
[----:B------:R-:W-:Y:S02]  /*43720*/  IADD3 R19, P1, R19, UR8, RZ ;  /* 0x0000000813137c10 */ /* 0x000fe4000ff3e0ff */
        /* <DEDUP_REMOVED lines=13> */
[----:B------:R-:W-:Y:S01]  /*43800*/  IADD3 R26, P1, R26, UR8, RZ ;  /* 0x000000081a1a7c10 */ /* 0x000fe2000ff3e0ff */
[----:B------:R-:W-:-:S02]  /*43810*/  IMAD.MOV.U32 R17, RZ, RZ, R35 ;  /* 0x000000ffff117224 */ /* 0x000fc400078e0023 */
[----:B-1----:R-:W3:Y:S01]  /*43820*/  LDL.LU R35, [R1+0x7e0] ;  /* 0x0007e00001237983 */ /* 0x002ee20000300800 */
[----:B------:R-:W-:Y:S01]  /*43830*/  IADD3 R21, P2, R21, UR8, RZ ;  /* 0x0000000815157c10 */ /* 0x000fe2000ff5e0ff */
[----:B------:R-:W-:Y:S02]  /*43840*/  IMAD.MOV.U32 R16, RZ, RZ, R23 ;  /* 0x000000ffff107224 */ /* 0x000fe400078e0017 */
[----:B------:R-:W3:Y:S04]  /*43850*/  LDL.LU R23, [R1+0x820] ;  /* 0x0008200001177983 */ /* 0x000ee80000300800 */
[----:B------:R1:W-:Y:S04]  /*43860*/  STL [R1+0x6e4], R26 ;  /* 0x0006e41a01007387 */ /* 0x0003e80000100800 */
[----:B------:R1:W-:Y:S02]  /*43870*/  LDGSTS.E [R22+0x13800], [R16.64], P0 ;  /* 0x1380000010167fae */ /* 0x0003e40008121846 */
[----:B-1----:R-:W-:Y:S01]  /*43880*/  IMAD.MOV.U32 R16, RZ, RZ, R26 ;  /* 0x000000ffff107224 */ /* 0x002fe200078e001a */
[----:B--2---:R-:W-:-:S05]  /*43890*/  IADD3.X R68, R68, UR5, RZ, P1, !PT ;  /* 0x0000000544447c10 */ /* 0x004fca0008ffe4ff */
[----:B------:R1:W-:Y:S01]  /*438a0*/  STL [R1+0x6e0], R68 ;  /* 0x0006e04401007387 */ /* 0x0003e20000100800 */
[----:B------:R-:W-:-:S03]  /*438b0*/  IADD3.X R32, R32, UR5, RZ, P2, !PT ;  /* 0x0000000520207c10 */ /* 0x000fc600097fe4ff */
[----:B------:R2:W-:Y:S04]  /*438c0*/  STL [R1+0x724], R21 ;  /* 0x0007241501007387 */ /* 0x0005e80000100800 */
[----:B------:R-:W4:Y:S04]  /*438d0*/  LDL.LU R69, [R1+0x864] ;  /* 0x0008640001457983 */ /* 0x000f280000300800 */
[----:B------:R1:W-:Y:S04]  /*438e0*/  STL [R1+0x720], R32 ;  /* 0x0007202001007387 */ /* 0x0003e80000100800 */
[----:B------:R-:W4:Y:S04]  /*438f0*/  LDL.LU R26, [R1+0x8a4] ;  /* 0x0008a400011a7983 */ /* 0x000f280000300800 */
[----:B------:R-:W4:Y:S01]  /*43900*/  LDL.LU R70, [R1+0x860] ;  /* 0x0008600001467983 */ /* 0x000f220000300800 */
[----:B------:R-:W-:-:S03]  /*43910*/  IMAD.MOV.U32 R17, RZ, RZ, R68 ;  /* 0x000000ffff117224 */ /* 0x000fc600078e0044 */
[----:B-1----:R-:W4:Y:S04]  /*43920*/  LDL.LU R68, [R1+0x8a0] ;  /* 0x0008a00001447983 */ /* 0x002f280000300800 */
[----:B------:R1:W-:Y:S02]  /*43930*/  LDGSTS.E [R22+0x14800], [R16.64], P0 ;  /* 0x1480000010167fae */ /* 0x0003e40008121846 */
[----:B-1----:R-:W-:Y:S02]  /*43940*/  IMAD.MOV.U32 R16, RZ, RZ, R21 ;  /* 0x000000ffff107224 */ /* 0x002fe400078e0015 */
[----:B------:R-:W-:Y:S01]  /*43950*/  IMAD.MOV.U32 R17, RZ, RZ, R32 ;  /* 0x000000ffff117224 */ /* 0x000fe200078e0020 */
[----:B--2---:R-:W2:Y:S04]  /*43960*/  LDL.LU R21, [R1+0x8e4] ;  /* 0x0008e40001157983 */ /* 0x004ea80000300800 */
[----:B------:R-:W2:Y:S04]  /*43970*/  LDL.LU R32, [R1+0x924] ;  /* 0x0009240001207983 */ /* 0x000ea80000300800 */
[----:B------:R1:W-:Y:S01]  /*43980*/  LDGSTS.E [R22+0x15800], [R16.64], P0 ;  /* 0x1580000010167fae */ /* 0x0003e20008121846 */
[----:B------:R-:W-:-:S05]  /*43990*/  IADD3 R25, P1, R25, UR8, RZ ;  /* 0x0000000819197c10 */ /* 0x000fca000ff3e0ff */
[----:B------:R3:W-:Y:S01]  /*439a0*/  STL [R1+0x764], R25 ;  /* 0x0007641901007387 */ /* 0x0007e20000100800 */
[----:B------:R-:W-:Y:S02]  /*439b0*/  IADD3 R18, P2, R18, UR8, RZ ;  /* 0x0000000812127c10 */ /* 0x000fe4000ff5e0ff */
[----:B---3--:R-:W-:Y:S01]  /*439c0*/  IADD3.X R33, R33, UR5, RZ, P1, !PT ;  /* 0x0000000521217c10 */ /* 0x008fe20008ffe4ff */
[----:B-1----:R-:W-:Y:S01]  /*439d0*/  IMAD.MOV.U32 R16, RZ, RZ, R25 ;  /* 0x000000ffff107224 */ /* 0x002fe200078e0019 */
[----:B------:R-:W-:-:S03]  /*439e0*/  IADD3.X R34, R34, UR5, RZ, P2, !PT ;  /* 0x0000000522227c10 */ /* 0x000fc600097fe4ff */
[----:B------:R1:W-:Y:S04]  /*439f0*/  STL [R1+0x760], R33 ;  /* 0x0007602101007387 */ /* 0x0003e80000100800 */
[----:B------:R-:W-:Y:S04]  /*43a00*/  STL [R1+0x7a4], R18 ;  /* 0x0007a41201007387 */ /* 0x000fe80000100800 */
[----:B------:R-:W3:Y:S01]  /*43a10*/  LDL.LU R25, [R1+0x8e0] ;  /* 0x0008e00001197983 */ /* 0x000ee20000300800 */
[----:B------:R-:W-:-:S03]  /*43a20*/  IMAD.MOV.U32 R17, RZ, RZ, R33 ;  /* 0x000000ffff117224 */ /* 0x000fc600078e0021 */
[----:B------:R1:W-:Y:S04]  /*43a30*/  STL [R1+0x7a0], R34 ;  /* 0x0007a02201007387 */ /* 0x0003e80000100800 */
[----:B-1----:R-:W3:Y:S04]  /*43a40*/  LDL.LU R33, [R1+0x920] ;  /* 0x0009200001217983 */ /* 0x002ee80000300800 */
[----:B------:R1:W-:Y:S02]  /*43a50*/  LDGSTS.E [R22+0x16800], [R16.64], P0 ;  /* 0x1680000010167fae */ /* 0x0003e40008121846 */
[----:B-1----:R-:W-:-:S02]  /*43a60*/  IMAD.MOV.U32 R16, RZ, RZ, R18 ;  /* 0x000000ffff107224 */ /* 0x002fc400078e0012 */
[----:B------:R-:W-:Y:S02]  /*43a70*/  IMAD.MOV.U32 R17, RZ, RZ, R34 ;  /* 0x000000ffff117224 */ /* 0x000fe400078e0022 */
[----:B------:R-:W3:Y:S04]  /*43a80*/  LDL.LU R34, [R1+0x964] ;  /* 0x0009640001227983 */ /* 0x000ee80000300800 */
[----:B------:R1:W-:Y:S04]  /*43a90*/  LDGSTS.E [R22+0x17800], [R16.64], P0 ;  /* 0x1780000010167fae */ /* 0x0003e80008121846 */
[----:B------:R-:W3:Y:S01]  /*43aa0*/  LDL.LU R18, [R1+0x9a4] ;  /* 0x0009a40001127983 */ /* 0x000ee20000300800 */
[----:B------:R-:W-:-:S05]  /*43ab0*/  IADD3 R24, P1, R24, UR8, RZ ;  /* 0x0000000818187c10 */ /* 0x000fca000ff3e0ff */
[----:B-1----:R-:W-:Y:S01]  /*43ac0*/  IMAD.MOV.U32 R16, RZ, RZ, R24 ;  /* 0x000000ffff107224 */ /* 0x002fe200078e0018 */
[----:B------:R-:W-:Y:S02]  /*43ad0*/  IADD3 R19, P2, R19, UR8, RZ ;  /* 0x0000000813137c10 */ /* 0x000fe4000ff5e0ff */
[----:B------:R-:W-:Y:S01]  /*43ae0*/  IADD3.X R35, R35, UR5, RZ, P1, !PT ;  /* 0x0000000523237c10 */ /* 0x000fe20008ffe4ff */
[----:B------:R-:W-:Y:S01]  /*43af0*/  STL [R1+0x7e4], R24 ;  /* 0x0007e41801007387 */ /* 0x000fe20000100800 */
[----:B------:R-:W-:-:S03]  /*43b00*/  IADD3.X R23, R23, UR5, RZ, P2, !PT ;  /* 0x0000000517177c10 */ /* 0x000fc600097fe4ff */
[----:B------:R-:W-:Y:S01]  /*43b10*/  IMAD.MOV.U32 R17, RZ, RZ, R35 ;  /* 0x000000ffff117224 */ /* 0x000fe200078e0023 */
[----:B------:R1:W-:Y:S04]  /*43b20*/  STL [R1+0x7e0], R35 ;  /* 0x0007e02301007387 */ /* 0x0003e80000100800 */
[----:B------:R1:W-:Y:S04]  /*43b30*/  LDGSTS.E [R22+0x18800], [R16.64], P0 ;  /* 0x1880000010167fae */ /* 0x0003e80008121846 */
[----:B------:R1:W-:Y:S04]  /*43b40*/  STL [R1+0x824], R19 ;  /* 0x0008241301007387 */ /* 0x0003e80000100800 */
[----:B-1----:R-:W3:Y:S01]  /*43b50*/  LDL.LU R35, [R1+0x960] ;  /* 0x0009600001237983 */ /* 0x002ee20000300800 */
[----:B------:R-:W-:-:S02]  /*43b60*/  IMAD.MOV.U32 R16, RZ, RZ, R19 ;  /* 0x000000ffff107224 */ /* 0x000fc400078e0013 */
[----:B------:R-:W-:Y:S01]  /*43b70*/  IMAD.MOV.U32 R17, RZ, RZ, R23 ;  /* 0x000000ffff117224 */ /* 0x000fe200078e0017 */
[----:B------:R1:W-:Y:S04]  /*43b80*/  STL [R1+0x820], R23 ;  /* 0x0008201701007387 */ /* 0x0003e80000100800 */
[----:B------:R-:W3:Y:S04]  /*43b90*/  LDL.LU R24, [R1+0x9a0] ;  /* 0x0009a00001187983 */ /* 0x000ee80000300800 */
[----:B------:R4:W-:Y:S04]  /*43ba0*/  LDGSTS.E [R22+0x19800], [R16.64], P0 ;  /* 0x1980000010167fae */ /* 0x0009e80008121846 */
[----:B------:R-:W3:Y:S04]  /*43bb0*/  LDL.LU R19, [R1+0xb84] ;  /* 0x000b840001137983 */ /* 0x000ee80000300800 */
[----:B-1----:R-:W3:Y:S01]  /*43bc0*/  LDL.LU R23, [R1+0xb44] ;  /* 0x000b440001177983 */ /* 0x002ee20000300800 */
[----:B----4-:R-:W-:-:S05]  /*43bd0*/  IADD3 R69, P1, R69, UR8, RZ ;  /* 0x0000000845457c10 */ /* 0x010fca000ff3e0ff */
[----:B------:R-:W-:Y:S01]  /*43be0*/  IMAD.MOV.U32 R16, RZ, RZ, R69 ;  /* 0x000000ffff107224 */ /* 0x000fe200078e0045 */
        /* <DEDUP_REMOVED lines=8> */
[----:B------:R1:W-:Y:S01]  /*43c70*/  STL [R1+0x8a0], R68 ;  /* 0x0008a04401007387 */ /* 0x0003e20000100800 */
[----:B----4-:R-:W-:-:S03]  /*43c80*/  IMAD.MOV.U32 R16, RZ, RZ, R26 ;  /* 0x000000ffff107224 */ /* 0x010fc600078e001a */
[----:B-1----:R-:W4:Y:S01]  /*43c90*/  LDL.LU R26, [R1+0xb78] ;  /* 0x000b7800011a7983 */ /* 0x002f220000300800 */
[----:B------:R-:W-:-:S03]  /*43ca0*/  IMAD.MOV.U32 R17, RZ, RZ, R68 ;  /* 0x000000ffff117224 */ /* 0x000fc600078e0044 */
[----:B------:R-:W4:Y:S01]  /*43cb0*/  LDL.LU R68, [R1+0xb38] ;  /* 0x000b380001447983 */ /* 0x000f220000300800 */
[----:B--2---:R-:W-:Y:S02]  /*43cc0*/  IADD3 R21, P1, R21, UR8, RZ ;  /* 0x0000000815157c10 */ /* 0x004fe4000ff3e0ff */
[----:B------:R-:W-:Y:S01]  /*43cd0*/  IADD3 R32, P2, R32, UR8, RZ ;  /* 0x0000000820207c10 */ /* 0x000fe2000ff5e0ff */
[----:B------:R1:W-:Y:S04]  /*43ce0*/  LDGSTS.E [R22+0x1b800], [R16.64], P0 ;  /* 0x1b80000010167fae */ /* 0x0003e80008121846 */
[----:B------:R2:W-:Y:S01]  /*43cf0*/  STL [R1+0x8e4], R21 ;  /* 0x0008e41501007387 */ /* 0x0005e20000100800 */
[----:B-1----:R-:W-:Y:S01]  /*43d00*/  IMAD.MOV.U32 R16, RZ, RZ, R21 ;  /* 0x000000ffff107224 */ /* 0x002fe200078e0015 */
[----:B---3--:R-:W-:-:S05]  /*43d10*/  IADD3.X R25, R25, UR5, RZ, P1, !PT ;  /* 0x0000000519197c10 */ /* 0x008fca0008ffe4ff */
[----:B------:R-:W-:Y:S01]  /*43d20*/  IMAD.MOV.U32 R17, RZ, RZ, R25 ;  /* 0x000000ffff117224 */ /* 0x000fe200078e0019 */
[----:B------:R1:W-:Y:S01]  /*43d30*/  STL [R1+0x8e0], R25 ;  /* 0x0008e01901007387 */ /* 0x0003e20000100800 */
[----:B------:R-:W-:-:S03]  /*43d40*/  IADD3.X R33, R33, UR5, RZ, P2, !PT ;  /* 0x0000000521217c10 */ /* 0x000fc600097fe4ff */
[----:B------:R-:W-:Y:S04]  /*43d50*/  STL [R1+0x924], R32 ;  /* 0x0009242001007387 */ /* 0x000fe80000100800 */
[----:B--2---:R-:W2:Y:S04]  /*43d60*/  LDL.LU R21, [R1+0xb04] ;  /* 0x000b040001157983 */ /* 0x004ea80000300800 */
[----:B------:R3:W-:Y:S04]  /*43d70*/  STL [R1+0x920], R33 ;  /* 0x0009202101007387 */ /* 0x0007e80000100800 */
[----:B------:R3:W-:Y:S04]  /*43d80*/  LDGSTS.E [R22+0x1c800], [R16.64], P0 ;  /* 0x1c80000010167fae */ /* 0x0007e80008121846 */
[----:B-1----:R-:W2:Y:S01]  /*43d90*/  LDL.LU R25, [R1+0xac4] ;  /* 0x000ac40001197983 */ /* 0x002ea20000300800 */
[----:B---3--:R-:W-:-:S03]  /*43da0*/  IMAD.MOV.U32 R17, RZ, RZ, R33 ;  /* 0x000000ffff117224 */ /* 0x008fc600078e0021 */
        /* <DEDUP_REMOVED lines=8> */
[----:B------:R-:W-:-:S04]  /*43e30*/  IADD3.X R35, R35, UR5, RZ, P1, !PT ;  /* 0x0000000523237c10 */ /* 0x000fc80008ffe4ff */
[----:B------:R-:W-:Y:S01]  /*43e40*/  MOV R17, R35 ;  /* 0x0000002300117202 */ /* 0x000fe20000000f00 */
[----:B------:R-:W-:Y:S01]  /*43e50*/  STL [R1+0x960], R35 ;  /* 0x0009602301007387 */ /* 0x000fe20000100800 */
[----:B------:R-:W-:-:S03]  /*43e60*/  IADD3.X R24, R24, UR5, RZ, P2, !PT ;  /* 0x0000000518187c10 */ /* 0x000fc600097fe4ff */
[----:B------:R1:W-:Y:S04]  /*43e70*/  STL [R1+0x9a4], R18 ;  /* 0x0009a41201007387 */ /* 0x0003e80000100800 */
[----:B------:R1:W-:Y:S01]  /*43e80*/  STL [R1+0x9a0], R24 ;  /* 0x0009a01801007387 */ /* 0x0003e20000100800 */
[----:B------:R-:W-:-:S03]  /*43e90*/  IADD3 R19, P1, R19, UR8, RZ ;  /* 0x0000000813137c10 */ /* 0x000fc6000ff3e0ff */
[----:B------:R-:W3:Y:S04]  /*43ea0*/  LDL.LU R34, [R1+0xa84] ;  /* 0x000a840001227983 */ /* 0x000ee80000300800 */
[----:B------:R1:W-:Y:S01]  /*43eb0*/  LDGSTS.E [R22+0x1e800], [R16.64], P0 ;  /* 0x1e80000010167fae */ /* 0x0003e20008121846 */
[----:B------:R-:W-:Y:S01]  /*43ec0*/  IADD3 R23, P2, R23, UR8, RZ ;  /* 0x0000000817177c10 */ /* 0x000fe2000ff5e0ff */
[----:B-1----:R-:W-:Y:S02]  /*43ed0*/  IMAD.MOV.U32 R16, RZ, RZ, R18 ;  /* 0x000000ffff107224 */ /* 0x002fe400078e0012 */
[----:B------:R-:W-:Y:S01]  /*43ee0*/  IMAD.MOV.U32 R17, RZ, RZ, R24 ;  /* 0x000000ffff117224 */ /* 0x000fe200078e0018 */
[----:B------:R-:W3:Y:S04]  /*43ef0*/  LDL.LU R18, [R1+0xa44] ;  /* 0x000a440001127983 */ /* 0x000ee80000300800 */
[----:B------:R-:W3:Y:S04]  /*43f00*/  LDL.LU R35, [R1+0xa78] ;  /* 0x000a780001237983 */ /* 0x000ee80000300800 */
[----:B------:R1:W-:Y:S04]  /*43f10*/  LDGSTS.E [R22+0x1f800], [R16.64], P0 ;  /* 0x1f80000010167fae */ /* 0x0003e80008121846 */
[----:B------:R-:W3:Y:S04]  /*43f20*/  LDL.LU R24, [R1+0xa38] ;  /* 0x000a380001187983 */ /* 0x000ee80000300800 */
[----:B------:R-:W-:Y:S01]  /*43f30*/  STL [R1+0xb84], R19 ;  /* 0x000b841301007387 */ /* 0x000fe20000100800 */
[----:B-1----:R-:W-:Y:S01]  /*43f40*/  LOP3.LUT R22, R3, 0x50, RZ, 0x3c, !PT ;  /* 0x0000005003167812 */ /* 0x002fe200078e3cff */
[----:B------:R-:W-:-:S02]  /*43f50*/  IMAD.MOV.U32 R16, RZ, RZ, R19 ;  /* 0x000000ffff107224 */ /* 0x000fc400078e0013 */
[----:B------:R-:W-:Y:S01]  /*43f60*/  STL [R1+0xb44], R23 ;  /* 0x000b441701007387 */ /* 0x000fe20000100800 */
[----:B----4-:R-:W-:Y:S02]  /*43f70*/  IADD3.X R26, R26, UR5, RZ, P1, !PT ;  /* 0x000000051a1a7c10 */ /* 0x010fe40008ffe4ff */
[----:B------:R-:W-:-:S03]  /*43f80*/  IADD3.X R68, R68, UR5, RZ, P2, !PT ;  /* 0x0000000544447c10 */ /* 0x000fc600097fe4ff */
[----:B------:R-:W-:Y:S01]  /*43f90*/  IMAD.MOV.U32 R17, RZ, RZ, R26 ;  /* 0x000000ffff117224 */ /* 0x000fe200078e001a */
[----:B------:R1:W-:Y:S04]  /*43fa0*/  STL [R1+0xb78], R26 ;  /* 0x000b781a01007387 */ /* 0x0003e80000100800 */
[----:B------:R4:W-:Y:S04]  /*43fb0*/  LDGSTS.E [R22+0xa00], [R16.64], P0 ;  /* 0x00a0000010167fae */ /* 0x0009e80008121846 */
[----:B-1----:R-:W3:Y:S04]  /*43fc0*/  LDL.LU R26, [R1+0xa04] ;  /* 0x000a0400011a7983 */ /* 0x002ee80000300800 */
[----:B------:R1:W-:Y:S01]  /*43fd0*/  STL [R1+0xb38], R68 ;  /* 0x000b384401007387 */ /* 0x0003e20000100800 */
[----:B----4-:R-:W-:-:S03]  /*43fe0*/  IMAD.MOV.U32 R17, RZ, RZ, R68 ;  /* 0x000000ffff117224 */ /* 0x010fc600078e0044 */
[----:B------:R-:W4:Y:S01]  /*43ff0*/  LDL.LU R19, [R1+0x9c4] ;  /* 0x0009c40001137983 */ /* 0x000f220000300800 */
[----:B------:R-:W-:-:S03]  /*44000*/  IMAD.MOV.U32 R16, RZ, RZ, R23 ;  /* 0x000000ffff107224 */ /* 0x000fc600078e0017 */
[----:B-1----:R-:W4:Y:S04]  /*44010*/  LDL.LU R68, [R1+0x9f8] ;  /* 0x0009f80001447983 */ /* 0x002f280000300800 */
[----:B------:R-:W4:Y:S04]  /*44020*/  LDL.LU R23, [R1+0x3a8] ;  /* 0x0003a80001177983 */ /* 0x000f280000300800 */
[----:B------:R1:W-:Y:S01]  /*44030*/  LDGSTS.E [R22+0x1a00], [R16.64], P0 ;  /* 0x01a0000010167fae */ /* 0x0003e20008121846 */
[----:B--2---:R-:W-:-:S05]  /*44040*/  IADD3 R21, P1, R21, UR8, RZ ;  /* 0x0000000815157c10 */ /* 0x004fca000ff3e0ff */
[----:B------:R2:W-:Y:S01]  /*44050*/  STL [R1+0xb04], R21 ;  /* 0x000b041501007387 */ /* 0x0005e20000100800 */
[----:B-1----:R-:W-:Y:S01]  /*44060*/  IMAD.MOV.U32 R16, RZ, RZ, R21 ;  /* 0x000000ffff107224 */ /* 0x002fe200078e0015 */
[----:B------:R-:W-:Y:S02]  /*44070*/  IADD3 R25, P2, R25, UR8, RZ ;  /* 0x0000000819197c10 */ /* 0x000fe4000ff5e0ff */
[----:B---3--:R-:W-:Y:S02]  /*44080*/  IADD3.X R33, R33, UR5, RZ, P1, !PT ;  /* 0x0000000521217c10 */ /* 0x008fe40008ffe4ff */
[----:B------:R-:W-:-:S03]  /*44090*/  IADD3.X R32, R32, UR5, RZ, P2, !PT ;  /* 0x0000000520207c10 */ /* 0x000fc600097fe4ff */
[----:B------:R1:W-:Y:S04]  /*440a0*/  STL [R1+0xaf8], R33 ;  /* 0x000af82101007387 */ /* 0x0003e80000100800 */
[----:B------:R3:W-:Y:S01]  /*440b0*/  STL [R1+0xac4], R25 ;  /* 0x000ac41901007387 */ /* 0x0007e20000100800 */
[----:B------:R-:W-:-:S03]  /*440c0*/  IMAD.MOV.U32 R17, RZ, RZ, R33 ;  /* 0x000000ffff117224 */ /* 0x000fc600078e0021 */
[----:B--2---:R-:W2:Y:S04]  /*440d0*/  LDL.LU R21, [R1+0x3e8] ;  /* 0x0003e80001157983 */ /* 0x004ea80000300800 */
        /* <DEDUP_REMOVED lines=10> */
[----:B------:R-:W-:-:S05]  /*44180*/  IADD3 R34, P1, R34, UR8, RZ ;  /* 0x0000000822227c10 */ /* 0x000fca000ff3e0ff */
[----:B------:R1:W-:Y:S02]  /*44190*/  STL [R1+0xa84], R34 ;  /* 0x000a842201007387 */ /* 0x0003e40000100800 */
[----:B-1----:R-:W-:Y:S01]  /*441a0*/  IMAD.MOV.U32 R16, RZ, RZ, R34 ;  /* 0x000000ffff107224 */ /* 0x002fe200078e0022 */
[----:B------:R-:W-:Y:S02]  /*441b0*/  IADD3 R18, P2, R18, UR8, RZ ;  /* 0x0000000812127c10 */ /* 0x000fe4000ff5e0ff */
[----:B------:R-:W-:-:S05]  /*441c0*/  IADD3.X R35, R35, UR5, RZ, P1, !PT ;  /* 0x0000000523237c10 */ /* 0x000fca0008ffe4ff */
[----:B------:R1:W-:Y:S01]  /*441d0*/  STL [R1+0xa78], R35 ;  /* 0x000a782301007387 */ /* 0x0003e20000100800 */
[----:B------:R-:W-:Y:S01]  /*441e0*/  IMAD.MOV.U32 R17, RZ, RZ, R35 ;  /* 0x000000ffff117224 */ /* 0x000fe200078e0023 */
[----:B------:R-:W-:Y:S02]  /*441f0*/  IADD3.X R24, R24, UR5, RZ, P2, !PT ;  /* 0x0000000518187c10 */ /* 0x000fe400097fe4ff */
[----:B------:R1:W-:Y:S04]  /*44200*/  STL [R1+0xa44], R18 ;  /* 0x000a441201007387 */ /* 0x0003e80000100800 */
[----:B------:R-:W3:Y:S04]  /*44210*/  LDL.LU R34, [R1+0x464] ;  /* 0x0004640001227983 */ /* 0x000ee80000300800 */
[----:B------:R1:W-:Y:S04]  /*44220*/  STL [R1+0xa38], R24 ;  /* 0x000a381801007387 */ /* 0x0003e80000100800 */
[----:B------:R1:W-:Y:S04]  /*44230*/  LDGSTS.E [R22+0x4a00], [R16.64], P0 ;  /* 0x04a0000010167fae */ /* 0x0003e80008121846 */
[----:B-1----:R-:W3:Y:S01]  /*44240*/  LDL.LU R35, [R1+0x4a4] ;  /* 0x0004a40001237983 */ /* 0x002ee20000300800 */
[----:B------:R-:W-:-:S02]  /*44250*/  IMAD.MOV.U32 R16, RZ, RZ, R18 ;  /* 0x000000ffff107224 */ /* 0x000fc400078e0012 */
[----:B------:R-:W-:Y:S01]  /*44260*/  IMAD.MOV.U32 R17, RZ, RZ, R24 ;  /* 0x000000ffff117224 */ /* 0x000fe200078e0018 */
[----:B------:R-:W3:Y:S04]  /*44270*/  LDL.LU R18, [R1+0x4e8] ;  /* 0x0004e80001127983 */ /* 0x000ee80000300800 */
[----:B------:R-:W3:Y:S04]  /*44280*/  LDL.LU R24, [R1+0x528] ;  /* 0x0005280001187983 */ /* 0x000ee80000300800 */
[----:B------:R1:W-:Y:S01]  /*44290*/  LDGSTS.E [R22+0x5a00], [R16.64], P0 ;  /* 0x05a0000010167fae */ /* 0x0003e20008121846 */
[----:B------:R-:W-:-:S05]  /*442a0*/  IADD3 R26, P1, R26, UR8, RZ ;  /* 0x000000081a1a7c10 */ /* 0x000fca000ff3e0ff */
[----:B------:R1:W-:Y:S01]  /*442b0*/  STL [R1+0xa04], R26 ;  /* 0x000a041a01007387 */ /* 0x0003e20000100800 */
[----:B----4-:R-:W-:Y:S02]  /*442c0*/  IADD3 R19, P2, R19, UR8, RZ ;  /* 0x0000000813137c10 */ /* 0x010fe4000ff5e0ff */
[----:B------:R-:W-:Y:S01]  /*442d0*/  IADD3.X R68, R68, UR5, RZ, P1, !PT ;  /* 0x0000000544447c10 */ /* 0x000fe20008ffe4ff */
[----:B-1----:R-:W-:Y:S01]  /*442e0*/  IMAD.MOV.U32 R16, RZ, RZ, R26 ;  /* 0x000000ffff107224 */ /* 0x002fe200078e001a */
[----:B------:R-:W-:-:S03]  /*442f0*/  IADD3.X R23, R23, UR5, RZ, P2, !PT ;  /* 0x0000000517177c10 */ /* 0x000fc600097fe4ff */
[----:B------:R1:W-:Y:S04]  /*44300*/  STL [R1+0x9f8], R68 ;  /* 0x0009f84401007387 */ /* 0x0003e80000100800 */
[----:B------:R-:W-:Y:S04]  /*44310*/  STL [R1+0x9c4], R19 ;  /* 0x0009c41301007387 */ /* 0x000fe80000100800 */
[----:B------:R-:W4:Y:S01]  /*44320*/  LDL.LU R26, [R1+0x4e4] ;  /* 0x0004e400011a7983 */ /* 0x000f220000300800 */
[----:B------:R-:W-:-:S03]  /*44330*/  IMAD.MOV.U32 R17, RZ, RZ, R68 ;  /* 0x000000ffff117224 */ /* 0x000fc600078e0044 */
        /* <DEDUP_REMOVED lines=30> */
[----:B------:R1:W-:Y:S04]  /*44520*/  STL [R1+0x464], R34 ;  /* 0x0004642201007387 */ /* 0x0003e80000100800 */
[----:B------:R-:W-:Y:S01]  /*44530*/  STL [R1+0x4a8], R32 ;  /* 0x0004a82001007387 */ /* 0x000fe20000100800 */
[----:B------:R-:W-:-:S03]  /*44540*/  IADD3.X R35, R35, UR5, RZ, P2, !PT ;  /* 0x0000000523237c10 */ /* 0x000fc600097fe4ff */
[----:B------:R3:W-:Y:S04]  /*44550*/  LDGSTS.E [R22+0xaa00], [R16.64], P0 ;  /* 0x0aa0000010167fae */ /* 0x0007e80008121846 */
[----:B-1----:R-:W2:Y:S01]  /*44560*/  LDL.LU R34, [R1+0x5e8] ;  /* 0x0005e80001227983 */ /* 0x002ea20000300800 */
[----:B------:R-:W-:-:S03]  /*44570*/  IADD3 R18, P1, R18, UR8, RZ ;  /* 0x0000000812127c10 */ /* 0x000fc6000ff3e0ff */
[----:B------:R1:W-:Y:S01]  /*44580*/  STL [R1+0x4a4], R35 ;  /* 0x0004a42301007387 */ /* 0x0003e20000100800 */
[----:B---3--:R-:W-:-:S03]  /*44590*/  IMAD.MOV.U32 R16, RZ, RZ, R32 ;  /* 0x000000ffff107224 */ /* 0x008fc600078e0020 */
[----:B------:R-:W2:Y:S01]  /*445a0*/  LDL.LU R25, [R1+0x62c] ;  /* 0x00062c0001197983 */ /* 0x000ea20000300800 */
[----:B------:R-:W-:Y:S01]  /*445b0*/  IMAD.MOV.U32 R17, RZ, RZ, R35 ;  /* 0x000000ffff117224 */ /* 0x000fe200078e0023 */
[----:B------:R-:W-:Y:S02]  /*445c0*/  IADD3 R24, P2, R24, UR8, RZ ;  /* 0x0000000818187c10 */ /* 0x000fe4000ff5e0ff */
[----:B-1----:R-:W2:Y:S04]  /*445d0*/  LDL.LU R35, [R1+0x5e4] ;  /* 0x0005e40001237983 */ /* 0x002ea80000300800 */
[----:B------:R-:W2:Y:S04]  /*445e0*/  LDL.LU R32, [R1+0x628] ;  /* 0x0006280001207983 */ /* 0x000ea80000300800 */
[----:B------:R1:W-:Y:S04]  /*445f0*/  LDGSTS.E [R22+0xba00], [R16.64], P0 ;  /* 0x0ba0000010167fae */ /* 0x0003e80008121846 */
[----:B------:R-:W-:Y:S01]  /*44600*/  STL [R1+0x4e8], R18 ;  /* 0x0004e81201007387 */ /* 0x000fe20000100800 */
[----:B-1----:R-:W-:-:S02]  /*44610*/  MOV R16, R18 ;  /* 0x0000001200107202 */ /* 0x002fc40000000f00 */
        /* <DEDUP_REMOVED lines=11> */
[----:B------:R-:W-:Y:S01]  /*446d0*/  IMAD.MOV.U32 R16, RZ, RZ, R24 ;  /* 0x000000ffff107224 */ /* 0x000fe200078e0018 */
[----:B------:R-:W-:Y:S02]  /*446e0*/  IADD3 R23, P1, R23, UR8, RZ ;  /* 0x0000000817177c10 */ /* 0x000fe4000ff3e0ff */
[----:B------:R-:W4:Y:S01]  /*446f0*/  LDL.LU R24, [R1+0x6a8] ;  /* 0x0006a80001187983 */ /* 0x000f220000300800 */
[----:B------:R-:W-:-:S03]  /*44700*/  IADD3 R19, P2, R19, UR8, RZ ;  /* 0x0000000813137c10 */ /* 0x000fc6000ff5e0ff */
        /* <DEDUP_REMOVED lines=27> */
[----:B------:R1:W-:Y:S04]  /*448c0*/  STL [R1+0x62c], R25 ;  /* 0x00062c1901007387 */ /* 0x0003e80000100800 */
[----:B------:R-:W2:Y:S04]  /*448d0*/  LDL.LU R34, [R1+0x768] ;  /* 0x0007680001227983 */ /* 0x000ea80000300800 */
[----:B------:R1:W-:Y:S04]  /*448e0*/  STL [R1+0x628], R32 ;  /* 0x0006282001007387 */ /* 0x0003e80000100800 */
[----:B------:R1:W-:Y:S04]  /*448f0*/  LDGSTS.E [R22+0x10a00], [R16.64], P0 ;  /* 0x10a0000010167fae */ /* 0x0003e80008121846 */
[----:B-1----:R-:W2:Y:S01]  /*44900*/  LDL.LU R35, [R1+0x7a8] ;  /* 0x0007a80001237983 */ /* 0x002ea20000300800 */
[----:B------:R-:W-:-:S02]  /*44910*/  IMAD.MOV.U32 R16, RZ, RZ, R25 ;  /* 0x000000ffff107224 */ /* 0x000fc400078e0019 */
        /* <DEDUP_REMOVED lines=11> */
[----:B------:R-:W-:Y:S04]  /*449d0*/  STL [R1+0x6ac], R18 ;  /* 0x0006ac1201007387 */ /* 0x000fe80000100800 */
[----:B---3--:R-:W3:Y:S01]  /*449e0*/  LDL.LU R26, [R1+0x7e8] ;  /* 0x0007e800011a7983 */ /* 0x008ee20000300800 */
[----:B------:R-:W-:-:S03]  /*449f0*/  IMAD.MOV.U32 R17, RZ, RZ, R68 ;  /* 0x000000ffff117224 */ /* 0x000fc600078e0044 */
[----:B------:R4:W-:Y:S04]  /*44a00*/  STL [R1+0x6a8], R24 ;  /* 0x0006a81801007387 */ /* 0x0009e80000100800 */
[----:B-1----:R-:W3:Y:S04]  /*44a10*/  LDL.LU R68, [R1+0x828] ;  /* 0x0008280001447983 */ /* 0x002ee80000300800 */
[----:B------:R1:W-:Y:S02]  /*44a20*/  LDGSTS.E [R22+0x12a00], [R16.64], P0 ;  /* 0x12a0000010167fae */ /* 0x0003e40008121846 */
[----:B-1----:R-:W-:-:S02]  /*44a30*/  IMAD.MOV.U32 R16, RZ, RZ, R18 ;  /* 0x000000ffff107224 */ /* 0x002fc400078e0012 */
[----:B------:R-:W-:Y:S02]  /*44a40*/  IMAD.MOV.U32 R17, RZ, RZ, R24 ;  /* 0x000000ffff117224 */ /* 0x000fe400078e0018 */
[----:B----4-:R-:W3:Y:S04]  /*44a50*/  LDL.LU R24, [R1+0x86c] ;  /* 0x00086c0001187983 */ /* 0x010ee80000300800 */
[----:B------:R-:W3:Y:S04]  /*44a60*/  LDL.LU R18, [R1+0x8ac] ;  /* 0x0008ac0001127983 */ /* 0x000ee80000300800 */
        /* <DEDUP_REMOVED lines=10> */
[----:B------:R-:W3:Y:S04]  /*44b10*/  LDL.LU R33, [R1+0x868] ;  /* 0x0008680001217983 */ /* 0x000ee80000300800 */
[----:B------:R-:W-:Y:S04]  /*44b20*/  STL [R1+0x728], R70 ;  /* 0x0007284601007387 */ /* 0x000fe80000100800 */
[----:B------:R-:W3:Y:S01]  /*44b30*/  LDL.LU R23, [R1+0x8a8] ;  /* 0x0008a80001177983 */ /* 0x000ee20000300800 */
[----:B--2---:R-:W-:-:S03]  /*44b40*/  IADD3 R19, P1, R19, UR8, RZ ;  /* 0x0000000813137c10 */ /* 0x004fc6000ff3e0ff */
        /* <DEDUP_REMOVED lines=13> */
[----:B-1----:R-:W4:Y:S01]  /*44c20*/  LDL.LU R34, [R1+0x8ec] ;  /* 0x0008ec0001227983 */ /* 0x002f220000300800 */
[----:B------:R-:W-:-:S03]  /*44c30*/  IADD3 R25, P1, R25, UR8, RZ ;  /* 0x0000000819197c10 */ /* 0x000fc6000ff3e0ff */
[----:B------:R1:W-:Y:S01]  /*44c40*/  STL [R1+0x7a8], R35 ;  /* 0x0007a82301007387 */ /* 0x0003e20000100800 */
[----:B--2---:R-:W-:-:S03]  /*44c50*/  IMAD.MOV.U32 R16, RZ, RZ, R21 ;  /* 0x000000ffff107224 */ /* 0x004fc600078e0015 */
[----:B------:R-:W4:Y:S01]  /*44c60*/  LDL.LU R19, [R1+0x92c] ;  /* 0x00092c0001137983 */ /* 0x000f220000300800 */
[----:B------:R-:W-:Y:S01]  /*44c70*/  IMAD.MOV.U32 R17, RZ, RZ, R35 ;  /* 0x000000ffff117224 */ /* 0x000fe200078e0023 */
[----:B------:R-:W-:Y:S02]  /*44c80*/  IADD3 R32, P2, R32, UR8, RZ ;  /* 0x0000000820207c10 */ /* 0x000fe4000ff5e0ff */
[----:B-1----:R-:W4:Y:S04]  /*44c90*/  LDL.LU R35, [R1+0x8e8] ;  /* 0x0008e80001237983 */ /* 0x002f280000300800 */
        /* <DEDUP_REMOVED lines=10> */
[----:B------:R-:W-:Y:S04]  /*44d40*/  STL [R1+0x828], R68 ;  /* 0x0008284401007387 */ /* 0x000fe80000100800 */
[----:B------:R3:W-:Y:S04]  /*44d50*/  LDGSTS.E [R22+0x18a00], [R16.64], P0 ;  /* 0x18a0000010167fae */ /* 0x0007e80008121846 */
[----:B-1----:R-:W2:Y:S01]  /*44d60*/  LDL.LU R26, [R1+0x9ac] ;  /* 0x0009ac00011a7983 */ /* 0x002ea20000300800 */
[----:B---3--:R-:W-:-:S03]  /*44d70*/  IMAD.MOV.U32 R16, RZ, RZ, R32 ;  /* 0x000000ffff107224 */ /* 0x008fc600078e0020 */
[----:B------:R-:W3:Y:S01]  /*44d80*/  LDL.LU R32, [R1+0x968] ;  /* 0x0009680001207983 */ /* 0x000ee20000300800 */
[----:B------:R-:W-:-:S03]  /*44d90*/  IADD3 R24, P1, R24, UR8, RZ ;  /* 0x0000000818187c10 */ /* 0x000fc6000ff3e0ff */
[----:B------:R-:W3:Y:S01]  /*44da0*/  LDL.LU R70, [R1+0x9a8] ;  /* 0x0009a80001467983 */ /* 0x000ee20000300800 */
[----:B------:R-:W-:Y:S02]  /*44db0*/  MOV R17, R68 ;  /* 0x0000004400117202 */ /* 0x000fe40000000f00 */
[----:B------:R-:W-:Y:S01]  /*44dc0*/  IADD3 R18, P2, R18, UR8, RZ ;  /* 0x0000000812127c10 */ /* 0x000fe2000ff5e0ff */
[----:B------:R1:W-:Y:S04]  /*44dd0*/  STL [R1+0x86c], R24 ;  /* 0x00086c1801007387 */ /* 0x0003e80000100800 */
[----:B------:R1:W-:Y:S02]  /*44de0*/  LDGSTS.E [R22+0x19a00], [R16.64], P0 ;  /* 0x19a0000010167fae */ /* 0x0003e40008121846 */
        /* <DEDUP_REMOVED lines=26> */
[----:B----4-:R-:W4:Y:S04]  /*44f90*/  LDL.LU R34, [R1+0xaf0] ;  /* 0x000af00001227983 */ /* 0x010f280000300800 */
[----:B------:R1:W-:Y:S04]  /*44fa0*/  STL [R1+0x928], R21 ;  /* 0x0009281501007387 */ /* 0x0003e80000100800 */
[----:B------:R1:W-:Y:S04]  /*44fb0*/  LDGSTS.E [R22+0x1ca00], [R16.64], P0 ;  /* 0x1ca0000010167fae */ /* 0x0003e80008121846 */
[----:B-1----:R-:W4:Y:S01]  /*44fc0*/  LDL.LU R35, [R1+0xab0] ;  /* 0x000ab00001237983 */ /* 0x002f220000300800 */
[----:B------:R-:W-:-:S02]  /*44fd0*/  IMAD.MOV.U32 R16, RZ, RZ, R19 ;  /* 0x000000ffff107224 */ /* 0x000fc400078e0013 */
[----:B------:R-:W-:Y:S01]  /*44fe0*/  IMAD.MOV.U32 R17, RZ, RZ, R21 ;  /* 0x000000ffff117224 */ /* 0x000fe200078e0015 */
[----:B------:R-:W4:Y:S04]  /*44ff0*/  LDL.LU R19, [R1+0xa7c] ;  /* 0x000a7c0001137983 */ /* 0x000f280000300800 */
        /* <DEDUP_REMOVED lines=9> */
[----:B------:R3:W-:Y:S04]  /*45090*/  STL [R1+0x9ac], R26 ;  /* 0x0009ac1a01007387 */ /* 0x0007e80000100800 */
[----:B--2---:R-:W2:Y:S01]  /*450a0*/  LDL.LU R25, [R1+0xa70] ;  /* 0x000a700001197983 */ /* 0x004ea20000300800 */
[----:B------:R-:W-:-:S03]  /*450b0*/  IMAD.MOV.U32 R17, RZ, RZ, R32 ;  /* 0x000000ffff117224 */ /* 0x000fc600078e0020 */
[----:B------:R-:W-:Y:S04]  /*450c0*/  STL [R1+0x9a8], R70 ;  /* 0x0009a84601007387 */ /* 0x000fe80000100800 */
[----:B-1----:R-:W2:Y:S04]  /*450d0*/  LDL.LU R32, [R1+0xa30] ;  /* 0x000a300001207983 */ /* 0x002ea80000300800 */
[----:B------:R1:W-:Y:S02]  /*450e0*/  LDGSTS.E [R22+0x1ea00], [R16.64], P0 ;  /* 0x1ea0000010167fae */ /* 0x0003e40008121846 */
[----:B-1----:R-:W-:-:S02]  /*450f0*/  IMAD.MOV.U32 R16, RZ, RZ, R26 ;  /* 0x000000ffff107224 */ /* 0x002fc400078e001a */
[----:B------:R-:W-:Y:S01]  /*45100*/  IMAD.MOV.U32 R17, RZ, RZ, R70 ;  /* 0x000000ffff117224 */ /* 0x000fe200078e0046 */
[----:B---3--:R-:W2:Y:S04]  /*45110*/  LDL.LU R26, [R1+0x9fc] ;  /* 0x0009fc00011a7983 */ /* 0x008ea80000300800 */
[----:B------:R1:W-:Y:S01]  /*45120*/  LDGSTS.E [R22+0x1fa00], [R16.64], P0 ;  /* 0x1fa0000010167fae */ /* 0x0003e20008121846 */
[----:B------:R-:W-:-:S03]  /*45130*/  IADD3 R24, P1, R24, UR8, RZ ;  /* 0x0000000818187c10 */ /* 0x000fc6000ff3e0ff */
[----:B-1----:R-:W2:Y:S01]  /*45140*/  LDL.LU R22, [R1+0x3b0] ;  /* 0x0003b00001167983 */ /* 0x002ea20000300800 */
[----:B------:R-:W-:Y:S02]  /*45150*/  IADD3 R68, P2, R68, UR8, RZ ;  /* 0x0000000844447c10 */ /* 0x000fe4000ff5e0ff */
[----:B------:R-:W-:Y:S01]  /*45160*/  IADD3.X R33, R33, UR5, RZ, P1, !PT ;  /* 0x0000000521217c10 */ /* 0x000fe20008ffe4ff */
[----:B------:R-:W-:Y:S01]  /*45170*/  STL [R1+0xb7c], R24 ;  /* 0x000b7c1801007387 */ /* 0x000fe20000100800 */
[----:B------:R-:W-:-:S03]  /*45180*/  IADD3.X R69, R69, UR5, RZ, P2, !PT ;  /* 0x0000000545457c10 */ /* 0x000fc600097fe4ff */
[----:B------:R1:W-:Y:S01]  /*45190*/  STL [R1+0xb70], R33 ;  /* 0x000b702101007387 */ /* 0x0003e20000100800 */
[----:B------:R-:W-:-:S03]  /*451a0*/  IMAD.MOV.U32 R17, RZ, RZ, R33 ;  /* 0x000000ffff117224 */ /* 0x000fc600078e0021 */
[----:B------:R-:W-:Y:S01]  /*451b0*/  STL [R1+0xb3c], R68 ;  /* 0x000b3c4401007387 */ /* 0x000fe20000100800 */
[----:B------:R-:W-:-:S03]  /*451c0*/  IMAD.MOV.U32 R16, RZ, RZ, R24 ;  /* 0x000000ffff107224 */ /* 0x000fc600078e0018 */
[----:B-1----:R-:W2:Y:S04]  /*451d0*/  LDL.LU R33, [R1+0x9f0] ;  /* 0x0009f00001217983 */ /* 0x002ea80000300800 */
        /* <DEDUP_REMOVED lines=12> */
[----:B------:R1:W-:Y:S04]  /*452a0*/  STL [R1+0xaf0], R34 ;  /* 0x000af02201007387 */ /* 0x0003e80000100800 */
[----:B------:R-:W-:Y:S01]  /*452b0*/  STL [R1+0xabc], R23 ;  /* 0x000abc1701007387 */ /* 0x000fe20000100800 */
[----:B------:R-:W-:-:S03]  /*452c0*/  IADD3.X R35, R35, UR5, RZ, P2, !PT ;  /* 0x0000000523237c10 */ /* 0x000fc600097fe4ff */
[----:B------:R4:W-:Y:S04]  /*452d0*/  LDGSTS.E [R27+0x2c00], [R16.64], P0 ;  /* 0x02c00000101b7fae */ /* 0x0009e80008121846 */
[----:B-1----:R-:W3:Y:S01]  /*452e0*/  LDL.LU R34, [R1+0x3f0] ;  /* 0x0003f00001227983 */ /* 0x002ee20000300800 */
[----:B------:R-:W-:-:S03]  /*452f0*/  IADD3 R19, P1, R19, UR8, RZ ;  /* 0x0000000813137c10 */ /* 0x000fc6000ff3e0ff */
[----:B------:R1:W-:Y:S01]  /*45300*/  STL [R1+0xab0], R35 ;  /* 0x000ab02301007387 */ /* 0x0003e20000100800 */
[----:B----4-:R-:W-:-:S03]  /*45310*/  IMAD.MOV.U32 R16, RZ, RZ, R23 ;  /* 0x000000ffff107224 */ /* 0x010fc600078e0017 */
[----:B------:R-:W3:Y:S01]  /*45320*/  LDL.LU R18, [R1+0x430] ;  /* 0x0004300001127983 */ /* 0x000ee20000300800 */
[----:B------:R-:W-:Y:S01]  /*45330*/  IMAD.MOV.U32 R17, RZ, RZ, R35 ;  /* 0x000000ffff117224 */ /* 0x000fe200078e0023 */
[----:B------:R-:W-:Y:S02]  /*45340*/  IADD3 R21, P2, R21, UR8, RZ ;  /* 0x0000000815157c10 */ /* 0x000fe4000ff5e0ff */
[----:B-1----:R-:W3:Y:S04]  /*45350*/  LDL.LU R35, [R1+0x3ec] ;  /* 0x0003ec0001237983 */ /* 0x002ee80000300800 */
        /* <DEDUP_REMOVED lines=16> */
[----:B------:R-:W-:Y:S02]  /*45460*/  IADD3 R26, P1, R26, UR8, RZ ;  /* 0x000000081a1a7c10 */ /* 0x000fe4000ff3e0ff */
[----:B------:R-:W2:Y:S01]  /*45470*/  LDL.LU R21, [R1+0x4ac] ;  /* 0x0004ac0001157983 */ /* 0x000ea20000300800 */
[----:B------:R-:W-:-:S03]  /*45480*/  IADD3 R22, P2, R22, UR8, RZ ;  /* 0x0000000816167c10 */ /* 0x000fc6000ff5e0ff */
        /* <DEDUP_REMOVED lines=14> */
[----:B-1----:R-:W-:Y:S01]  /*45570*/  MOV R16, R22 ;  /* 0x0000001600107202 */ /* 0x002fe20000000f00 */
[----:B------:R-:W-:Y:S01]  /*45580*/  IMAD.MOV.U32 R17, RZ, RZ, R24 ;  /* 0x000000ffff117224 */ /* 0x000fe200078e0018 */
[----:B------:R-:W2:Y:S04]  /*45590*/  LDL.LU R22, [R1+0x570] ;  /* 0x0005700001167983 */ /* 0x000ea80000300800 */
[----:B------:R-:W2:Y:S04]  /*455a0*/  LDL.LU R24, [R1+0x5b0] ;  /* 0x0005b00001187983 */ /* 0x000ea80000300800 */
[----:B------:R1:W-:Y:S01]  /*455b0*/  LDGSTS.E [R27+0x7c00], [R16.64], P0 ;  /* 0x07c00000101b7fae */ /* 0x0003e20008121846 */
[----:B---3--:R-:W-:-:S05]  /*455c0*/  IADD3 R34, P1, R34, UR8, RZ ;  /* 0x0000000822227c10 */ /* 0x008fca000ff3e0ff */
        /* <DEDUP_REMOVED lines=8> */
[----:B---3--:R-:W3:Y:S04]  /*45650*/  LDL.LU R34, [R1+0x56c] ;  /* 0x00056c0001227983 */ /* 0x008ee80000300800 */
        /* <DEDUP_REMOVED lines=23> */
[----:B--2---:R-:W4:Y:S04]  /*457d0*/  LDL.LU R19, [R1+0x674] ;  /* 0x0006740001137983 */ /* 0x004f280000300800 */
[----:B------:R-:W4:Y:S01]  /*457e0*/  LDL.LU R21, [R1+0x6b4] ;  /* 0x0006b40001157983 */ /* 0x000f220000300800 */
[----:B------:R-:W-:-:S03]  /*457f0*/  IADD3 R26, P1, R26, UR8, RZ ;  /* 0x000000081a1a7c10 */ /* 0x000fc6000ff3e0ff */
[----:B------:R1:W-:Y:S04]  /*45800*/  LDGSTS.E [R27+0xbc00], [R16.64], P0 ;  /* 0x0bc00000101b7fae */ /* 0x0003e80008121846 */
        /* <DEDUP_REMOVED lines=8> */
[----:B------:R-:W4:Y:S04]  /*45890*/  LDL.LU R33, [R1+0x670] ;  /* 0x0006700001217983 */ /* 0x000f280000300800 */
        /* <DEDUP_REMOVED lines=10> */
[----:B---3--:R-:W-:-:S05]  /*45940*/  IADD3.X R34, R34, UR5, RZ, P1, !PT ;  /* 0x0000000522227c10 */ /* 0x008fca0008ffe4ff */
        /* <DEDUP_REMOVED lines=27> */
[----:B-1----:R-:W3:Y:S01]  /*45b00*/  LDL.LU R32, [R1+0x770] ;  /* 0x0007700001207983 */ /* 0x002ee20000300800 */
[----:B------:R-:W-:Y:S01]  /*45b10*/  IMAD.MOV.U32 R16, RZ, RZ, R23 ;  /* 0x000000ffff107224 */ /* 0x000fe200078e0017 */
[----:B------:R-:W-:Y:S02]  /*45b20*/  IADD3 R19, P1, R19, UR8, RZ ;  /* 0x0000000813137c10 */ /* 0x000fe4000ff3e0ff */
[----:B------:R-:W3:Y:S01]  /*45b30*/  LDL.LU R23, [R1+0x7b0] ;  /* 0x0007b00001177983 */ /* 0x000ee20000300800 */
[----:B------:R-:W-:-:S03]  /*45b40*/  IADD3 R21, P2, R21, UR8, RZ ;  /* 0x0000000815157c10 */ /* 0x000fc6000ff5e0ff */
[----:B------:R1:W-:Y:S04]  /*45b50*/  LDGSTS.E [R27+0x11c00], [R16.64], P0 ;  /* 0x11c00000101b7fae */ /* 0x0003e80008121846 */
[----:B------:R1:W-:Y:S02]  /*45b60*/  STL [R1+0x674], R19 ;  /* 0x0006741301007387 */ /* 0x0003e40000100800 */
[----:B-1----:R-:W-:Y:S01]  /*45b70*/  IMAD.MOV.U32 R16, RZ, RZ, R19 ;  /* 0x000000ffff107224 */ /* 0x002fe200078e0013 */
[----:B------:R-:W-:-:S05]  /*45b80*/  IADD3.X R33, R33, UR5, RZ, P1, !PT ;  /* 0x0000000521217c10 */ /* 0x000fca0008ffe4ff */
[----:B------:R-:W-:Y:S01]  /*45b90*/  IMAD.MOV.U32 R17, RZ, RZ, R33 ;  /* 0x000000ffff117224 */ /* 0x000fe200078e0021 */
[----:B------:R-:W-:Y:S01]  /*45ba0*/  STL [R1+0x670], R33 ;  /* 0x0006702101007387 */ /* 0x000fe20000100800 */
[----:B------:R-:W-:-:S03]  /*45bb0*/  IADD3.X R26, R26, UR5, RZ, P2, !PT ;  /* 0x000000051a1a7c10 */ /* 0x000fc600097fe4ff */
[----:B------:R-:W-:Y:S04]  /*45bc0*/  STL [R1+0x6b4], R21 ;  /* 0x0006b41501007387 */ /* 0x000fe80000100800 */
[----:B------:R-:W3:Y:S04]  /*45bd0*/  LDL.LU R19, [R1+0x7f4] ;  /* 0x0007f40001137983 */ /* 0x000ee80000300800 */
[----:B------:R1:W-:Y:S04]  /*45be0*/  STL [R1+0x6b0], R26 ;  /* 0x0006b01a01007387 */ /* 0x0003e80000100800 */
[----:B------:R1:W-:Y:S04]  /*45bf0*/  LDGSTS.E [R27+0x12c00], [R16.64], P0 ;  /* 0x12c00000101b7fae */ /* 0x0003e80008121846 */
[----:B------:R-:W3:Y:S01]  /*45c00*/  LDL.LU R68, [R1+0x834] ;  /* 0x0008340001447983 */ /* 0x000ee20000300800 */
[----:B-1----:R-:W-:-:S03]  /*45c10*/  IMAD.MOV.U32 R17, RZ, RZ, R26 ;  /* 0x000000ffff117224 */ /* 0x002fc600078e001a */
[----:B------:R-:W3:Y:S04]  /*45c20*/  LDL.LU R26, [R1+0x7f0] ;  /* 0x0007f000011a7983 */ /* 0x000ee80000300800 */
[----:B------:R-:W3:Y:S01]  /*45c30*/  LDL.LU R69, [R1+0x830] ;  /* 0x0008300001457983 */ /* 0x000ee20000300800 */
[----:B------:R-:W-:-:S03]  /*45c40*/  IMAD.MOV.U32 R16, RZ, RZ, R21 ;  /* 0x000000ffff107224 */ /* 0x000fc600078e0015 */
[----:B------:R-:W3:Y:S04]  /*45c50*/  LDL.LU R21, [R1+0x874] ;  /* 0x0008740001157983 */ /* 0x000ee80000300800 */
[----:B------:R-:W3:Y:S04]  /*45c60*/  LDL.LU R33, [R1+0x8b4] ;  /* 0x0008b40001217983 */ /* 0x000ee80000300800 */
[----:B------:R1:W-:Y:S01]  /*45c70*/  LDGSTS.E [R27+0x13c00], [R16.64], P0 ;  /* 0x13c00000101b7fae */ /* 0x0003e20008121846 */
[----:B--2---:R-:W-:-:S05]  /*45c80*/  IADD3 R34, P1, R34, UR8, RZ ;  /* 0x0000000822227c10 */ /* 0x004fca000ff3e0ff */
[----:B------:R-:W-:Y:S01]  /*45c90*/  STL [R1+0x6f4], R34 ;  /* 0x0006f42201007387 */ /* 0x000fe20000100800 */
[----:B------:R-:W-:Y:S02]  /*45ca0*/  IADD3 R22, P2, R22, UR8, RZ ;  /* 0x0000000816167c10 */ /* 0x000fe4000ff5e0ff */
[----:B------:R-:W-:Y:S01]  /*45cb0*/  IADD3.X R35, R35, UR5, RZ, P1, !PT ;  /* 0x0000000523237c10 */ /* 0x000fe20008ffe4ff */
[----:B-1----:R-:W-:Y:S01]  /*45cc0*/  IMAD.MOV.U32 R16, RZ, RZ, R34 ;  /* 0x000000ffff107224 */ /* 0x002fe200078e0022 */
[----:B------:R-:W-:-:S03]  /*45cd0*/  IADD3.X R24, R24, UR5, RZ, P2, !PT ;  /* 0x0000000518187c10 */ /* 0x000fc600097fe4ff */
[----:B------:R1:W-:Y:S01]  /*45ce0*/  STL [R1+0x6f0], R35 ;  /* 0x0006f02301007387 */ /* 0x0003e20000100800 */
[----:B------:R-:W-:-:S03]  /*45cf0*/  MOV R17, R35 ;  /* 0x0000002300117202 */ /* 0x000fc60000000f00 */
[----:B------:R2:W-:Y:S04]  /*45d00*/  STL [R1+0x734], R22 ;  /* 0x0007341601007387 */ /* 0x0005e80000100800 */
[----:B------:R2:W-:Y:S04]  /*45d10*/  LDGSTS.E [R27+0x14c00], [R16.64], P0 ;  /* 0x14c00000101b7fae */ /* 0x0005e80008121846 */
[----:B-1----:R-:W4:Y:S04]  /*45d20*/  LDL.LU R35, [R1+0x870] ;  /* 0x0008700001237983 */ /* 0x002f280000300800 */
[----:B------:R1:W-:Y:S04]  /*45d30*/  STL [R1+0x730], R24 ;  /* 0x0007301801007387 */ /* 0x0003e80000100800 */
[----:B------:R-:W4:Y:S01]  /*45d40*/  LDL.LU R34, [R1+0x8b0] ;  /* 0x0008b00001227983 */ /* 0x000f220000300800 */
[----:B--2---:R-:W-:-:S02]  /*45d50*/  IMAD.MOV.U32 R16, RZ, RZ, R22 ;  /* 0x000000ffff107224 */ /* 0x004fc400078e0016 */
[----:B------:R-:W-:Y:S01]  /*45d60*/  IMAD.MOV.U32 R17, RZ, RZ, R24 ;  /* 0x000000ffff117224 */ /* 0x000fe200078e0018 */
[----:B------:R-:W2:Y:S04]  /*45d70*/  LDL.LU R22, [R1+0x8f4] ;  /* 0x0008f40001167983 */ /* 0x000ea80000300800 */
[----:B-1----:R-:W2:Y:S04]  /*45d80*/  LDL.LU R24, [R1+0x934] ;  /* 0x0009340001187983 */ /* 0x002ea80000300800 */
[----:B------:R1:W-:Y:S01]  /*45d90*/  LDGSTS.E [R27+0x15c00], [R16.64], P0 ;  /* 0x15c00000101b7fae */ /* 0x0003e20008121846 */
[----:B---3--:R-:W-:-:S05]  /*45da0*/  IADD3 R25, P1, R25, UR8, RZ ;  /* 0x0000000819197c10 */ /* 0x008fca000ff3e0ff */
[----:B------:R3:W-:Y:S01]  /*45db0*/  STL [R1+0x774], R25 ;  /* 0x0007741901007387 */ /* 0x0007e20000100800 */
[----:B------:R-:W-:Y:S02]  /*45dc0*/  IADD3 R18, P2, R18, UR8, RZ ;  /* 0x0000000812127c10 */ /* 0x000fe4000ff5e0ff */
[----:B------:R-:W-:Y:S01]  /*45dd0*/  IADD3.X R32, R32, UR5, RZ, P1, !PT ;  /* 0x0000000520207c10 */ /* 0x000fe20008ffe4ff */
        /* <DEDUP_REMOVED lines=11> */
[----:B------:R-:W3:Y:S01]  /*45e90*/  LDL.LU R23, [R1+0x974] ;  /* 0x0009740001177983 */ /* 0x000ee20000300800 */
[----:B------:R-:W-:-:S03]  /*45ea0*/  IADD3 R19, P1, R19, UR8, RZ ;  /* 0x0000000813137c10 */ /* 0x000fc6000ff3e0ff */
[----:B------:R-:W3:Y:S04]  /*45eb0*/  LDL.LU R18, [R1+0x9b4] ;  /* 0x0009b40001127983 */ /* 0x000ee80000300800 */
[----:B------:R-:W-:Y:S04]  /*45ec0*/  STL [R1+0x7f4], R19 ;  /* 0x0007f41301007387 */ /* 0x000fe80000100800 */
[----:B------:R1:W-:Y:S01]  /*45ed0*/  LDGSTS.E [R27+0x17c00], [R16.64], P0 ;  /* 0x17c00000101b7fae */ /* 0x0003e20008121846 */
[----:B------:R-:W-:Y:S02]  /*45ee0*/  IADD3 R68, P2, R68, UR8, RZ ;  /* 0x0000000844447c10 */ /* 0x000fe4000ff5e0ff */
[----:B------:R-:W-:-:S02]  /*45ef0*/  IADD3.X R26, R26, UR5, RZ, P1, !PT ;  /* 0x000000051a1a7c10 */ /* 0x000fc40008ffe4ff */
        /* <DEDUP_REMOVED lines=8> */
[----:B------:R-:W-:-:S03]  /*45f80*/  IADD3 R21, P1, R21, UR8, RZ ;  /* 0x0000000815157c10 */ /* 0x000fc6000ff3e0ff */
[----:B------:R1:W-:Y:S01]  /*45f90*/  LDGSTS.E [R27+0x18c00], [R16.64], P0 ;  /* 0x18c00000101b7fae */ /* 0x0003e20008121846 */
[----:B------:R-:W-:-:S03]  /*45fa0*/  IADD3 R33, P2, R33, UR8, RZ ;  /* 0x0000000821217c10 */ /* 0x000fc6000ff5e0ff */
[----:B------:R2:W-:Y:S01]  /*45fb0*/  STL [R1+0x874], R21 ;  /* 0x0008741501007387 */ /* 0x0005e20000100800 */
[----:B-1----:R-:W-:Y:S02]  /*45fc0*/  IMAD.MOV.U32 R16, RZ, RZ, R68 ;  /* 0x000000ffff107224 */ /* 0x002fe400078e0044 */
[----:B------:R-:W-:-:S05]  /*45fd0*/  IMAD.MOV.U32 R17, RZ, RZ, R69 ;  /* 0x000000ffff117224 */ /* 0x000fca00078e0045 */
[----:B------:R1:W-:Y:S02]  /*45fe0*/  LDGSTS.E [R27+0x19c00], [R16.64], P0 ;  /* 0x19c00000101b7fae */ /* 0x0003e40008121846 */
[----:B-1----:R-:W-:Y:S01]  /*45ff0*/  IMAD.MOV.U32 R16, RZ, RZ, R21 ;  /* 0x000000ffff107224 */ /* 0x002fe200078e0015 */
[----:B----4-:R-:W-:-:S05]  /*46000*/  IADD3.X R35, R35, UR5, RZ, P1, !PT ;  /* 0x0000000523237c10 */ /* 0x010fca0008ffe4ff */
[----:B------:R-:W-:Y:S01]  /*46010*/  IMAD.MOV.U32 R17, RZ, RZ, R35 ;  /* 0x000000ffff117224 */ /* 0x000fe200078e0023 */
[----:B------:R-:W-:Y:S01]  /*46020*/  STL [R1+0x870], R35 ;  /* 0x0008702301007387 */ /* 0x000fe20000100800 */
[----:B------:R-:W-:-:S03]  /*46030*/  IADD3.X R34, R34, UR5, RZ, P2, !PT ;  /* 0x0000000522227c10 */ /* 0x000fc600097fe4ff */
[----:B------:R1:W-:Y:S01]  /*46040*/  STL [R1+0x8b4], R33 ;  /* 0x0008b42101007387 */ /* 0x0003e20000100800 */
[----:B--2---:R-:W-:-:S03]  /*46050*/  IADD3 R22, P1, R22, UR8, RZ ;  /* 0x0000000816167c10 */ /* 0x004fc6000ff3e0ff */
[----:B------:R-:W2:Y:S04]  /*46060*/  LDL.LU R21, [R1+0xb74] ;  /* 0x000b740001157983 */ /* 0x000ea80000300800 */
[----:B------:R-:W-:Y:S01]  /*46070*/  STL [R1+0x8b0], R34 ;  /* 0x0008b02201007387 */ /* 0x000fe20000100800 */
[----:B------:R-:W-:-:S03]  /*46080*/  IADD3 R24, P2, R24, UR8, RZ ;  /* 0x0000000818187c10 */ /* 0x000fc6000ff5e0ff */
[----:B------:R4:W-:Y:S04]  /*46090*/  LDGSTS.E [R27+0x1ac00], [R16.64], P0 ;  /* 0x1ac00000101b7fae */ /* 0x0009e80008121846 */
[----:B------:R-:W2:Y:S01]  /*460a0*/  LDL.LU R68, [R1+0xb34] ;  /* 0x000b340001447983 */ /* 0x000ea20000300800 */
[----:B----4-:R-:W-:Y:S02]  /*460b0*/  IMAD.MOV.U32 R16, RZ, RZ, R33 ;  /* 0x000000ffff107224 */ /* 0x010fe400078e0021 */
[----:B------:R-:W-:Y:S01]  /*460c0*/  IMAD.MOV.U32 R17, RZ, RZ, R34 ;  /* 0x000000ffff117224 */ /* 0x000fe200078e0022 */
[----:B-1----:R-:W2:Y:S04]  /*460d0*/  LDL.LU R33, [R1+0xb68] ;  /* 0x000b680001217983 */ /* 0x002ea80000300800 */
[----:B------:R-:W2:Y:S04]  /*460e0*/  LDL.LU R69, [R1+0xb28] ;  /* 0x000b280001457983 */ /* 0x000ea80000300800 */
        /* <DEDUP_REMOVED lines=8> */
[----:B------:R-:W4:Y:S04]  /*46170*/  LDL.LU R22, [R1+0xaf4] ;  /* 0x000af40001167983 */ /* 0x000f280000300800 */
[----:B------:R-:W-:Y:S04]  /*46180*/  STL [R1+0x930], R32 ;  /* 0x0009302001007387 */ /* 0x000fe80000100800 */
[----:B------:R3:W-:Y:S04]  /*46190*/  LDGSTS.E [R27+0x1cc00], [R16.64], P0 ;  /* 0x1cc00000101b7fae */ /* 0x0007e80008121846 */
[----:B-1----:R-:W4:Y:S01]  /*461a0*/  LDL.LU R25, [R1+0xab4] ;  /* 0x000ab40001197983 */ /* 0x002f220000300800 */
[----:B------:R-:W-:Y:S01]  /*461b0*/  IADD3 R23, P1, R23, UR8, RZ ;  /* 0x0000000817177c10 */ /* 0x000fe2000ff3e0ff */
[----:B---3--:R-:W-:-:S02]  /*461c0*/  IMAD.MOV.U32 R16, RZ, RZ, R24 ;  /* 0x000000ffff107224 */ /* 0x008fc400078e0018 */
[----:B------:R-:W3:Y:S04]  /*461d0*/  LDL.LU R24, [R1+0xae8] ;  /* 0x000ae80001187983 */ /* 0x000ee80000300800 */
[----:B------:R-:W3:Y:S01]  /*461e0*/  LDL.LU R34, [R1+0xaa8] ;  /* 0x000aa80001227983 */ /* 0x000ee20000300800 */
[----:B------:R-:W-:Y:S01]  /*461f0*/  IMAD.MOV.U32 R17, RZ, RZ, R32 ;  /* 0x000000ffff117224 */ /* 0x000fe200078e0020 */
[----:B------:R-:W-:Y:S02]  /*46200*/  IADD3 R18, P2, R18, UR8, RZ ;  /* 0x0000000812127c10 */ /* 0x000fe4000ff5e0ff */
[----:B------:R1:W-:Y:S04]  /*46210*/  STL [R1+0x974], R23 ;  /* 0x0009741701007387 */ /* 0x0003e80000100800 */
[----:B------:R1:W-:Y:S02]  /*46220*/  LDGSTS.E [R27+0x1dc00], [R16.64], P0 ;  /* 0x1dc00000101b7fae */ /* 0x0003e40008121846 */
[----:B-1----:R-:W-:Y:S01]  /*46230*/  IMAD.MOV.U32 R16, RZ, RZ, R23 ;  /* 0x000000ffff107224 */ /* 0x002fe200078e0017 */
[----:B------:R-:W-:-:S05]  /*46240*/  IADD3.X R26, R26, UR5, RZ, P1, !PT ;  /* 0x000000051a1a7c10 */ /* 0x000fca0008ffe4ff */
[----:B------:R1:W-:Y:S01]  /*46250*/  STL [R1+0x970], R26 ;  /* 0x0009701a01007387 */ /* 0x0003e20000100800 */
[----:B------:R-:W-:-:S03]  /*46260*/  IADD3.X R19, R19, UR5, RZ, P2, !PT ;  /* 0x0000000513137c10 */ /* 0x000fc600097fe4ff */
[----:B------:R-:W-:Y:S01]  /*46270*/  STL [R1+0x9b4], R18 ;  /* 0x0009b41201007387 */ /* 0x000fe20000100800 */
        /* <DEDUP_REMOVED lines=9> */
[----:B------:R-:W-:-:S04]  /*46310*/  LOP3.LUT R19, R3, 0x70, RZ, 0x3c, !PT ;  /* 0x0000007003137812 */ /* 0x000fc800078e3cff */
[----:B------:R1:W-:Y:S04]  /*46320*/  LDGSTS.E [R27+0x1fc00], [R16.64], P0 ;  /* 0x1fc00000101b7fae */ /* 0x0003e80008121846 */
[----:B-1----:R-:W3:Y:S04]  /*46330*/  LDL.LU R27, [R1+0x9f4] ;  /* 0x0009f400011b7983 */ /* 0x002ee80000300800 */
[----:B------:R-:W3:Y:S01]  /*46340*/  LDL.LU R18, [R1+0x3b8] ;  /* 0x0003b80001127983 */ /* 0x000ee20000300800 */
[----:B--2---:R-:W-:-:S05]  /*46350*/  IADD3 R21, P1, R21, UR8, RZ ;  /* 0x0000000815157c10 */ /* 0x004fca000ff3e0ff */
[----:B------:R-:W-:Y:S01]  /*46360*/  STL [R1+0xb74], R21 ;  /* 0x000b741501007387 */ /* 0x000fe20000100800 */
[----:B------:R-:W-:Y:S01]  /*46370*/  IMAD.MOV.U32 R16, RZ, RZ, R21 ;  /* 0x000000ffff107224 */ /* 0x000fe200078e0015 */
[----:B------:R-:W-:-:S05]  /*46380*/  IADD3 R68, P2, R68, UR8, RZ ;  /* 0x0000000844447c10 */ /* 0x000fca000ff5e0ff */
[----:B------:R-:W-:Y:S01]  /*46390*/  STL [R1+0xb34], R68 ;  /* 0x000b344401007387 */ /* 0x000fe20000100800 */
[----:B------:R-:W-:Y:S02]  /*463a0*/  IADD3.X R33, R33, UR5, RZ, P1, !PT ;  /* 0x0000000521217c10 */ /* 0x000fe40008ffe4ff */
[----:B------:R-:W-:-:S03]  /*463b0*/  IADD3.X R69, R69, UR5, RZ, P2, !PT ;  /* 0x0000000545457c10 */ /* 0x000fc600097fe4ff */
[----:B------:R-:W-:Y:S01]  /*463c0*/  IMAD.MOV.U32 R17, RZ, RZ, R33 ;  /* 0x000000ffff117224 */ /* 0x000fe200078e0021 */
[----:B------:R1:W-:Y:S04]  /*463d0*/  STL [R1+0xb68], R33 ;  /* 0x000b682101007387 */ /* 0x0003e80000100800 */
[----:B------:R2:W-:Y:S04]  /*463e0*/  LDGSTS.E [R19+0xe00], [R16.64], P0 ;  /* 0x00e0000010137fae */ /* 0x0005e80008121846 */
[----:B-1----:R-:W3:Y:S04]  /*463f0*/  LDL.LU R33, [R1+0x9e8] ;  /* 0x0009e80001217983 */ /* 0x002ee80000300800 */
[----:B------:R-:W-:Y:S01]  /*46400*/  STL [R1+0xb28], R69 ;  /* 0x000b284501007387 */ /* 0x000fe20000100800 */
[----:B--2---:R-:W-:-:S03]  /*46410*/  IMAD.MOV.U32 R16, RZ, RZ, R68 ;  /* 0x000000ffff107224 */ /* 0x004fc600078e0044 */
[----:B------:R-:W3:Y:S01]  /*46420*/  LDL.LU R21, [R1+0x3b4] ;  /* 0x0003b40001157983 */ /* 0x000ee20000300800 */
[----:B------:R-:W-:-:S05]  /*46430*/  IMAD.MOV.U32 R17, RZ, RZ, R69 ;  /* 0x000000ffff117224 */ /* 0x000fca00078e0045 */
[----:B------:R1:W-:Y:S01]  /*46440*/  LDGSTS.E [R19+0x1e00], [R16.64], P0 ;  /* 0x01e0000010137fae */ /* 0x0003e20008121846 */
[----:B----4-:R-:W-:-:S04]  /*46450*/  IADD3 R22, P1, R22, UR8, RZ ;  /* 0x0000000816167c10 */ /* 0x010fc8000ff3e0ff */
[----:B-1----:R-:W-:Y:S01]  /*46460*/  MOV R16, R22 ;  /* 0x0000001600107202 */ /* 0x002fe20000000f00 */
[----:B------:R-:W-:Y:S01]  /*46470*/  STL [R1+0xaf4], R22 ;  /* 0x000af41601007387 */ /* 0x000fe20000100800 */
[----:B------:R-:W-:Y:S02]  /*46480*/  IADD3 R25, P2, R25, UR8, RZ ;  /* 0x0000000819197c10 */ /* 0x000fe4000ff5e0ff */
[----:B---3--:R-:W-:Y:S02]  /*46490*/  IADD3.X R24, R24, UR5, RZ, P1, !PT ;  /* 0x0000000518187c10 */ /* 0x008fe40008ffe4ff */
[----:B------:R-:W-:-:S03]  /*464a0*/  IADD3.X R34, R34, UR5, RZ, P2, !PT ;  /* 0x0000000522227c10 */ /* 0x000fc600097fe4ff */
[----:B------:R-:W-:Y:S01]  /*464b0*/  IMAD.MOV.U32 R17, RZ, RZ, R24 ;  /* 0x000000ffff117224 */ /* 0x000fe200078e0018 */
[----:B------:R1:W-:Y:S04]  /*464c0*/  STL [R1+0xae8], R24 ;  /* 0x000ae81801007387 */ /* 0x0003e80000100800 */
[----:B------:R3:W-:Y:S04]  /*464d0*/  STL [R1+0xab4], R25 ;  /* 0x000ab41901007387 */ /* 0x0007e80000100800 */
[----:B------:R4:W-:Y:S04]  /*464e0*/  LDGSTS.E [R19+0x2e00], [R16.64], P0 ;  /* 0x02e0000010137fae */ /* 0x0009e80008121846 */
[----:B-1----:R-:W2:Y:S04]  /*464f0*/  LDL.LU R24, [R1+0x3f8] ;  /* 0x0003f80001187983 */ /* 0x002ea80000300800 */
[----:B------:R1:W-:Y:S04]  /*46500*/  STL [R1+0xaa8], R34 ;  /* 0x000aa82201007387 */ /* 0x0003e80000100800 */
[----:B------:R-:W2:Y:S01]  /*46510*/  LDL.LU R22, [R1+0x438] ;  /* 0x0004380001167983 */ /* 0x000ea20000300800 */
[----:B----4-:R-:W-:-:S03]  /*46520*/  IMAD.MOV.U32 R16, RZ, RZ, R25 ;  /* 0x000000ffff107224 */ /* 0x010fc600078e0019 */
[----:B---3--:R-:W3:Y:S01]  /*46530*/  LDL.LU R25, [R1+0x3f4] ;  /* 0x0003f40001197983 */ /* 0x008ee20000300800 */
[----:B------:R-:W-:-:S03]  /*46540*/  IMAD.MOV.U32 R17, RZ, RZ, R34 ;  /* 0x000000ffff117224 */ /* 0x000fc600078e0022 */
[----:B-1----:R-:W3:Y:S04]  /*46550*/  LDL.LU R34, [R1+0x434] ;  /* 0x0004340001227983 */ /* 0x002ee80000300800 */
[----:B------:R1:W-:Y:S01]  /*46560*/  LDGSTS.E [R19+0x3e00], [R16.64], P0 ;  /* 0x03e0000010137fae */ /* 0x0003e20008121846 */
[----:B------:R-:W-:Y:S02]  /*46570*/  IADD3 R23, P1, R23, UR8, RZ ;  /* 0x0000000817177c10 */ /* 0x000fe4000ff3e0ff */
[----:B------:R-:W-:Y:S02]  /*46580*/  IADD3 R32, P2, R32, UR8, RZ ;  /* 0x0000000820207c10 */ /* 0x000fe4000ff5e0ff */
[----:B------:R-:W-:Y:S01]  /*46590*/  IADD3.X R26, R26, UR5, RZ, P1, !PT ;  /* 0x000000051a1a7c10 */ /* 0x000fe20008ffe4ff */
[----:B------:R1:W-:Y:S02]  /*465a0*/  STL [R1+0xa74], R23 ;  /* 0x000a741701007387 */ /* 0x0003e40000100800 */
[----:B-1----:R-:W-:Y:S01]  /*465b0*/  IMAD.MOV.U32 R16, RZ, RZ, R23 ;  /* 0x000000ffff107224 */ /* 0x002fe200078e0017 */
[----:B------:R-:W-:Y:S01]  /*465c0*/  IADD3.X R35, R35, UR5, RZ, P2, !PT ;  /* 0x0000000523237c10 */ /* 0x000fe200097fe4ff */
[----:B------:R-:W-:Y:S01]  /*465d0*/  IMAD.MOV.U32 R17, RZ, RZ, R26 ;  /* 0x000000ffff117224 */ /* 0x000fe200078e001a */
[----:B------:R1:W-:Y:S04]  /*465e0*/  STL [R1+0xa68], R26 ;  /* 0x000a681a01007387 */ /* 0x0003e80000100800 */
[----:B------:R-:W-:Y:S04]  /*465f0*/  STL [R1+0xa34], R32 ;  /* 0x000a342001007387 */ /* 0x000fe80000100800 */
[----:B------:R-:W3:Y:S04]  /*46600*/  LDL.LU R23, [R1+0x478] ;  /* 0x0004780001177983 */ /* 0x000ee80000300800 */
[----:B------:R1:W-:Y:S04]  /*46610*/  STL [R1+0xa28], R35 ;  /* 0x000a282301007387 */ /* 0x0003e80000100800 */
[----:B------:R1:W-:Y:S04]  /*46620*/  LDGSTS.E [R19+0x4e00], [R16.64], P0 ;  /* 0x04e0000010137fae */ /* 0x0003e80008121846 */
[----:B-1----:R-:W3:Y:S01]  /*46630*/  LDL.LU R26, [R1+0x4b8] ;  /* 0x0004b800011a7983 */ /* 0x002ee20000300800 */
[----:B------:R-:W-:-:S03]  /*46640*/  IMAD.MOV.U32 R17, RZ, RZ, R35 ;  /* 0x000000ffff117224 */ /* 0x000fc600078e0023 */
        /* <DEDUP_REMOVED lines=24> */
[----:B--2---:R-:W-:-:S05]  /*467d0*/  IADD3 R24, P1, R24, UR8, RZ ;  /* 0x0000000818187c10 */ /* 0x004fca000ff3e0ff */
[----:B------:R2:W-:Y:S01]  /*467e0*/  STL [R1+0x3f8], R24 ;  /* 0x0003f81801007387 */ /* 0x0005e20000100800 */
[----:B------:R-:W-:Y:S02]  /*467f0*/  IADD3 R22, P2, R22, UR8, RZ ;  /* 0x0000000816167c10 */ /* 0x000fe4000ff5e0ff */
[----:B---3--:R-:W-:Y:S01]  /*46800*/  IADD3.X R25, R25, UR5, RZ, P1, !PT ;  /* 0x0000000519197c10 */ /* 0x008fe20008ffe4ff */
[----:B-1----:R-:W-:Y:S01]  /*46810*/  IMAD.MOV.U32 R16, RZ, RZ, R24 ;  /* 0x000000ffff107224 */ /* 0x002fe200078e0018 */
[----:B------:R-:W-:-:S03]  /*46820*/  IADD3.X R34, R34, UR5, RZ, P2, !PT ;  /* 0x0000000522227c10 */ /* 0x000fc600097fe4ff */
[----:B------:R1:W-:Y:S04]  /*46830*/  STL [R1+0x3f4], R25 ;  /* 0x0003f41901007387 */ /* 0x0003e80000100800 */
[----:B------:R-:W-:Y:S04]  /*46840*/  STL [R1+0x438], R22 ;  /* 0x0004381601007387 */ /* 0x000fe80000100800 */
[----:B--2---:R-:W2:Y:S01]  /*46850*/  LDL.LU R24, [R1+0x574] ;  /* 0x0005740001187983 */ /* 0x004ea20000300800 */
[----:B------:R-:W-:-:S03]  /*46860*/  IMAD.MOV.U32 R17, RZ, RZ, R25 ;  /* 0x000000ffff117224 */ /* 0x000fc600078e0019 */
[----:B------:R3:W-:Y:S04]  /*46870*/  STL [R1+0x434], R34 ;  /* 0x0004342201007387 */ /* 0x0007e80000100800 */
[----:B-1----:R-:W2:Y:S04]  /*46880*/  LDL.LU R25, [R1+0x5b4] ;  /* 0x0005b40001197983 */ /* 0x002ea80000300800 */
[----:B------:R1:W-:Y:S01]  /*46890*/  LDGSTS.E [R19+0x8e00], [R16.64], P0 ;  /* 0x08e0000010137fae */ /* 0x0003e20008121846 */
[----:B------:R-:W-:Y:S01]  /*468a0*/  IADD3 R23, P1, R23, UR8, RZ ;  /* 0x0000000817177c10 */ /* 0x000fe2000ff3e0ff */
[----:B-1----:R-:W-:-:S02]  /*468b0*/  IMAD.MOV.U32 R16, RZ, RZ, R22 ;  /* 0x000000ffff107224 */ /* 0x002fc400078e0016 */
[----:B------:R-:W-:Y:S02]  /*468c0*/  IMAD.MOV.U32 R17, RZ, RZ, R34 ;  /* 0x000000ffff117224 */ /* 0x000fe400078e0022 */
[----:B---3--:R-:W3:Y:S04]  /*468d0*/  LDL.LU R34, [R1+0x5f8] ;  /* 0x0005f80001227983 */ /* 0x008ee80000300800 */
[----:B------:R-:W3:Y:S01]  /*468e0*/  LDL.LU R22, [R1+0x63c] ;  /* 0x00063c0001167983 */ /* 0x000ee20000300800 */
[----:B------:R-:W-:-:S03]  /*468f0*/  IADD3 R26, P2, R26, UR8, RZ ;  /* 0x000000081a1a7c10 */ /* 0x000fc6000ff5e0ff */
[----:B------:R-:W-:Y:S04]  /*46900*/  STL [R1+0x478], R23 ;  /* 0x0004781701007387 */ /* 0x000fe80000100800 */
[----:B------:R1:W-:Y:S01]  /*46910*/  LDGSTS.E [R19+0x9e00], [R16.64], P0 ;  /* 0x09e0000010137fae */ /* 0x0003e20008121846 */
[----:B------:R-:W-:-:S05]  /*46920*/  IADD3.X R35, R35, UR5, RZ, P1, !PT ;  /* 0x0000000523237c10 */ /* 0x000fca0008ffe4ff */
[----:B------:R1:W-:Y:S01]  /*46930*/  STL [R1+0x474], R35 ;  /* 0x0004742301007387 */ /* 0x0003e20000100800 */
[----:B------:R-:W-:Y:S01]  /*46940*/  IADD3.X R32, R32, UR5, RZ, P2, !PT ;  /* 0x0000000520207c10 */ /* 0x000fe200097fe4ff */
[----:B-1----:R-:W-:Y:S02]  /*46950*/  IMAD.MOV.U32 R17, RZ, RZ, R35 ;  /* 0x000000ffff117224 */ /* 0x002fe400078e0023 */
[----:B------:R-:W-:Y:S01]  /*46960*/  STL [R1+0x4b8], R26 ;  /* 0x0004b81a01007387 */ /* 0x000fe20000100800 */
[----:B------:R-:W-:-:S03]  /*46970*/  IMAD.MOV.U32 R16, RZ, RZ, R23 ;  /* 0x000000ffff107224 */ /* 0x000fc600078e0017 */
[----:B------:R-:W3:Y:S04]  /*46980*/  LDL.LU R35, [R1+0x5f4] ;  /* 0x0005f40001237983 */ /* 0x000ee80000300800 */
[----:B------:R1:W-:Y:S04]  /*46990*/  STL [R1+0x4b4], R32 ;  /* 0x0004b42001007387 */ /* 0x0003e80000100800 */
[----:B------:R-:W3:Y:S04]  /*469a0*/  LDL.LU R23, [R1+0x638] ;  /* 0x0006380001177983 */ /* 0x000ee80000300800 */
[----:B------:R1:W-:Y:S02]  /*469b0*/  LDGSTS.E [R19+0xae00], [R16.64], P0 ;  /* 0x0ae0000010137fae */ /* 0x0003e40008121846 */
[----:B-1----:R-:W-:-:S02]  /*469c0*/  IMAD.MOV.U32 R16, RZ, RZ, R26 ;  /* 0x000000ffff107224 */ /* 0x002fc400078e001a */
[----:B------:R-:W-:Y:S02]  /*469d0*/  IMAD.MOV.U32 R17, RZ, RZ, R32 ;  /* 0x000000ffff117224 */ /* 0x000fe400078e0020 */
[----:B------:R-:W3:Y:S04]  /*469e0*/  LDL.LU R32, [R1+0x67c] ;  /* 0x00067c0001207983 */ /* 0x000ee80000300800 */
[----:B------:R-:W3:Y:S04]  /*469f0*/  LDL.LU R26, [R1+0x6bc] ;  /* 0x0006bc00011a7983 */ /* 0x000ee80000300800 */
[----:B------:R1:W-:Y:S01]  /*46a00*/  LDGSTS.E [R19+0xbe00], [R16.64], P0 ;  /* 0x0be0000010137fae */ /* 0x0003e20008121846 */
[----:B----4-:R-:W-:-:S02]  /*46a10*/  IADD3 R27, P1, R27, UR8, RZ ;  /* 0x000000081b1b7c10 */ /* 0x010fc4000ff3e0ff */
[----:B------:R-:W-:Y:S02]  /*46a20*/  IADD3 R68, P2, R68, UR8, RZ ;  /* 0x0000000844447c10 */ /* 0x000fe4000ff5e0ff */
[----:B------:R-:W-:Y:S01]  /*46a30*/  IADD3.X R33, R33, UR5, RZ, P1, !PT ;  /* 0x0000000521217c10 */ /* 0x000fe20008ffe4ff */
[----:B------:R-:W-:Y:S01]  /*46a40*/  STL [R1+0x4f8], R27 ;  /* 0x0004f81b01007387 */ /* 0x000fe20000100800 */
[----:B------:R-:W-:-:S03]  /*46a50*/  IADD3.X R69, R69, UR5, RZ, P2, !PT ;  /* 0x0000000545457c10 */ /* 0x000fc600097fe4ff */
[----:B------:R4:W-:Y:S01]  /*46a60*/  STL [R1+0x4f4], R33 ;  /* 0x0004f42101007387 */ /* 0x0009e20000100800 */
[----:B-1----:R-:W-:Y:S02]  /*46a70*/  IMAD.MOV.U32 R16, RZ, RZ, R27 ;  /* 0x000000ffff107224 */ /* 0x002fe400078e001b */
[----:B------:R-:W-:Y:S01]  /*46a80*/  IMAD.MOV.U32 R17, RZ, RZ, R33 ;  /* 0x000000ffff117224 */ /* 0x000fe200078e0021 */
[----:B------:R-:W-:Y:S04]  /*46a90*/  STL [R1+0x538], R68 ;  /* 0x0005384401007387 */ /* 0x000fe80000100800 */
[----:B------:R1:W-:Y:S04]  /*46aa0*/  LDGSTS.E [R19+0xce00], [R16.64], P0 ;  /* 0x0ce0000010137fae */ /* 0x0003e80008121846 */
[----:B----4-:R-:W3:Y:S04]  /*46ab0*/  LDL.LU R33, [R1+0x678] ;  /* 0x0006780001217983 */ /* 0x010ee80000300800 */
[----:B------:R-:W-:Y:S01]  /*46ac0*/  STL [R1+0x534], R69 ;  /* 0x0005344501007387 */ /* 0x000fe20000100800 */
[----:B------:R-:W-:-:S03]  /*46ad0*/  IADD3 R18, P1, R18, UR8, RZ ;  /* 0x0000000812127c10 */ /* 0x000fc6000ff3e0ff */
[----:B------:R-:W3:Y:S01]  /*46ae0*/  LDL.LU R27, [R1+0x6b8] ;  /* 0x0006b800011b7983 */ /* 0x000ee20000300800 */
[----:B-1----:R-:W-:Y:S02]  /*46af0*/  IMAD.MOV.U32 R16, RZ, RZ, R68 ;  /* 0x000000ffff107224 */ /* 0x002fe400078e0044 */
[----:B------:R-:W-:Y:S01]  /*46b00*/  IMAD.MOV.U32 R17, RZ, RZ, R69 ;  /* 0x000000ffff117224 */ /* 0x000fe200078e0045 */
[----:B------:R-:W-:Y:S01]  /*46b10*/  IADD3 R21, P2, R21, UR8, RZ ;  /* 0x0000000815157c10 */ /* 0x000fe2000ff5e0ff */
[----:B------:R-:W-:Y:S04]  /*46b20*/  STL [R1+0x578], R18 ;  /* 0x0005781201007387 */ /* 0x000fe80000100800 */
[----:B------:R1:W-:Y:S02]  /*46b30*/  LDGSTS.E [R19+0xde00], [R16.64], P0 ;  /* 0x0de0000010137fae */ /* 0x0003e40008121846 */
        /* <DEDUP_REMOVED lines=10> */
[----:B--2---:R-:W-:-:S03]  /*46be0*/  MOV R17, R25 ;  /* 0x0000001900117202 */ /* 0x004fc60000000f00 */
[----:B-1----:R-:W2:Y:S01]  /*46bf0*/  LDL.LU R25, [R1+0x6f8] ;  /* 0x0006f80001197983 */ /* 0x002ea20000300800 */
[----:B---3--:R-:W-:Y:S01]  /*46c00*/  IADD3 R34, P1, R34, UR8, RZ ;  /* 0x0000000822227c10 */ /* 0x008fe2000ff3e0ff */
[----:B------:R-:W-:Y:S02]  /*46c10*/  IMAD.MOV.U32 R16, RZ, RZ, R21 ;  /* 0x000000ffff107224 */ /* 0x000fe400078e0015 */
[----:B------:R-:W3:Y:S01]  /*46c20*/  LDL.LU R21, [R1+0x738] ;  /* 0x0007380001157983 */ /* 0x000ee20000300800 */
[----:B------:R-:W-:-:S03]  /*46c30*/  IADD3 R22, P2, R22, UR8, RZ ;  /* 0x0000000816167c10 */ /* 0x000fc6000ff5e0ff */
[----:B------:R1:W-:Y:S04]  /*46c40*/  LDGSTS.E [R19+0xfe00], [R16.64], P0 ;  /* 0x0fe0000010137fae */ /* 0x0003e80008121846 */
[----:B------:R-:W-:Y:S01]  /*46c50*/  STL [R1+0x5f8], R34 ;  /* 0x0005f82201007387 */ /* 0x000fe20000100800 */
[----:B-1----:R-:W-:Y:S01]  /*46c60*/  IMAD.MOV.U32 R16, RZ, RZ, R34 ;  /* 0x000000ffff107224 */ /* 0x002fe200078e0022 */
[----:B------:R-:W-:-:S05]  /*46c70*/  IADD3.X R35, R35, UR5, RZ, P1, !PT ;  /* 0x0000000523237c10 */ /* 0x000fca0008ffe4ff */
[----:B------:R-:W-:Y:S01]  /*46c80*/  IMAD.MOV.U32 R17, RZ, RZ, R35 ;  /* 0x000000ffff117224 */ /* 0x000fe200078e0023 */
[----:B------:R-:W-:Y:S01]  /*46c90*/  IADD3.X R23, R23, UR5, RZ, P2, !PT ;  /* 0x0000000517177c10 */ /* 0x000fe200097fe4ff */
[----:B------:R-:W-:Y:S04]  /*46ca0*/  STL [R1+0x5f4], R35 ;  /* 0x0005f42301007387 */ /* 0x000fe80000100800 */
[----:B------:R-:W-:Y:S04]  /*46cb0*/  STL [R1+0x63c], R22 ;  /* 0x00063c1601007387 */ /* 0x000fe80000100800 */
[----:B------:R1:W-:Y:S04]  /*46cc0*/  LDGSTS.E [R19+0x10e00], [R16.64], P0 ;  /* 0x10e0000010137fae */ /* 0x0003e80008121846 */
[----:B------:R1:W-:Y:S02]  /*46cd0*/  STL [R1+0x638], R23 ;  /* 0x0006381701007387 */ /* 0x0003e40000100800 */
[----:B-1----:R-:W-:-:S02]  /*46ce0*/  IMAD.MOV.U32 R17, RZ, RZ, R23 ;  /* 0x000000ffff117224 */ /* 0x002fc400078e0017 */
[----:B------:R-:W-:Y:S01]  /*46cf0*/  IMAD.MOV.U32 R16, RZ, RZ, R22 ;  /* 0x000000ffff107224 */ /* 0x000fe200078e0016 */
[----:B------:R-:W3:Y:S04]  /*46d00*/  LDL.LU R23, [R1+0x778] ;  /* 0x0007780001177983 */ /* 0x000ee80000300800 */
[----:B------:R-:W3:Y:S04]  /*46d10*/  LDL.LU R22, [R1+0x77c] ;  /* 0x00077c0001167983 */ /* 0x000ee80000300800 */
[----:B------:R-:W3:Y:S04]  /*46d20*/  LDL.LU R73, [R1+0x7b8] ;  /* 0x0007b80001497983 */ /* 0x000ee80000300800 */
[----:B------:R-:W3:Y:S01]  /*46d30*/  LDL.LU R72, [R1+0x7bc] ;  /* 0x0007bc0001487983 */ /* 0x000ee20000300800 */
[----:B------:R-:W-:-:S02]  /*46d40*/  IADD3 R32, P1, R32, UR8, RZ ;  /* 0x0000000820207c10 */ /* 0x000fc4000ff3e0ff */
[----:B------:R-:W-:Y:S01]  /*46d50*/  IADD3 R26, P2, R26, UR8, RZ ;  /* 0x000000081a1a7c10 */ /* 0x000fe2000ff5e0ff */
[----:B------:R1:W-:Y:S04]  /*46d60*/  LDGSTS.E [R19+0x11e00], [R16.64], P0 ;  /* 0x11e0000010137fae */ /* 0x0003e80008121846 */
[----:B------:R1:W-:Y:S02]  /*46d70*/  STL [R1+0x67c], R32 ;  /* 0x00067c2001007387 */ /* 0x0003e40000100800 */
[----:B-1----:R-:W-:Y:S01]  /*46d80*/  IMAD.MOV.U32 R16, RZ, RZ, R32 ;  /* 0x000000ffff107224 */ /* 0x002fe200078e0020 */
[----:B------:R-:W-:-:S05]  /*46d90*/  IADD3.X R33, R33, UR5, RZ, P1, !PT ;  /* 0x0000000521217c10 */ /* 0x000fca0008ffe4ff */
[----:B------:R1:W-:Y:S01]  /*46da0*/  STL [R1+0x678], R33 ;  /* 0x0006782101007387 */ /* 0x0003e20000100800 */
[----:B------:R-:W-:-:S03]  /*46db0*/  IADD3.X R27, R27, UR5, RZ, P2, !PT ;  /* 0x000000051b1b7c10 */ /* 0x000fc600097fe4ff */
[----:B------:R-:W-:Y:S04]  /*46dc0*/  STL [R1+0x6bc], R26 ;  /* 0x0006bc1a01007387 */ /* 0x000fe80000100800 */
[----:B------:R1:W-:Y:S04]  /*46dd0*/  STL [R1+0x6b8], R27 ;  /* 0x0006b81b01007387 */ /* 0x0003e80000100800 */
[----:B------:R-:W3:Y:S04]  /*46de0*/  LDL.LU R71, [R1+0x7f8] ;  /* 0x0007f80001477983 */ /* 0x000ee80000300800 */
[----:B------:R-:W3:Y:S04]  /*46df0*/  LDL.LU R70, [R1+0x7fc] ;  /* 0x0007fc0001467983 */ /* 0x000ee80000300800 */
[----:B------:R-:W3:Y:S04]  /*46e00*/  LDL.LU R69, [R1+0x838] ;  /* 0x0008380001457983 */ /* 0x000ee80000300800 */
[----:B------:R-:W3:Y:S04]  /*46e10*/  LDL.LU R68, [R1+0x83c] ;  /* 0x00083c0001447983 */ /* 0x000ee80000300800 */
[----:B------:R-:W3:Y:S04]  /*46e20*/  LDL.LU R34, [R1+0x87c] ;  /* 0x00087c0001227983 */ /* 0x000ee80000300800 */
[----:B------:R-:W3:Y:S01]  /*46e30*/  LDL.LU R32, [R1+0x8bc] ;  /* 0x0008bc0001207983 */ /* 0x000ee20000300800 */
[----:B------:R-:W-:-:S05]  /*46e40*/  IMAD.MOV.U32 R17, RZ, RZ, R33 ;  /* 0x000000ffff117224 */ /* 0x000fca00078e0021 */
[----:B------:R1:W-:Y:S02]  /*46e50*/  LDGSTS.E [R19+0x12e00], [R16.64], P0 ;  /* 0x12e0000010137fae */ /* 0x0003e40008121846 */
[----:B-1----:R-:W-:Y:S02]  /*46e60*/  IMAD.MOV.U32 R16, RZ, RZ, R26 ;  /* 0x000000ffff107224 */ /* 0x002fe400078e001a */
[----:B------:R-:W-:-:S05]  /*46e70*/  IMAD.MOV.U32 R17, RZ, RZ, R27 ;  /* 0x000000ffff117224 */ /* 0x000fca00078e001b */
[----:B------:R1:W-:Y:S01]  /*46e80*/  LDGSTS.E [R19+0x13e00], [R16.64], P0 ;  /* 0x13e0000010137fae */ /* 0x0003e20008121846 */
[----:B----4-:R-:W-:-:S05]  /*46e90*/  IADD3 R24, P1, R24, UR8, RZ ;  /* 0x0000000818187c10 */ /* 0x010fca000ff3e0ff */
[----:B------:R-:W-:Y:S01]  /*46ea0*/  STL [R1+0x6fc], R24 ;  /* 0x0006fc1801007387 */ /* 0x000fe20000100800 */
[----:B------:R-:W-:Y:S02]  /*46eb0*/  IADD3 R18, P2, R18, UR8, RZ ;  /* 0x0000000812127c10 */ /* 0x000fe4000ff5e0ff */
[----:B--2---:R-:W-:-:S05]  /*46ec0*/  IADD3.X R25, R25, UR5, RZ, P1, !PT ;  /* 0x0000000519197c10 */ /* 0x004fca0008ffe4ff */
[----:B------:R2:W-:Y:S01]  /*46ed0*/  STL [R1+0x6f8], R25 ;  /* 0x0006f81901007387 */ /* 0x0005e20000100800 */
[----:B---3--:R-:W-:-:S03]  /*46ee0*/  IADD3.X R21, R21, UR5, RZ, P2, !PT ;  /* 0x0000000515157c10 */ /* 0x008fc600097fe4ff */
[----:B------:R3:W-:Y:S04]  /*46ef0*/  STL [R1+0x73c], R18 ;  /* 0x00073c1201007387 */ /* 0x0007e80000100800 */
[----:B------:R-:W4:Y:S04]  /*46f00*/  LDL.LU R35, [R1+0x878] ;  /* 0x0008780001237983 */ /* 0x000f280000300800 */
[----:B------:R1:W-:Y:S04]  /*46f10*/  STL [R1+0x738], R21 ;  /* 0x0007381501007387 */ /* 0x0003e80000100800 */
[----:B------:R-:W4:Y:S04]  /*46f20*/  LDL.LU R33, [R1+0x8b8] ;  /* 0x0008b80001217983 */ /* 0x000f280000300800 */
[----:B------:R-:W4:Y:S04]  /*46f30*/  LDL.LU R27, [R1+0x8f8] ;  /* 0x0008f800011b7983 */ /* 0x000f280000300800 */
[----:B------:R-:W4:Y:S01]  /*46f40*/  LDL.LU R26, [R1+0x8fc] ;  /* 0x0008fc00011a7983 */ /* 0x000f220000300800 */
[----:B-1----:R-:W-:-:S02]  /*46f50*/  IMAD.MOV.U32 R16, RZ, RZ, R24 ;  /* 0x000000ffff107224 */ /* 0x002fc400078e0018 */
[----:B------:R-:W-:Y:S02]  /*46f60*/  IMAD.MOV.U32 R17, RZ, RZ, R25 ;  /* 0x000000ffff117224 */ /* 0x000fe400078e0019 */
[----:B--2---:R-:W2:Y:S04]  /*46f70*/  LDL.LU R25, [R1+0x938] ;  /* 0x0009380001197983 */ /* 0x004ea80000300800 */
[----:B------:R-:W2:Y:S04]  /*46f80*/  LDL.LU R24, [R1+0x93c] ;  /* 0x00093c0001187983 */ /* 0x000ea80000300800 */
[----:B------:R1:W-:Y:S02]  /*46f90*/  LDGSTS.E [R19+0x14e00], [R16.64], P0 ;  /* 0x14e0000010137fae */ /* 0x0003e40008121846 */
[----:B-1----:R-:W-:-:S02]  /*46fa0*/  IMAD.MOV.U32 R16, RZ, RZ, R18 ;  /* 0x000000ffff107224 */ /* 0x002fc400078e0012 */
[----:B------:R-:W-:Y:S01]  /*46fb0*/  IMAD.MOV.U32 R17, RZ, RZ, R21 ;  /* 0x000000ffff117224 */ /* 0x000fe200078e0015 */
[----:B---3--:R-:W3:Y:S04]  /*46fc0*/  LDL.LU R18, [R1+0x97c] ;  /* 0x00097c0001127983 */ /* 0x008ee80000300800 */
[----:B------:R-:W3:Y:S04]  /*46fd0*/  LDL.LU R21, [R1+0x9bc] ;  /* 0x0009bc0001157983 */ /* 0x000ee80000300800 */
[----:B------:R1:W-:Y:S01]  /*46fe0*/  LDGSTS.E [R19+0x15e00], [R16.64], P0 ;  /* 0x15e0000010137fae */ /* 0x0003e20008121846 */
[----:B------:R-:W-:-:S04]  /*46ff0*/  IADD3 R22, P1, R22, UR8, RZ ;  /* 0x0000000816167c10 */ /* 0x000fc8000ff3e0ff */
[----:B------:R-:W-:Y:S01]  /*47000*/  IADD3.X R23, R23, UR5, RZ, P1, !PT ;  /* 0x0000000517177c10 */ /* 0x000fe20008ffe4ff */
[----:B------:R-:W-:Y:S01]  /*47010*/  STL [R1+0x77c], R22 ;  /* 0x00077c1601007387 */ /* 0x000fe20000100800 */
[----:B------:R-:W-:-:S03]  /*47020*/  IADD3 R72, P2, R72, UR8, RZ ;  /* 0x0000000848487c10 */ /* 0x000fc6000ff5e0ff */
[----:B------:R1:W-:Y:S02]  /*47030*/  STL [R1+0x778], R23 ;  /* 0x0007781701007387 */ /* 0x0003e40000100800 */
[----:B-1----:R-:W-:Y:S01]  /*47040*/  IMAD.MOV.U32 R17, RZ, RZ, R23 ;  /* 0x000000ffff117224 */ /* 0x002fe200078e0017 */
[----:B------:R-:W-:Y:S01]  /*47050*/  IADD3.X R73, R73, UR5, RZ, P2, !PT ;  /* 0x0000000549497c10 */ /* 0x000fe200097fe4ff */
[----:B------:R-:W-:Y:S01]  /*47060*/  STL [R1+0x7bc], R72 ;  /* 0x0007bc4801007387 */ /* 0x000fe20000100800 */
[----:B------:R-:W-:-:S03]  /*47070*/  IMAD.MOV.U32 R16, RZ, RZ, R22 ;  /* 0x000000ffff107224 */ /* 0x000fc600078e0016 */
[----:B------:R-:W3:Y:S04]  /*47080*/  LDL.LU R23, [R1+0x978] ;  /* 0x0009780001177983 */ /* 0x000ee80000300800 */
[----:B------:R-:W-:Y:S04]  /*47090*/  STL [R1+0x7b8], R73 ;  /* 0x0007b84901007387 */ /* 0x000fe80000100800 */
[----:B------:R-:W3:Y:S04]  /*470a0*/  LDL.LU R22, [R1+0x9b8] ;  /* 0x0009b80001167983 */ /* 0x000ee80000300800 */
[----:B------:R1:W-:Y:S02]  /*470b0*/  LDGSTS.E [R19+0x16e00], [R16.64], P0 ;  /* 0x16e0000010137fae */ /* 0x0003e40008121846 */
[----:B-1----:R-:W-:-:S02]  /*470c0*/  IMAD.MOV.U32 R16, RZ, RZ, R72 ;  /* 0x000000ffff107224 */ /* 0x002fc400078e0048 */
[----:B------:R-:W-:-:S05]  /*470d0*/  IMAD.MOV.U32 R17, RZ, RZ, R73 ;  /* 0x000000ffff117224 */ /* 0x000fca00078e0049 */
[----:B------:R1:W-:Y:S01]  /*470e0*/  LDGSTS.E [R19+0x17e00], [R16.64], P0 ;  /* 0x17e0000010137fae */ /* 0x0003e20008121846 */
[----:B------:R-:W-:-:S04]  /*470f0*/  IADD3 R70, P1, R70, UR8, RZ ;  /* 0x0000000846467c10 */ /* 0x000fc8000ff3e0ff */
[----:B------:R-:W-:Y:S01]  /*47100*/  IADD3.X R71, R71, UR5, RZ, P1, !PT ;  /* 0x0000000547477c10 */ /* 0x000fe20008ffe4ff */
[----:B-1----:R-:W-:Y:S01]  /*47110*/  IMAD.MOV.U32 R16, RZ, RZ, R70 ;  /* 0x000000ffff107224 */ /* 0x002fe200078e0046 */
[----:B------:R-:W-:-:S03]  /*47120*/  IADD3 R68, P2, R68, UR8, RZ ;  /* 0x0000000844447c10 */ /* 0x000fc6000ff5e0ff */
[----:B------:R-:W-:Y:S01]  /*47130*/  IMAD.MOV.U32 R17, RZ, RZ, R71 ;  /* 0x000000ffff117224 */ /* 0x000fe200078e0047 */
[----:B------:R-:W-:Y:S02]  /*47140*/  IADD3.X R69, R69, UR5, RZ, P2, !PT ;  /* 0x0000000545457c10 */ /* 0x000fe400097fe4ff */
[----:B------:R-:W-:Y:S02]  /*47150*/  IADD3 R34, P1, R34, UR8, RZ ;  /* 0x0000000822227c10 */ /* 0x000fe4000ff3e0ff */
[----:B------:R1:W-:Y:S01]  /*47160*/  LDGSTS.E [R19+0x18e00], [R16.64], P0 ;  /* 0x18e0000010137fae */ /* 0x0003e20008121846 */
[----:B------:R-:W-:Y:S01]  /*47170*/  IADD3 R32, P2, R32, UR8, RZ ;  /* 0x0000000820207c10 */ /* 0x000fe2000ff5e0ff */
[----:B-1----:R-:W-:Y:S02]  /*47180*/  IMAD.MOV.U32 R16, RZ, RZ, R68 ;  /* 0x000000ffff107224 */ /* 0x002fe400078e0044 */
[----:B------:R-:W-:-:S05]  /*47190*/  IMAD.MOV.U32 R17, RZ, RZ, R69 ;  /* 0x000000ffff117224 */ /* 0x000fca00078e0045 */
[----:B------:R1:W-:Y:S02]  /*471a0*/  LDGSTS.E [R19+0x19e00], [R16.64], P0 ;  /* 0x19e0000010137fae */ /* 0x0003e40008121846 */
[----:B-1----:R-:W-:Y:S02]  /*471b0*/  IMAD.MOV.U32 R16, RZ, RZ, R34 ;  /* 0x000000ffff107224 */ /* 0x002fe400078e0022 */
[----:B------:R-:W-:Y:S04]  /*471c0*/  STL [R1+0x7fc], R70 ;  /* 0x0007fc4601007387 */ /* 0x000fe80000100800 */
[----:B------:R-:W-:Y:S04]  /*471d0*/  STL [R1+0x7f8], R71 ;  /* 0x0007f84701007387 */ /* 0x000fe80000100800 */
[----:B------:R-:W-:Y:S04]  /*471e0*/  STL [R1+0x83c], R68 ;  /* 0x00083c4401007387 */ /* 0x000fe80000100800 */
[----:B------:R1:W-:Y:S04]  /*471f0*/  STL [R1+0x838], R69 ;  /* 0x0008384501007387 */ /* 0x0003e80000100800 */
[----:B------:R-:W-:Y:S01]  /*47200*/  STL [R1+0x87c], R34 ;  /* 0x00087c2201007387 */ /* 0x000fe20000100800 */
[----:B-1----:R-:W-:-:S05]  /*47210*/  IMAD.MOV.U32 R69, RZ, RZ, 0x7f ;  /* 0x0000007fff457424 */ /* 0x002fca00078e00ff */
[----:B------:R-:W-:Y:S01]  /*47220*/  IADD3 R69, R69, c[0x0][0x180], RZ ;  /* 0x0000600045457a10 */ /* 0x000fe20007ffe0ff */
[----:B------:R-:W-:Y:S01]  /*47230*/  HMMA.1688.F32.TF32 R28, R236, R94, R28 ;  /* 0x0000005eec1c723c */ /* 0x000fe2000008101c */
[----:B----4-:R-:W-:-:S05]  /*47240*/  IADD3.X R35, R35, UR5, RZ, P1, !PT ;  /* 0x0000000523237c10 */ /* 0x010fca0008ffe4ff */
[----:B------:R-:W-:Y:S01]  /*47250*/  IMAD.MOV.U32 R17, RZ, RZ, R35 ;  /* 0x000000ffff117224 */ /* 0x000fe200078e0023 */
[----:B------:R-:W-:-:S04]  /*47260*/  IADD3.X R33, R33, UR5, RZ, P2, !PT ;  /* 0x0000000521217c10 */ /* 0x000fc800097fe4ff */
[----:B------:R1:W-:Y:S01]  /*47270*/  LDGSTS.E [R19+0x1ae00], [R16.64], P0 ;  /* 0x1ae0000010137fae */ /* 0x0003e20008121846 */
[----:B------:R-:W-:-:S04]  /*47280*/  IADD3 R26, P1, R26, UR8, RZ ;  /* 0x000000081a1a7c10 */ /* 0x000fc8000ff3e0ff */
[----:B------:R-:W-:Y:S01]  /*47290*/  IADD3.X R27, R27, UR5, RZ, P1, !PT ;  /* 0x000000051b1b7c10 */ /* 0x000fe20008ffe4ff */
[----:B-1----:R-:W-:Y:S02]  /*472a0*/  IMAD.MOV.U32 R16, RZ, RZ, R32 ;  /* 0x000000ffff107224 */ /* 0x002fe400078e0020 */
[----:B------:R-:W-:Y:S01]  /*472b0*/  IMAD.MOV.U32 R17, RZ, RZ, R33 ;  /* 0x000000ffff117224 */ /* 0x000fe200078e0021 */
[----:B--2---:R-:W-:-:S04]  /*472c0*/  IADD3 R24, P2, R24, UR8, RZ ;  /* 0x0000000818187c10 */ /* 0x004fc8000ff5e0ff */
[----:B------:R1:W-:Y:S01]  /*472d0*/  LDGSTS.E [R19+0x1be00], [R16.64], P0 ;  /* 0x1be0000010137fae */ /* 0x0003e20008121846 */
[----:B------:R-:W-:-:S03]  /*472e0*/  IADD3.X R25, R25, UR5, RZ, P2, !PT ;  /* 0x0000000519197c10 */ /* 0x000fc600097fe4ff */
[----:B------:R-:W-:Y:S01]  /*472f0*/  STL [R1+0x878], R35 ;  /* 0x0008782301007387 */ /* 0x000fe20000100800 */
[----:B-1----:R-:W-:Y:S02]  /*47300*/  IMAD.MOV.U32 R16, RZ, RZ, R26 ;  /* 0x000000ffff107224 */ /* 0x002fe400078e001a */
[----:B------:R-:W-:Y:S01]  /*47310*/  IMAD.MOV.U32 R17, RZ, RZ, R27 ;  /* 0x000000ffff117224 */ /* 0x000fe200078e001b */
[----:B---3--:R-:W-:Y:S01]  /*47320*/  IADD3 R18, P1, R18, UR8, RZ ;  /* 0x0000000812127c10 */ /* 0x008fe2000ff3e0ff */
[----:B------:R-:W-:Y:S04]  /*47330*/  STL [R1+0x8bc], R32 ;  /* 0x0008bc2001007387 */ /* 0x000fe80000100800 */
[----:B------:R1:W-:Y:S01]  /*47340*/  LDGSTS.E [R19+0x1ce00], [R16.64], P0 ;  /* 0x1ce0000010137fae */ /* 0x0003e20008121846 */
[----:B------:R-:W-:-:S03]  /*47350*/  IADD3 R21, P2, R21, UR8, RZ ;  /* 0x0000000815157c10 */ /* 0x000fc6000ff5e0ff */
[----:B------:R-:W-:Y:S04]  /*47360*/  STL [R1+0x8b8], R33 ;  /* 0x0008b82101007387 */ /* 0x000fe80000100800 */
[----:B------:R-:W-:Y:S01]  /*47370*/  STL [R1+0x8fc], R26 ;  /* 0x0008fc1a01007387 */ /* 0x000fe20000100800 */
[----:B-1----:R-:W-:Y:S01]  /*47380*/  MOV R16, R24 ;  /* 0x0000001800107202 */ /* 0x002fe20000000f00 */
[----:B------:R-:W-:Y:S02]  /*47390*/  IMAD.MOV.U32 R17, RZ, RZ, R25 ;  /* 0x000000ffff117224 */ /* 0x000fe400078e0019 */
[----:B------:R-:W-:Y:S04]  /*473a0*/  STL [R1+0x8f8], R27 ;  /* 0x0008f81b01007387 */ /* 0x000fe80000100800 */
[----:B------:R-:W-:Y:S04]  /*473b0*/  STL [R1+0x93c], R24 ;  /* 0x00093c1801007387 */ /* 0x000fe80000100800 */
[----:B------:R-:W-:Y:S01]  /*473c0*/  STL [R1+0x938], R25 ;  /* 0x0009381901007387 */ /* 0x000fe20000100800 */
[----:B------:R-:W-:-:S03]  /*473d0*/  IADD3.X R23, R23, UR5, RZ, P1, !PT ;  /* 0x0000000517177c10 */ /* 0x000fc60008ffe4ff */
[----:B------:R1:W-:Y:S04]  /*473e0*/  LDGSTS.E [R19+0x1de00], [R16.64], P0 ;  /* 0x1de0000010137fae */ /* 0x0003e80008121846 */
[----:B------:R2:W-:Y:S01]  /*473f0*/  STL [R1+0x97c], R18 ;  /* 0x00097c1201007387 */ /* 0x0005e20000100800 */
[----:B------:R-:W-:Y:S01]  /*47400*/  IADD3.X R22, R22, UR5, RZ, P2, !PT ;  /* 0x0000000516167c10 */ /* 0x000fe200097fe4ff */
[----:B-1----:R-:W-:Y:S02]  /*47410*/  IMAD.MOV.U32 R16, RZ, RZ, R18 ;  /* 0x000000ffff107224 */ /* 0x002fe400078e0012 */
[----:B------:R-:W-:Y:S01]  /*47420*/  IMAD.MOV.U32 R17, RZ, RZ, R23 ;  /* 0x000000ffff117224 */ /* 0x000fe200078e0017 */
[----:B--2---:R-:W-:Y:S01]  /*47430*/  SHF.R.S32.HI R18, RZ, 0x1f, R69 ;  /* 0x0000001fff127819 */ /* 0x004fe20000011445 */
[----:B------:R1:W-:Y:S03]  /*47440*/  STL [R1+0x978], R23 ;  /* 0x0009781701007387 */ /* 0x0003e60000100800 */
[----:B------:R-:W-:Y:S01]  /*47450*/  LEA.HI R18, R18, R69, RZ, 0x7 ;  /* 0x0000004512127211 */ /* 0x000fe200078f38ff */
[----:B------:R1:W-:Y:S04]  /*47460*/  STL [R1+0x9bc], R21 ;  /* 0x0009bc1501007387 */ /* 0x0003e80000100800 */
[----:B------:R2:W-:Y:S01]  /*47470*/  LDGSTS.E [R19+0x1ee00], [R16.64], P0 ;  /* 0x1ee0000010137fae */ /* 0x0005e20008121846 */
[----:B------:R-:W-:-:S03]  /*47480*/  SHF.R.S32.HI R18, RZ, 0x7, R18 ;  /* 0x00000007ff127819 */ /* 0x000fc60000011412 */
[----:B------:R1:W-:Y:S04]  /*47490*/  STL [R1+0x9b8], R22 ;  /* 0x0009b81601007387 */ /* 0x0003e80000100800 */
[----:B------:R1:W-:Y:S01]  /*474a0*/  STL [R1+0x3a4], R20 ;  /* 0x0003a41401007387 */ /* 0x0003e20000100800 */
[----:B--2---:R-:W-:Y:S02]  /*474b0*/  IMAD.MOV.U32 R16, RZ, RZ, R21 ;  /* 0x000000ffff107224 */ /* 0x004fe400078e0015 */
[----:B------:R-:W-:-:S05]  /*474c0*/  IMAD.MOV.U32 R17, RZ, RZ, R22 ;  /* 0x000000ffff117224 */ /* 0x000fca00078e0016 */
[----:B------:R1:W-:Y:S01]  /*474d0*/  LDGSTS.E [R19+0x1fe00], [R16.64], P0 ;  /* 0x1fe0000010137fae */ /* 0x0003e20008121846 */
[----:B------:R-:W-:-:S03]  /*474e0*/  ISETP.NE.U32.AND P0, PT, R20, R18, PT ;  /* 0x000000121400720c */ /* 0x000fc60003f05070 */
[----:B------:R-:W0:Y:S10]  /*474f0*/  LDGDEPBAR ;  /* 0x00000000000079af */ /* 0x000e340000000000 */
[----:B-1----:R-:W-:Y:S01]  /*47500*/  @!P0 CALL.REL.NOINC `(.L_x_0) ;  /* 0x0000001000008944 */ /* 0x002fe20003c00000 */
[----:B------:R-:W-:Y:S05]  /*47510*/  BRA `(.L_x_1) ;  /* 0xfffd903000007947 */ /* 0x000fea000383ffff */
.L_x_0:
[----:B------:R-:W2:Y:S01]  /*47520*/  LDL.LU R20, [R1+0x1248] ;  /* 0x0012480001147983 */ /* 0x000ea20000300800 */
[----:B------:R-:W-:-:S04]  /*47530*/  DEPBAR.LE SB0, 0x0 ;  /* 0x000080000000791a */ /* 0x000fc80000000000 */
[----:B------:R-:W3:Y:S04]  /*47540*/  LDL.LU R19, [R1+0x1244] ;  /* 0x0012440001137983 */ /* 0x000ee80000300800 */
[----:B------:R-:W4:Y:S04]  /*47550*/  LDL.LU R18, [R1+0x1240] ;  /* 0x0012400001127983 */ /* 0x000f280000300800 */
[----:B------:R1:W-:Y:S04]  /*47560*/  STL [R1+0x163c], R99 ;  /* 0x00163c6301007387 */ /* 0x0003e80000100800 */
[----:B------:R-:W1:Y:S04]  /*47570*/  S2R R21, SR_TID.X ;  /* 0x0000000000157919 */ /* 0x000e680000002100 */
[----:B-1----:R-:W2:Y:S01]  /*47580*/  LDL.LU R99, [R1+0x123c] ;  /* 0x00123c0001637983 */ /* 0x002ea20000300800 */
[----:B------:R-:W-:-:S02]  /*47590*/  IMAD.SHL.U32 R2, R21, 0x20, RZ ;  /* 0x0000002015027824 */ /* 0x000fc400078e00ff */
[C---:B------:R-:W-:Y:S02]  /*475a0*/  IMAD.SHL.U32 R0, R21.reuse, 0x4, RZ ;  /* 0x0000000415007824 */ /* 0x040fe400078e00ff */
[C---:B------:R-:W-:Y:S01]  /*475b0*/  IMAD.SHL.U32 R16, R21.reuse, 0x400, RZ ;  /* 0x0000040015107824 */ /* 0x040fe200078e00ff */
[----:B------:R-:W-:Y:S01]  /*475c0*/  LOP3.LUT R2, R2, 0x60, RZ, 0xc0, !PT ;  /* 0x0000006002027812 */ /* 0x000fe200078ec0ff */
[C---:B------:R-:W-:Y:S02]  /*475d0*/  IMAD.SHL.U32 R3, R21.reuse, 0x1000, RZ ;  /* 0x0000100015037824 */ /* 0x040fe400078e00ff */
[----:B------:R-:W-:Y:S01]  /*475e0*/  IMAD.SHL.U32 R17, R21, 0x40, RZ ;  /* 0x0000004015117824 */ /* 0x000fe200078e00ff */
[----:B------:R-:W-:Y:S02]  /*475f0*/  LOP3.LUT R2, R2, 0x70, R0, 0x78, !PT ;  /* 0x0000007002027812 */ /* 0x000fe400078e7800 */
[----:B------:R-:W-:Y:S02]  /*47600*/  LOP3.LUT R16, R16, 0x6000, RZ, 0xc0, !PT ;  /* 0x0000600010107812 */ /* 0x000fe400078ec0ff */
[----:B------:R-:W-:-:S02]  /*47610*/  LOP3.LUT R0, R3, 0x6000, RZ, 0xc0, !PT ;  /* 0x0000600003007812 */ /* 0x000fc400078ec0ff */
[----:B------:R-:W-:-:S04]  /*47620*/  LOP3.LUT R3, R17, 0x1800, RZ, 0xc0, !PT ;  /* 0x0000180011037812 */ /* 0x000fc800078ec0ff */
[----:B------:R-:W-:Y:S02]  /*47630*/  IADD3 R2, R2, R16, R3 ;  /* 0x0000001002027210 */ /* 0x000fe40007ffe003 */
[----:B------:R-:W3:Y:S04]  /*47640*/  LDL.LU R16, [R1+0x230] ;  /* 0x0002300001107983 */ /* 0x000ee80000300800 */
[----:B------:R-:W3:Y:S01]  /*47650*/  LDL.LU R17, [R1+0x234] ;  /* 0x0002340001117983 */ /* 0x000ee20000300800 */
[----:B------:R-:W-:Y:S01]  /*47660*/  MOV R34, R8 ;  /* 0x0000000800227202 */ /* 0x000fe20000000f00 */
[----:B------:R-:W-:Y:S02]  /*47670*/  IMAD.MOV.U32 R35, RZ, RZ, R9 ;  /* 0x000000ffff237224 */ /* 0x000fe400078e0009 */
[----:B------:R-:W-:-:S02]  /*47680*/  IMAD.MOV.U32 R70, RZ, RZ, R10 ;  /* 0x000000ffff467224 */ /* 0x000fc400078e000a */
[----:B------:R-:W-:Y:S02]  /*47690*/  IMAD.MOV.U32 R71, RZ, RZ, R11 ;  /* 0x000000ffff477224 */ /* 0x000fe400078e000b */
[----:B------:R-:W-:Y:S02]  /*476a0*/  IMAD.MOV.U32 R22, RZ, RZ, R136 ;  /* 0x000000ffff167224 */ /* 0x000fe400078e0088 */
[----:B------:R-:W-:Y:S01]  /*476b0*/  IMAD.MOV.U32 R23, RZ, RZ, R137 ;  /* 0x000000ffff177224 */ /* 0x000fe200078e0089 */
[----:B------:R-:W-:Y:S01]  /*476c0*/  BAR.SYNC.DEFER_BLOCKING 0x0 ;  /* 0x0000000000007b1d */ /* 0x000fe20000010000 */
[----:B--2---:R-:W-:-:S04]  /*476d0*/  ISETP.GE.AND P0, PT, R99, c[0x0][0x178], PT ;  /* 0x00005e0063007a0c */ /* 0x004fc80003f06270 */
[----:B----4-:R-:W-:Y:S02]  /*476e0*/  ISETP.LT.AND P2, PT, R18, c[0x0][0x17c], !P0 ;  /* 0x00005f0012007a0c */ /* 0x010fe40004741270 */
[----:B---3--:R-:W-:Y:S01]  /*476f0*/  ISETP.LT.AND P4, PT, R19, c[0x0][0x17c], !P0 ;  /* 0x00005f0013007a0c */ /* 0x008fe20004781270 */
[----:B------:R-:W2:Y:S04]  /*47700*/  LDL.LU R18, [R1+0x220] ;  /* 0x0002200001127983 */ /* 0x000ea80000300800 */
[----:B------:R-:W2:Y:S01]  /*47710*/  LDL.LU R19, [R1+0x224] ;  /* 0x0002240001137983 */ /* 0x000ea20000300800 */
[----:B------:R-:W-:Y:S02]  /*47720*/  IMAD.MOV.U32 R8, RZ, RZ, R220 ;  /* 0x000000ffff087224 */ /* 0x000fe400078e00dc */
[----:B------:R-:W-:Y:S01]  /*47730*/  IMAD.MOV.U32 R9, RZ, RZ, R221 ;  /* 0x000000ffff097224 */ /* 0x000fe200078e00dd */
[----:B------:R-:W-:Y:S01]  /*47740*/  LOP3.LUT R21, R21, 0x7f, RZ, 0xc0, !PT ;  /* 0x0000007f15157812 */ /* 0x000fe200078ec0ff */
[----:B------:R-:W-:Y:S01]  /*47750*/  IMAD.MOV.U32 R10, RZ, RZ, R216 ;  /* 0x000000ffff0a7224 */ /* 0x000fe200078e00d8 */
[----:B------:R-:W3:Y:S01]  /*47760*/  LDL.LU R24, [R1+0x238] ;  /* 0x0002380001187983 */ /* 0x000ee20000300800 */
[----:B------:R-:W-:-:S03]  /*47770*/  IMAD.MOV.U32 R11, RZ, RZ, R217 ;  /* 0x000000ffff0b7224 */ /* 0x000fc600078e00d9 */
[----:B------:R-:W3:Y:S01]  /*47780*/  LDL.LU R25, [R1+0x23c] ;  /* 0x00023c0001197983 */ /* 0x000ee20000300800 */
[----:B------:R-:W-:-:S03]  /*47790*/  IMAD R0, R21, 0x10, R0 ;  /* 0x0000001015007824 */ /* 0x000fc600078e0200 */
[----:B------:R-:W3:Y:S01]  /*477a0*/  LDL.LU R26, [R1+0x228] ;  /* 0x00022800011a7983 */ /* 0x000ee20000300800 */
[----:B------:R-:W-:-:S03]  /*477b0*/  ISETP.LT.AND P3, PT, R20, c[0x0][0x17c], !P0 ;  /* 0x00005f0014007a0c */ /* 0x000fc60004761270 */
[----:B------:R-:W3:Y:S01]  /*477c0*/  LDL.LU R27, [R1+0x22c] ;  /* 0x00022c00011b7983 */ /* 0x000ee20000300800 */
[----:B------:R-:W-:-:S03]  /*477d0*/  IMAD.MOV.U32 R20, RZ, RZ, R132 ;  /* 0x000000ffff147224 */ /* 0x000fc600078e0084 */
[----:B------:R1:W-:Y:S01]  /*477e0*/  STS.128 [R2+0x400], R8 ;  /* 0x0004000802007388 */ /* 0x0003e20000000c00 */
[----:B------:R-:W-:-:S05]  /*477f0*/  IMAD.MOV.U32 R21, RZ, RZ, R133 ;  /* 0x000000ffff157224 */ /* 0x000fca00078e0085 */
[----:B------:R-:W-:Y:S01]  /*47800*/  STS.128 [R2+0x100], R20 ;  /* 0x0001001402007388 */ /* 0x000fe20000000c00 */
[----:B-1----:R-:W-:-:S03]  /*47810*/  IMAD.MOV.U32 R8, RZ, RZ, R4 ;  /* 0x000000ffff087224 */ /* 0x002fc600078e0004 */
[----:B------:R-:W4:Y:S01]  /*47820*/  LDL.LU R10, [R1+0x100] ;  /* 0x00010000010a7983 */ /* 0x000f220000300800 */
[----:B------:R-:W-:Y:S02]  /*47830*/  IMAD.MOV.U32 R9, RZ, RZ, R5 ;  /* 0x000000ffff097224 */ /* 0x000fe400078e0005 */
[----:B------:R-:W-:Y:S01]  /*47840*/  IMAD.MOV.U32 R4, RZ, RZ, R6 ;  /* 0x000000ffff047224 */ /* 0x000fe200078e0006 */
[----:B------:R-:W4:Y:S01]  /*47850*/  LDL.LU R11, [R1+0x104] ;  /* 0x00010400010b7983 */ /* 0x000f220000300800 */
[----:B------:R-:W-:-:S03]  /*47860*/  IMAD.MOV.U32 R5, RZ, RZ, R7 ;  /* 0x000000ffff057224 */ /* 0x000fc600078e0007 */
[----:B------:R-:W3:Y:S04]  /*47870*/  LDL.LU R6, [R1+0x108] ;  /* 0x0001080001067983 */ /* 0x000ee80000300800 */
[----:B------:R-:W3:Y:S04]  /*47880*/  LDL.LU R7, [R1+0x10c] ;  /* 0x00010c0001077983 */ /* 0x000ee80000300800 */
[----:B--2---:R1:W-:Y:S02]  /*47890*/  STS.128 [R2], R16 ;  /* 0x0000001002007388 */ /* 0x0043e40000000c00 */
[----:B-1----:R-:W-:-:S02]  /*478a0*/  IMAD.MOV.U32 R16, RZ, RZ, R164 ;  /* 0x000000ffff107224 */ /* 0x002fc400078e00a4 */
[----:B------:R-:W-:Y:S02]  /*478b0*/  IMAD.MOV.U32 R17, RZ, RZ, R165 ;  /* 0x000000ffff117224 */ /* 0x000fe400078e00a5 */
[----:B------:R-:W-:Y:S02]  /*478c0*/  IMAD.MOV.U32 R18, RZ, RZ, R168 ;  /* 0x000000ffff127224 */ /* 0x000fe400078e00a8 */
[----:B------:R-:W-:-:S05]  /*478d0*/  IMAD.MOV.U32 R19, RZ, RZ, R169 ;  /* 0x000000ffff137224 */ /* 0x000fca00078e00a9 */
[----:B------:R1:W-:Y:S02]  /*478e0*/  STS.128 [R2+0x200], R16 ;  /* 0x0002001002007388 */ /* 0x0003e40000000c00 */
[----:B-1----:R-:W-:Y:S02]  /*478f0*/  IMAD.MOV.U32 R16, RZ, RZ, R112 ;  /* 0x000000ffff107224 */ /* 0x002fe400078e0070 */
[----:B------:R-:W-:Y:S02]  /*47900*/  IMAD.MOV.U32 R17, RZ, RZ, R113 ;  /* 0x000000ffff117224 */ /* 0x000fe400078e0071 */
[----:B------:R-:W-:Y:S02]  /*47910*/  IMAD.MOV.U32 R18, RZ, RZ, R108 ;  /* 0x000000ffff127224 */ /* 0x000fe400078e006c */
[----:B------:R-:W-:-:S05]  /*47920*/  IMAD.MOV.U32 R19, RZ, RZ, R109 ;  /* 0x000000ffff137224 */ /* 0x000fca00078e006d */
[----:B------:R1:W-:Y:S04]  /*47930*/  STS.128 [R2+0x500], R16 ;  /* 0x0005001002007388 */ /* 0x0003e80000000c00 */
[----:B-1----:R-:W2:Y:S04]  /*47940*/  LDL.LU R16, [R1+0x80] ;  /* 0x0000800001107983 */ /* 0x002ea80000300800 */
        /* <DEDUP_REMOVED lines=23> */
[----:B---3--:R-:W-:Y:S04]  /*47ac0*/  STS.128 [R2+0x80], R24 ;  /* 0x0000801802007388 */ /* 0x008fe80000000c00 */
[----:B------:R-:W-:Y:S04]  /*47ad0*/  STS.128 [R2+0x180], R136 ;  /* 0x0001808802007388 */ /* 0x000fe80000000c00 */
[----:B------:R-:W-:Y:S04]  /*47ae0*/  STS.128 [R2+0x280], R168 ;  /* 0x000280a802007388 */ /* 0x000fe80000000c00 */
[----:B------:R-:W-:Y:S04]  /*47af0*/  STS.128 [R2+0x300], R32 ;  /* 0x0003002002007388 */ /* 0x000fe80000000c00 */
[----:B------:R-:W-:Y:S04]  /*47b00*/  STS.128 [R2+0x380], R68 ;  /* 0x0003804402007388 */ /* 0x000fe80000000c00 */
[----:B------:R-:W-:Y:S04]  /*47b10*/  STS.128 [R2+0x480], R216 ;  /* 0x000480d802007388 */ /* 0x000fe80000000c00 */
[----:B------:R-:W-:Y:S04]  /*47b20*/  STS.128 [R2+0x580], R108 ;  /* 0x0005806c02007388 */ /* 0x000fe80000000c00 */
[----:B----4-:R-:W-:Y:S04]  /*47b30*/  STS.128 [R2+0x600], R8 ;  /* 0x0006000802007388 */ /* 0x010fe80000000c00 */
[----:B------:R-:W-:Y:S01]  /*47b40*/  STS.128 [R2+0x680], R4 ;  /* 0x0006800402007388 */ /* 0x000fe20000000c00 */
[----:B------:R-:W-:-:S02]  /*47b50*/  LOP3.LUT R112, R0, 0x20, RZ, 0x3c, !PT ;  /* 0x0000002000707812 */ /* 0x000fc400078e3cff */
[C---:B-----5:R-:W-:Y:S02]  /*47b60*/  LOP3.LUT R252, R0.reuse, 0x40, RZ, 0x3c, !PT ;  /* 0x0000004000fc7812 */ /* 0x060fe400078e3cff */
[----:B------:R-:W-:Y:S01]  /*47b70*/  LOP3.LUT R3, R0, 0x60, RZ, 0x3c, !PT ;  /* 0x0000006000037812 */ /* 0x000fe200078e3cff */
[----:B--2---:R-:W-:Y:S04]  /*47b80*/  STS.128 [R2+0x700], R16 ;  /* 0x0007001002007388 */ /* 0x004fe80000000c00 */
[----:B------:R-:W-:Y:S04]  /*47b90*/  STS.128 [R2+0x780], R20 ;  /* 0x0007801402007388 */ /* 0x000fe80000000c00 */
[----:B------:R-:W-:Y:S06]  /*47ba0*/  BAR.SYNC.DEFER_BLOCKING 0x0 ;  /* 0x0000000000007b1d */ /* 0x000fec0000010000 */
[----:B------:R-:W1:Y:S04]  /*47bb0*/  LDS.128 R8, [R0] ;  /* 0x0000000000087984 */ /* 0x000e680000000c00 */
[----:B------:R-:W2:Y:S04]  /*47bc0*/  LDS.128 R4, [R0+0x800] ;  /* 0x0008000000047984 */ /* 0x000ea80000000c00 */
[----:B------:R-:W-:Y:S04]  /*47bd0*/  LDS.128 R244, [R0+0x1000] ;  /* 0x0010000000f47984 */ /* 0x000fe80000000c00 */
[----:B------:R-:W-:Y:S04]  /*47be0*/  LDS.128 R240, [R0+0x1800] ;  /* 0x0018000000f07984 */ /* 0x000fe80000000c00 */
[----:B------:R-:W3:Y:S04]  /*47bf0*/  LDS.128 R236, [R112] ;  /* 0x0000000070ec7984 */ /* 0x000ee80000000c00 */
[----:B------:R-:W-:Y:S04]  /*47c00*/  LDS.128 R228, [R112+0x800] ;  /* 0x0008000070e47984 */ /* 0x000fe80000000c00 */
[----:B------:R-:W-:Y:S04]  /*47c10*/  LDS.128 R32, [R112+0x1000] ;  /* 0x0010000070207984 */ /* 0x000fe80000000c00 */
[----:B------:R-:W-:Y:S04]  /*47c20*/  LDS.128 R16, [R112+0x1800] ;  /* 0x0018000070107984 */ /* 0x000fe80000000c00 */
[----:B------:R-:W4:Y:S04]  /*47c30*/  LDS.128 R80, [R252] ;  /* 0x00000000fc507984 */ /* 0x000f280000000c00 */
[----:B------:R-:W-:Y:S04]  /*47c40*/  LDS.128 R72, [R252+0x800] ;  /* 0x00080000fc487984 */ /* 0x000fe80000000c00 */
[----:B-1----:R-:W-:Y:S04]  /*47c50*/  STL.64 [R1+0x20], R8 ;  /* 0x0000200801007387 */ /* 0x002fe80000100a00 */
[----:B------:R-:W-:Y:S04]  /*47c60*/  STL.64 [R1+0x28], R10 ;  /* 0x0000280a01007387 */ /* 0x000fe80000100a00 */
[----:B--2---:R-:W-:Y:S04]  /*47c70*/  STL.64 [R1+0x10], R4 ;  /* 0x0000100401007387 */ /* 0x004fe80000100a00 */
[----:B------:R-:W-:Y:S04]  /*47c80*/  STL.64 [R1+0x18], R6 ;  /* 0x0000180601007387 */ /* 0x000fe80000100a00 */
[----:B------:R-:W-:Y:S04]  /*47c90*/  LDS.128 R24, [R252+0x1000] ;  /* 0x00100000fc187984 */ /* 0x000fe80000000c00 */
[----:B------:R-:W-:Y:S04]  /*47ca0*/  LDS.128 R8, [R252+0x1800] ;  /* 0x00180000fc087984 */ /* 0x000fe80000000c00 */
[----:B------:R-:W1:Y:S04]  /*47cb0*/  LDS.128 R76, [R3] ;  /* 0x00000000034c7984 */ /* 0x000e680000000c00 */
[----:B------:R-:W2:Y:S04]  /*47cc0*/  LDS.128 R68, [R3+0x800] ;  /* 0x0008000003447984 */ /* 0x000ea80000000c00 */
[----:B------:R-:W1:Y:S04]  /*47cd0*/  LDS.128 R20, [R3+0x1000] ;  /* 0x0010000003147984 */ /* 0x000e680000000c00 */
[----:B------:R-:W1:Y:S04]  /*47ce0*/  LDS.128 R4, [R3+0x1800] ;  /* 0x0018000003047984 */ /* 0x000e680000000c00 */
[----:B------:R-:W-:Y:S06]  /*47cf0*/  BAR.SYNC.DEFER_BLOCKING 0x0 ;  /* 0x0000000000007b1d */ /* 0x000fec0000010000 */
[----:B------:R1:W-:Y:S04]  /*47d00*/  STS.128 [R2], R84 ;  /* 0x0000005402007388 */ /* 0x0003e80000000c00 */
[----:B-1----:R-:W2:Y:S04]  /*47d10*/  LDL.LU R84, [R1+0x218] ;  /* 0x0002180001547983 */ /* 0x002ea80000300800 */
        /* <DEDUP_REMOVED lines=13> */
[----:B------:R-:W-:Y:S04]  /*47df0*/  STS.128 [R2+0x380], R36 ;  /* 0x0003802402007388 */ /* 0x000fe80000000c00 */
[----:B------:R1:W-:Y:S01]  /*47e00*/  STS.128 [R2+0x400], R12 ;  /* 0x0004000c02007388 */ /* 0x0003e20000000c00 */
[----:B------:R-:W-:-:S02]  /*47e10*/  IMAD.MOV.U32 R88, RZ, RZ, R140 ;  /* 0x000000ffff587224 */ /* 0x000fc400078e008c */
[----:B------:R-:W-:Y:S02]  /*47e20*/  IMAD.MOV.U32 R89, RZ, RZ, R141 ;  /* 0x000000ffff597224 */ /* 0x000fe400078e008d */
[----:B------:R-:W-:Y:S02]  /*47e30*/  IMAD.MOV.U32 R90, RZ, RZ, R144 ;  /* 0x000000ffff5a7224 */ /* 0x000fe400078e0090 */
[----:B------:R-:W-:Y:S01]  /*47e40*/  IMAD.MOV.U32 R91, RZ, RZ, R145 ;  /* 0x000000ffff5b7224 */ /* 0x000fe200078e0091 */
[----:B-1----:R-:W3:Y:S04]  /*47e50*/  LDL.LU R12, [R1+0xe0] ;  /* 0x0000e000010c7983 */ /* 0x002ee80000300800 */
[----:B------:R-:W3:Y:S04]  /*47e60*/  LDL.LU R13, [R1+0xe4] ;  /* 0x0000e400010d7983 */ /* 0x000ee80000300800 */
[----:B------:R-:W3:Y:S04]  /*47e70*/  LDL.LU R14, [R1+0xd0] ;  /* 0x0000d000010e7983 */ /* 0x000ee80000300800 */
[----:B------:R-:W3:Y:S04]  /*47e80*/  LDL.LU R15, [R1+0xd4] ;  /* 0x0000d400010f7983 */ /* 0x000ee80000300800 */
[----:B------:R-:W3:Y:S04]  /*47e90*/  LDL.LU R36, [R1+0xe8] ;  /* 0x0000e80001247983 */ /* 0x000ee80000300800 */
[----:B------:R-:W3:Y:S04]  /*47ea0*/  LDL.LU R37, [R1+0xec] ;  /* 0x0000ec0001257983 */ /* 0x000ee80000300800 */
[----:B------:R-:W3:Y:S04]  /*47eb0*/  LDL.LU R38, [R1+0xd8] ;  /* 0x0000d80001267983 */ /* 0x000ee80000300800 */
[----:B------:R-:W3:Y:S04]  /*47ec0*/  LDL.LU R39, [R1+0xdc] ;  /* 0x0000dc0001277983 */ /* 0x000ee80000300800 */
[----:B------:R-:W-:Y:S04]  /*47ed0*/  STS.128 [R2+0x100], R88 ;  /* 0x0001005802007388 */ /* 0x000fe80000000c00 */
[----:B--2---:R1:W-:Y:S02]  /*47ee0*/  STS.128 [R2+0x80], R84 ;  /* 0x0000805402007388 */ /* 0x0043e40000000c00 */
[----:B-1----:R-:W-:-:S02]  /*47ef0*/  IMAD.MOV.U32 R84, RZ, RZ, R104 ;  /* 0x000000ffff547224 */ /* 0x002fc400078e0068 */
        /* <DEDUP_REMOVED lines=8> */
[----:B------:R-:W4:Y:S04]  /*47f80*/  LDL.LU R88, [R1+0x58] ;  /* 0x0000580001587983 */ /* 0x000f280000300800 */
[----:B------:R-:W4:Y:S04]  /*47f90*/  LDL.LU R89, [R1+0x5c] ;  /* 0x00005c0001597983 */ /* 0x000f280000300800 */
[----:B------:R-:W4:Y:S04]  /*47fa0*/  LDL.LU R90, [R1+0x38] ;  /* 0x00003800015a7983 */ /* 0x000f280000300800 */
[----:B------:R-:W4:Y:S01]  /*47fb0*/  LDL.LU R91, [R1+0x3c] ;  /* 0x00003c00015b7983 */ /* 0x000f220000300800 */
        /* <DEDUP_REMOVED lines=13> */
[----:B------:R-:W-:Y:S04]  /*48090*/  STS.128 [R2+0x200], R92 ;  /* 0x0002005c02007388 */ /* 0x000fe80000000c00 */
[----:B------:R1:W-:Y:S04]  /*480a0*/  STS.128 [R2+0x280], R176 ;  /* 0x000280b002007388 */ /* 0x0003e80000000c00 */
[----:B------:R-:W-:Y:S04]  /*480b0*/  STS.128 [R2+0x300], R108 ;  /* 0x0003006c02007388 */ /* 0x000fe80000000c00 */
[----:B------:R-:W-:Y:S04]  /*480c0*/  STS.128 [R2+0x480], R208 ;  /* 0x000480d002007388 */ /* 0x000fe80000000c00 */
[----:B------:R-:W-:Y:S04]  /*480d0*/  STS.128 [R2+0x580], R100 ;  /* 0x0005806402007388 */ /* 0x000fe80000000c00 */
[----:B---3--:R-:W-:Y:S04]  /*480e0*/  STS.128 [R2+0x600], R12 ;  /* 0x0006000c02007388 */ /* 0x008fe80000000c00 */
[----:B------:R-:W-:Y:S01]  /*480f0*/  STS.128 [R2+0x680], R36 ;  /* 0x0006802402007388 */ /* 0x000fe20000000c00 */
[----:B-1----:R-:W-:Y:S01]  /*48100*/  IMAD.MOV.U32 R176, RZ, RZ, R116 ;  /* 0x000000ffffb07224 */ /* 0x002fe200078e0074 */
        /* <DEDUP_REMOVED lines=8> */
[----:B------:R-:W-:Y:S01]  /*48190*/  IMAD.MOV.U32 R119, RZ, RZ, R153 ;  /* 0x000000ffff777224 */ /* 0x000fe200078e0099 */
[----:B--2---:R-:W-:Y:S04]  /*481a0*/  STS.128 [R2+0x700], R84 ;  /* 0x0007005402007388 */ /* 0x004fe80000000c00 */
[----:B----4-:R-:W-:Y:S04]  /*481b0*/  STS.128 [R2+0x780], R88 ;  /* 0x0007805802007388 */ /* 0x010fe80000000c00 */
[----:B------:R-:W-:Y:S06]  /*481c0*/  BAR.SYNC.DEFER_BLOCKING 0x0 ;  /* 0x0000000000007b1d */ /* 0x000fec0000010000 */
[----:B------:R-:W-:Y:S04]  /*481d0*/  LDS.128 R168, [R112] ;  /* 0x0000000070a87984 */ /* 0x000fe80000000c00 */
[----:B------:R-:W-:Y:S04]  /*481e0*/  LDS.128 R136, [R112+0x800] ;  /* 0x0008000070887984 */ /* 0x000fe80000000c00 */
[----:B------:R-:W-:Y:S04]  /*481f0*/  LDS.128 R104, [R112+0x1000] ;  /* 0x0010000070687984 */ /* 0x000fe80000000c00 */
[----:B------:R-:W-:Y:S04]  /*48200*/  LDS.128 R84, [R112+0x1800] ;  /* 0x0018000070547984 */ /* 0x000fe80000000c00 */
[----:B------:R-:W1:Y:S04]  /*48210*/  LDS.128 R172, [R0] ;  /* 0x0000000000ac7984 */ /* 0x000e680000000c00 */
[----:B------:R-:W-:Y:S04]  /*48220*/  LDS.128 R140, [R0+0x800] ;  /* 0x00080000008c7984 */ /* 0x000fe80000000c00 */
[----:B------:R-:W-:Y:S04]  /*48230*/  LDS.128 R108, [R0+0x1000] ;  /* 0x00100000006c7984 */ /* 0x000fe80000000c00 */
[----:B------:R-:W-:Y:S04]  /*48240*/  LDS.128 R88, [R0+0x1800] ;  /* 0x0018000000587984 */ /* 0x000fe80000000c00 */
[----:B------:R-:W2:Y:S04]  /*48250*/  LDS.128 R164, [R252] ;  /* 0x00000000fca47984 */ /* 0x000ea80000000c00 */
[----:B------:R-:W-:Y:S04]  /*48260*/  LDS.128 R132, [R252+0x800] ;  /* 0x00080000fc847984 */ /* 0x000fe80000000c00 */
[----:B------:R-:W-:Y:S04]  /*48270*/  LDS.128 R100, [R252+0x1000] ;  /* 0x00100000fc647984 */ /* 0x000fe80000000c00 */
[----:B------:R-:W-:Y:S04]  /*48280*/  LDS.128 R36, [R252+0x1800] ;  /* 0x00180000fc247984 */ /* 0x000fe80000000c00 */
[----:B------:R-:W3:Y:S04]  /*48290*/  LDS.128 R144, [R3] ;  /* 0x0000000003907984 */ /* 0x000ee80000000c00 */
[----:B------:R-:W4:Y:S04]  /*482a0*/  LDS.128 R112, [R3+0x800] ;  /* 0x0008000003707984 */ /* 0x000f280000000c00 */
[----:B------:R-:W1:Y:S04]  /*482b0*/  LDS.128 R92, [R3+0x1000] ;  /* 0x00100000035c7984 */ /* 0x000e680000000c00 */
[----:B------:R-:W1:Y:S04]  /*482c0*/  LDS.128 R12, [R3+0x1800] ;  /* 0x00180000030c7984 */ /* 0x000e680000000c00 */
[----:B------:R-:W-:Y:S06]  /*482d0*/  BAR.SYNC.DEFER_BLOCKING 0x0 ;  /* 0x0000000000007b1d */ /* 0x000fec0000010000 */
[----:B------:R1:W-:Y:S04]  /*482e0*/  STS.128 [R2], R176 ;  /* 0x000000b002007388 */ /* 0x0003e80000000c00 */
[----:B------:R2:W-:Y:S01]  /*482f0*/  STS.128 [R2+0x100], R116 ;  /* 0x0001007402007388 */ /* 0x0005e20000000c00 */
[----:B-1----:R-:W-:-:S02]  /*48300*/  IMAD.MOV.U32 R178, RZ, RZ, R44 ;  /* 0x000000ffffb27224 */ /* 0x002fc400078e002c */
        /* <DEDUP_REMOVED lines=9> */
[----:B--2---:R-:W-:Y:S02]  /*483a0*/  IMAD.MOV.U32 R116, RZ, RZ, R64 ;  /* 0x000000ffff747224 */ /* 0x004fe400078e0040 */
        /* <DEDUP_REMOVED lines=8> */
[----:B------:R1:W-:Y:S01]  /*48430*/  STS.128 [R2+0x400], R40 ;  /* 0x0004002802007388 */ /* 0x0003e20000000c00 */
[----:B------:R-:W-:-:S03]  /*48440*/  IMAD.MOV.U32 R67, RZ, RZ, R63 ;  /* 0x000000ffff437224 */ /* 0x000fc600078e003f */
[----:B------:R-:W2:Y:S04]  /*48450*/  LDL.LU R62, [R1+0xb0] ;  /* 0x0000b000013e7983 */ /* 0x000ea80000300800 */
[----:B------:R-:W2:Y:S04]  /*48460*/  LDL.LU R63, [R1+0xb4] ;  /* 0x0000b400013f7983 */ /* 0x000ea80000300800 */
[----:B------:R3:W-:Y:S04]  /*48470*/  STS.128 [R2+0x380], R44 ;  /* 0x0003802c02007388 */ /* 0x0007e80000000c00 */
[----:B-1----:R-:W4:Y:S04]  /*48480*/  LDL.LU R40, [R1+0xc8] ;  /* 0x0000c80001287983 */ /* 0x002f280000300800 */
[----:B------:R-:W4:Y:S04]  /*48490*/  LDL.LU R41, [R1+0xcc] ;  /* 0x0000cc0001297983 */ /* 0x000f280000300800 */
[----:B------:R-:W4:Y:S04]  /*484a0*/  LDL.LU R42, [R1+0xb8] ;  /* 0x0000b800012a7983 */ /* 0x000f280000300800 */
[----:B------:R-:W4:Y:S01]  /*484b0*/  LDL.LU R43, [R1+0xbc] ;  /* 0x0000bc00012b7983 */ /* 0x000f220000300800 */
[----:B---3--:R-:W-:-:S03]  /*484c0*/  IMAD.MOV.U32 R46, RZ, RZ, R248 ;  /* 0x000000ffff2e7224 */ /* 0x008fc600078e00f8 */
[----:B------:R-:W3:Y:S01]  /*484d0*/  LDL.LU R44, [R1] ;  /* 0x00000000012c7983 */ /* 0x000ee20000300800 */
[----:B------:R-:W-:-:S03]  /*484e0*/  IMAD.MOV.U32 R47, RZ, RZ, R249 ;  /* 0x000000ffff2f7224 */ /* 0x000fc600078e00f9 */
[----:B------:R-:W3:Y:S04]  /*484f0*/  LDL.LU R45, [R1+0x4] ;  /* 0x00000400012d7983 */ /* 0x000ee80000300800 */
[----:B------:R-:W3:Y:S04]  /*48500*/  LDL.LU R248, [R1+0x8] ;  /* 0x0000080001f87983 */ /* 0x000ee80000300800 */
[----:B------:R-:W3:Y:S01]  /*48510*/  LDL.LU R249, [R1+0xc] ;  /* 0x00000c0001f97983 */ /* 0x000ee20000300800 */
        /* <DEDUP_REMOVED lines=10> */
[----:B------:R-:W-:Y:S04]  /*485c0*/  STS.128 [R2+0x80], R120 ;  /* 0x0000807802007388 */ /* 0x000fe80000000c00 */
[----:B------:R-:W-:Y:S04]  /*485d0*/  STS.128 [R2+0x180], R152 ;  /* 0x0001809802007388 */ /* 0x000fe80000000c00 */
[----:B------:R-:W-:Y:S04]  /*485e0*/  STS.128 [R2+0x200], R148 ;  /* 0x0002009402007388 */ /* 0x000fe80000000c00 */
[----:B------:R-:W-:Y:S04]  /*485f0*/  STS.128 [R2+0x280], R184 ;  /* 0x000280b802007388 */ /* 0x000fe80000000c00 */
[----:B------:R-:W-:Y:S04]  /*48600*/  STS.128 [R2+0x300], R176 ;  /* 0x000300b002007388 */ /* 0x000fe80000000c00 */
[----:B------:R-:W-:Y:S04]  /*48610*/  STS.128 [R2+0x480], R200 ;  /* 0x000480c802007388 */ /* 0x000fe80000000c00 */
[----:B------:R-:W-:Y:S04]  /*48620*/  STS.128 [R2+0x500], R116 ;  /* 0x0005007402007388 */ /* 0x000fe80000000c00 */
[----:B------:R-:W-:Y:S04]  /*48630*/  STS.128 [R2+0x580], R64 ;  /* 0x0005804002007388 */ /* 0x000fe80000000c00 */
[----:B--2---:R-:W-:Y:S04]  /*48640*/  STS.128 [R2+0x600], R60 ;  /* 0x0006003c02007388 */ /* 0x004fe80000000c00 */
[----:B----4-:R1:W-:Y:S04]  /*48650*/  STS.128 [R2+0x680], R40 ;  /* 0x0006802802007388 */ /* 0x0103e80000000c00 */
[----:B---3--:R2:W-:Y:S04]  /*48660*/  STS.128 [R2+0x700], R44 ;  /* 0x0007002c02007388 */ /* 0x0085e80000000c00 */
[----:B------:R3:W-:Y:S04]  /*48670*/  STS.128 [R2+0x780], R248 ;  /* 0x000780f802007388 */ /* 0x0007e80000000c00 */
[----:B------:R-:W-:Y:S01]  /*48680*/  BAR.SYNC.DEFER_BLOCKING 0x0 ;  /* 0x0000000000007b1d */ /* 0x000fe20000010000 */
[----:B-1----:R-:W-:-:S02]  /*48690*/  IMAD.MOV.U32 R42, RZ, RZ, R128 ;  /* 0x000000ffff2a7224 */ /* 0x002fc400078e0080 */
[----:B------:R-:W-:Y:S02]  /*486a0*/  IMAD.MOV.U32 R43, RZ, RZ, R129 ;  /* 0x000000ffff2b7224 */ /* 0x000fe400078e0081 */
[----:B--2---:R-:W-:Y:S02]  /*486b0*/  IMAD.MOV.U32 R46, RZ, RZ, R160 ;  /* 0x000000ffff2e7224 */ /* 0x004fe400078e00a0 */
[----:B------:R-:W-:Y:S01]  /*486c0*/  IMAD.MOV.U32 R47, RZ, RZ, R161 ;  /* 0x000000ffff2f7224 */ /* 0x000fe200078e00a1 */
[----:B---3--:R-:W-:Y:S01]  /*486d0*/  LOP3.LUT R251, R0, 0x20, RZ, 0x3c, !PT ;  /* 0x0000002000fb7812 */ /* 0x008fe200078e3cff */
[----:B------:R-:W-:Y:S01]  /*486e0*/  IMAD.MOV.U32 R40, RZ, RZ, R124 ;  /* 0x000000ffff287224 */ /* 0x000fe200078e007c */
[----:B------:R-:W2:Y:S01]  /*486f0*/  LDL.LU R250, [R1+0x390] ;  /* 0x0003900001fa7983 */ /* 0x000ea20000300800 */
[----:B------:R-:W-:Y:S02]  /*48700*/  IMAD.MOV.U32 R41, RZ, RZ, R125 ;  /* 0x000000ffff297224 */ /* 0x000fe400078e007d */
[----:B------:R-:W-:-:S02]  /*48710*/  IMAD.MOV.U32 R128, RZ, RZ, R126 ;  /* 0x000000ffff807224 */ /* 0x000fc400078e007e */
[----:B------:R-:W-:Y:S02]  /*48720*/  IMAD.MOV.U32 R129, RZ, RZ, R127 ;  /* 0x000000ffff817224 */ /* 0x000fe400078e007f */
[----:B------:R-:W-:Y:S02]  /*48730*/  IMAD.MOV.U32 R44, RZ, RZ, R156 ;  /* 0x000000ffff2c7224 */ /* 0x000fe400078e009c */
[----:B------:R-:W-:Y:S01]  /*48740*/  IMAD.MOV.U32 R45, RZ, RZ, R157 ;  /* 0x000000ffff2d7224 */ /* 0x000fe200078e009d */
[----:B------:R-:W1:Y:S01]  /*48750*/  LDS.128 R64, [R0] ;  /* 0x0000000000407984 */ /* 0x000e620000000c00 */
[----:B------:R-:W-:Y:S02]  /*48760*/  IMAD.MOV.U32 R160, RZ, RZ, R158 ;  /* 0x000000ffffa07224 */ /* 0x000fe400078e009e */
[----:B------:R-:W-:Y:S01]  /*48770*/  IMAD.MOV.U32 R161, RZ, RZ, R159 ;  /* 0x000000ffffa17224 */ /* 0x000fe200078e009f */
[----:B------:R-:W-:Y:S04]  /*48780*/  LDS.128 R116, [R0+0x800] ;  /* 0x0008000000747984 */ /* 0x000fe80000000c00 */
        /* <DEDUP_REMOVED lines=8> */
[----:B------:R-:W-:Y:S04]  /*48810*/  LDS.128 R200, [R252+0x1000] ;  /* 0x00100000fcc87984 */ /* 0x000fe80000000c00 */
[----:B------:R-:W-:Y:S04]  /*48820*/  LDS.128 R204, [R252+0x1800] ;  /* 0x00180000fccc7984 */ /* 0x000fe80000000c00 */
[----:B------:R-:W1:Y:S04]  /*48830*/  LDS.128 R208, [R3] ;  /* 0x0000000003d07984 */ /* 0x000e680000000c00 */
[----:B------:R-:W1:Y:S04]  /*48840*/  LDS.128 R212, [R3+0x800] ;  /* 0x0008000003d47984 */ /* 0x000e680000000c00 */
[----:B------:R-:W1:Y:S04]  /*48850*/  LDS.128 R216, [R3+0x1000] ;  /* 0x0010000003d87984 */ /* 0x000e680000000c00 */
[----:B------:R-:W1:Y:S04]  /*48860*/  LDS.128 R220, [R3+0x1800] ;  /* 0x0018000003dc7984 */ /* 0x000e680000000c00 */
[----:B------:R-:W-:Y:S01]  /*48870*/  BAR.SYNC.DEFER_BLOCKING 0x0 ;  /* 0x0000000000007b1d */ /* 0x000fe20000010000 */
[----:B------:R-:W-:-:S02]  /*48880*/  IMAD.MOV.U32 R60, RZ, RZ, R188 ;  /* 0x000000ffff3c7224 */ /* 0x000fc400078e00bc */
[----:B------:R-:W-:Y:S02]  /*48890*/  IMAD.MOV.U32 R188, RZ, RZ, R48 ;  /* 0x000000ffffbc7224 */ /* 0x000fe400078e0030 */
[----:B------:R-:W-:Y:S02]  /*488a0*/  IMAD R48, R99, c[0x0][0x194], RZ ;  /* 0x0000650063307a24 */ /* 0x000fe400078e02ff */
[----:B------:R-:W3:Y:S04]  /*488b0*/  LDL.LU R99, [R1+0x163c] ;  /* 0x00163c0001637983 */ /* 0x000ee80000300800 */
[----:B------:R1:W-:Y:S02]  /*488c0*/  STS.128 [R2], R40 ;  /* 0x0000002802007388 */ /* 0x0003e40000000c00 */
[----:B-1----:R-:W-:-:S02]  /*488d0*/  IMAD.MOV.U32 R40, RZ, RZ, R196 ;  /* 0x000000ffff287224 */ /* 0x002fc400078e00c4 */
[----:B------:R-:W-:Y:S02]  /*488e0*/  IMAD.MOV.U32 R41, RZ, RZ, R197 ;  /* 0x000000ffff297224 */ /* 0x000fe400078e00c5 */
[----:B------:R-:W-:Y:S02]  /*488f0*/  IMAD.MOV.U32 R42, RZ, RZ, R192 ;  /* 0x000000ffff2a7224 */ /* 0x000fe400078e00c0 */
[----:B------:R-:W-:-:S05]  /*48900*/  IMAD.MOV.U32 R43, RZ, RZ, R193 ;  /* 0x000000ffff2b7224 */ /* 0x000fca00078e00c1 */
[----:B------:R1:W-:Y:S04]  /*48910*/  STS.128 [R2+0x400], R40 ;  /* 0x0004002802007388 */ /* 0x0003e80000000c00 */
[----:B-1----:R-:W3:Y:S04]  /*48920*/  LDL.LU R40, [R1+0xa0] ;  /* 0x0000a00001287983 */ /* 0x002ee80000300800 */
[----:B------:R-:W3:Y:S04]  /*48930*/  LDL.LU R41, [R1+0xa4] ;  /* 0x0000a40001297983 */ /* 0x000ee80000300800 */
[----:B------:R-:W3:Y:S04]  /*48940*/  LDL.LU R42, [R1+0x90] ;  /* 0x00009000012a7983 */ /* 0x000ee80000300800 */
[----:B------:R-:W3:Y:S01]  /*48950*/  LDL.LU R43, [R1+0x94] ;  /* 0x00009400012b7983 */ /* 0x000ee20000300800 */
[----:B------:R-:W-:-:S03]  /*48960*/  IMAD.MOV.U32 R61, RZ, RZ, R189 ;  /* 0x000000ffff3d7224 */ /* 0x000fc600078e00bd */
[----:B------:R1:W-:Y:S01]  /*48970*/  STS.128 [R2+0x100], R44 ;  /* 0x0001002c02007388 */ /* 0x0003e20000000c00 */
[----:B------:R-:W-:-:S03]  /*48980*/  IMAD.MOV.U32 R189, RZ, RZ, R49 ;  /* 0x000000ffffbd7224 */ /* 0x000fc600078e0031 */
[----:B------:R-:W4:Y:S01]  /*48990*/  LDL.LU R249, [R1+0x20] ;  /* 0x0000200001f97983 */ /* 0x000f220000300800 */
[----:B-1----:R-:W-:Y:S02]  /*489a0*/  IMAD.MOV.U32 R45, RZ, RZ, R57 ;  /* 0x000000ffff2d7224 */ /* 0x002fe400078e0039 */
[----:B------:R-:W-:Y:S01]  /*489b0*/  IMAD.MOV.U32 R44, RZ, RZ, R56 ;  /* 0x000000ffff2c7224 */ /* 0x000fe200078e0038 */
[----:B------:R-:W4:Y:S04]  /*489c0*/  LDL.LU R57, [R1+0x12a8] ;  /* 0x0012a80001397983 */ /* 0x000f280000300800 */
[----:B------:R-:W4:Y:S01]  /*489d0*/  LDL.LU R56, [R1+0x12a4] ;  /* 0x0012a40001387983 */ /* 0x000f220000300800 */
[C---:B--2---:R-:W-:Y:S01]  /*489e0*/  ISETP.LT.AND P1, PT, R250.reuse, c[0x0][0x17c], !P0 ;  /* 0x00005f00fa007a0c */ /* 0x044fe20004721270 */
[----:B------:R-:W-:-:S02]  /*489f0*/  IMAD R49, R250, c[0x0][0x198], RZ ;  /* 0x00006600fa317a24 */ /* 0x000fc400078e02ff */
[----:B---3--:R1:W-:Y:S04]  /*48a00*/  STS.128 [R2+0x600], R40 ;  /* 0x0006002802007388 */ /* 0x0083e80000000c00 */
[----:B-1----:R-:W2:Y:S04]  /*48a10*/  LDL.LU R40, [R1+0xa8] ;  /* 0x0000a80001287983 */ /* 0x002ea80000300800 */
[----:B------:R-:W2:Y:S04]  /*48a20*/  LDL.LU R41, [R1+0xac] ;  /* 0x0000ac0001297983 */ /* 0x000ea80000300800 */
[----:B------:R-:W3:Y:S04]  /*48a30*/  LDL.LU R250, [R1+0x24] ;  /* 0x0000240001fa7983 */ /* 0x000ee80000300800 */
[----:B------:R-:W2:Y:S04]  /*48a40*/  LDL.LU R42, [R1+0x98] ;  /* 0x00009800012a7983 */ /* 0x000ea80000300800 */
[----:B------:R-:W2:Y:S01]  /*48a50*/  LDL.LU R43, [R1+0x9c] ;  /* 0x00009c00012b7983 */ /* 0x000ea20000300800 */
[----:B------:R-:W-:-:S02]  /*48a60*/  IMAD.MOV.U32 R46, RZ, RZ, R52 ;  /* 0x000000ffff2e7224 */ /* 0x000fc400078e0034 */
        /* <DEDUP_REMOVED lines=8> */
[----:B------:R-:W-:Y:S01]  /*48af0*/  IMAD.MOV.U32 R62, RZ, RZ, R224 ;  /* 0x000000ffff3e7224 */ /* 0x000fe200078e00e0 */
[----:B------:R-:W-:Y:S01]  /*48b00*/  MOV R224, R190 ;  /* 0x000000be00e07202 */ /* 0x000fe20000000f00 */
[----:B------:R-:W-:Y:S01]  /*48b10*/  IMAD.MOV.U32 R63, RZ, RZ, R225 ;  /* 0x000000ffff3f7224 */ /* 0x000fe200078e00e1 */
[----:B------:R-:W-:Y:S01]  /*48b20*/  STS.128 [R2+0x500], R44 ;  /* 0x0005002c02007388 */ /* 0x000fe20000000c00 */
[----:B------:R-:W-:-:S02]  /*48b30*/  IMAD.MOV.U32 R225, RZ, RZ, R191 ;  /* 0x000000ffffe17224 */ /* 0x000fc400078e00bf */
[----:B------:R-:W-:Y:S02]  /*48b40*/  IMAD.MOV.U32 R190, RZ, RZ, R232 ;  /* 0x000000ffffbe7224 */ /* 0x000fe400078e00e8 */
[----:B------:R-:W-:Y:S02]  /*48b50*/  IMAD.MOV.U32 R191, RZ, RZ, R233 ;  /* 0x000000ffffbf7224 */ /* 0x000fe400078e00e9 */
[----:B------:R-:W-:Y:S02]  /*48b60*/  IMAD.MOV.U32 R232, RZ, RZ, R50 ;  /* 0x000000ffffe87224 */ /* 0x000fe400078e0032 */
[----:B------:R-:W-:Y:S02]  /*48b70*/  IMAD.MOV.U32 R233, RZ, RZ, R51 ;  /* 0x000000ffffe97224 */ /* 0x000fe400078e0033 */
[----:B------:R-:W-:Y:S01]  /*48b80*/  IMAD.MOV.U32 R192, RZ, RZ, R198 ;  /* 0x000000ffffc07224 */ /* 0x000fe200078e00c6 */
[----:B--2---:R1:W-:Y:S04]  /*48b90*/  STS.128 [R2+0x680], R40 ;  /* 0x0006802802007388 */ /* 0x0043e80000000c00 */
[----:B-1----:R-:W2:Y:S04]  /*48ba0*/  LDL.LU R42, [R1+0x12c4] ;  /* 0x0012c400012a7983 */ /* 0x002ea80000300800 */
[----:B------:R-:W2:Y:S01]  /*48bb0*/  LDL.LU R41, [R1+0x12cc] ;  /* 0x0012cc0001297983 */ /* 0x000ea20000300800 */
        /* <DEDUP_REMOVED lines=14> */
[----:B------:R1:W-:Y:S04]  /*48ca0*/  STS.128 [R2+0x700], R44 ;  /* 0x0007002c02007388 */ /* 0x0003e80000000c00 */
[----:B------:R3:W-:Y:S04]  /*48cb0*/  STS.128 [R2+0x780], R96 ;  /* 0x0007806002007388 */ /* 0x0007e80000000c00 */
[----:B------:R-:W-:Y:S01]  /*48cc0*/  BAR.SYNC.DEFER_BLOCKING 0x0 ;  /* 0x0000000000007b1d */ /* 0x000fe20000010000 */
[----:B------:R-:W-:-:S02]  /*48cd0*/  LEA R50, P5, R48, c[0x0][0x170], 0x2 ;  /* 0x00005c0030327a11 */ /* 0x000fc400078a10ff */
[C---:B------:R-:W-:Y:S02]  /*48ce0*/  IADD3 R29, R49.reuse, c[0x0][0x198], RZ ;  /* 0x00006600311d7a10 */ /* 0x040fe40007ffe0ff */
[----:B------:R-:W-:Y:S02]  /*48cf0*/  LEA.HI.X.SX32 R51, R48, c[0x0][0x174], 0x2, P5 ;  /* 0x00005d0030337a11 */ /* 0x000fe400028f16ff */
[CC--:B------:R-:W-:Y:S01]  /*48d00*/  LEA R48, P5, R49.reuse, R50.reuse, 0x2 ;  /* 0x0000003231307211 */ /* 0x0c0fe200078a10ff */
[----:B-1----:R-:W2:Y:S03]  /*48d10*/  LDL.LU R46, [R1+0x12d0] ;  /* 0x0012d000012e7983 */ /* 0x002ea60000300800 */
[----:B------:R-:W-:Y:S02]  /*48d20*/  LEA.HI.X.SX32 R49, R49, R51, 0x2, P5 ;  /* 0x0000003331317211 */ /* 0x000fe400028f16ff */
[----:B------:R-:W-:-:S02]  /*48d30*/  LEA R28, P5, R29, R50, 0x2 ;  /* 0x000000321d1c7211 */ /* 0x000fc400078a10ff */
[C---:B---3--:R-:W-:Y:S02]  /*48d40*/  IADD3 R2, R29.reuse, c[0x0][0x198], RZ ;  /* 0x000066001d027a10 */ /* 0x048fe40007ffe0ff */
[-C--:B------:R-:W-:Y:S02]  /*48d50*/  LEA.HI.X.SX32 R29, R29, R51.reuse, 0x2, P5 ;  /* 0x000000331d1d7211 */ /* 0x080fe400028f16ff */
[C---:B------:R-:W-:Y:S02]  /*48d60*/  LEA R30, P6, R2.reuse, R50, 0x2 ;  /* 0x00000032021e7211 */ /* 0x040fe400078c10ff */
[C---:B------:R-:W-:Y:S02]  /*48d70*/  IADD3 R40, R2.reuse, c[0x0][0x198], RZ ;  /* 0x0000660002287a10 */ /* 0x040fe40007ffe0ff */
[----:B------:R-:W-:Y:S01]  /*48d80*/  LEA.HI.X.SX32 R31, R2, R51, 0x2, P6 ;  /* 0x00000033021f7211 */ /* 0x000fe200030f16ff */
[----:B----4-:R1:W-:Y:S01]  /*48d90*/  @P1 STG.E [R48.64], R249 ;  /* 0x000000f930001986 */ /* 0x0103e2000c101906 */
[----:B------:R-:W-:-:S03]  /*48da0*/  ISETP.LT.AND P1, PT, R57, c[0x0][0x17c], !P0 ;  /* 0x00005f0039007a0c */ /* 0x000fc60004721270 */
[----:B------:R3:W-:Y:S01]  /*48db0*/  @P3 STG.E [R28.64], R250 ;  /* 0x000000fa1c003986 */ /* 0x0007e2000c101906 */
[----:B------:R-:W-:-:S03]  /*48dc0*/  IADD3 R2, R40, c[0x0][0x198], RZ ;  /* 0x0000660028027a10 */ /* 0x000fc60007ffe0ff */
[----:B------:R4:W-:Y:S04]  /*48dd0*/  @P4 STG.E [R30.64], R236 ;  /* 0x000000ec1e004986 */ /* 0x0009e8000c101906 */
[----:B-1----:R-:W2:Y:S01]  /*48de0*/  LDL.LU R249, [R1+0x10] ;  /* 0x0000100001f97983 */ /* 0x002ea20000300800 */
[----:B---3--:R-:W-:-:S03]  /*48df0*/  LEA R28, P3, R40, R50, 0x2 ;  /* 0x00000032281c7211 */ /* 0x008fc600078610ff */
[----:B------:R-:W3:Y:S01]  /*48e00*/  LDL.LU R45, [R1+0x12d8] ;  /* 0x0012d800012d7983 */ /* 0x000ee20000300800 */
[----:B------:R-:W-:-:S03]  /*48e10*/  LEA.HI.X.SX32 R29, R40, R51, 0x2, P3 ;  /* 0x00000033281d7211 */ /* 0x000fc600018f16ff */
[----:B------:R-:W3:Y:S01]  /*48e20*/  LDL.LU R250, [R1+0x14] ;  /* 0x0000140001fa7983 */ /* 0x000ee20000300800 */
[CC--:B----4-:R-:W-:Y:S02]  /*48e30*/  LEA R30, P6, R2.reuse, R50.reuse, 0x2 ;  /* 0x00000032021e7211 */ /* 0x0d0fe400078c10ff */
[C---:B------:R-:W-:Y:S01]  /*48e40*/  IADD3 R40, R2.reuse, c[0x0][0x198], RZ ;  /* 0x0000660002287a10 */ /* 0x040fe20007ffe0ff */
[----:B------:R1:W-:Y:S01]  /*48e50*/  @P2 STG.E [R28.64], R237 ;  /* 0x000000ed1c002986 */ /* 0x0003e2000c101906 */
[----:B------:R-:W-:Y:S02]  /*48e60*/  LEA.HI.X.SX32 R31, R2, R51, 0x2, P6 ;  /* 0x00000033021f7211 */ /* 0x000fe400030f16ff */
[----:B------:R-:W-:Y:S01]  /*48e70*/  ISETP.LT.AND P5, PT, R56, c[0x0][0x17c], !P0 ;  /* 0x00005f0038007a0c */ /* 0x000fe200047a1270 */
[----:B------:R-:W4:Y:S01]  /*48e80*/  LDL.LU R44, [R1+0x12e0] ;  /* 0x0012e000012c7983 */ /* 0x000f220000300800 */
[----:B------:R-:W-:Y:S02]  /*48e90*/  ISETP.LT.AND P4, PT, R55, c[0x0][0x17c], !P0 ;  /* 0x00005f0037007a0c */ /* 0x000fe40004781270 */
[C---:B------:R-:W-:Y:S01]  /*48ea0*/  IADD3 R2, R40.reuse, c[0x0][0x198], RZ ;  /* 0x0000660028027a10 */ /* 0x040fe20007ffe0ff */
[----:B------:R1:W-:Y:S02]  /*48eb0*/  @P1 STG.E [R30.64], R80 ;  /* 0x000000501e001986 */ /* 0x0003e4000c101906 */
[----:B-1----:R-:W-:-:S02]  /*48ec0*/  LEA R28, P6, R40, R50, 0x2 ;  /* 0x00000032281c7211 */ /* 0x002fc400078c10ff */
[----:B------:R-:W4:Y:S02]  /*48ed0*/  LDL.LU R43, [R1+0x12e4] ;  /* 0x0012e400012b7983 */ /* 0x000f240000300800 */
[----:B------:R-:W-:Y:S02]  /*48ee0*/  LEA.HI.X.SX32 R29, R40, R51, 0x2, P6 ;  /* 0x00000033281d7211 */ /* 0x000fe400030f16ff */
[----:B------:R-:W-:Y:S01]  /*48ef0*/  LDS.128 R56, [R0+0x1800] ;  /* 0x0018000000387984 */ /* 0x000fe20000000c00 */
[----:B------:R-:W-:-:S03]  /*48f00*/  LEA R30, P6, R2, R50, 0x2 ;  /* 0x00000032021e7211 */ /* 0x000fc600078c10ff */
[----:B------:R-:W-:Y:S01]  /*48f10*/  LDS.128 R60, [R251+0x1800] ;  /* 0x00180000fb3c7984 */ /* 0x000fe20000000c00 */
[----:B------:R-:W-:-:S03]  /*48f20*/  LEA.HI.X.SX32 R31, R2, R51, 0x2, P6 ;  /* 0x00000033021f7211 */ /* 0x000fc600030f16ff */
[----:B------:R1:W-:Y:S04]  /*48f30*/  @P5 STG.E [R28.64], R81 ;  /* 0x000000511c005986 */ /* 0x0003e8000c101906 */
[----:B------:R1:W-:Y:S01]  /*48f40*/  @P4 STG.E [R30.64], R76 ;  /* 0x0000004c1e004986 */ /* 0x0003e2000c101906 */
[----:B--2---:R-:W-:-:S03]  /*48f50*/  ISETP.LT.AND P5, PT, R42, c[0x0][0x17c], !P0 ;  /* 0x00005f002a007a0c */ /* 0x004fc600047a1270 */
[----:B------:R-:W2:Y:S01]  /*48f60*/  LDL.LU R42, [R1+0x12e8] ;  /* 0x0012e800012a7983 */ /* 0x000ea20000300800 */
[----:B------:R-:W-:-:S03]  /*48f70*/  ISETP.LT.AND P4, PT, R41, c[0x0][0x17c], !P0 ;  /* 0x00005f0029007a0c */ /* 0x000fc60004781270 */
[----:B------:R-:W2:Y:S01]  /*48f80*/  LDL.LU R41, [R1+0x12f0] ;  /* 0x0012f00001297983 */ /* 0x000ea20000300800 */
[----:B------:R-:W-:Y:S02]  /*48f90*/  ISETP.LT.AND P3, PT, R54, c[0x0][0x17c], !P0 ;  /* 0x00005f0036007a0c */ /* 0x000fe40004761270 */
[----:B------:R-:W-:Y:S02]  /*48fa0*/  IADD3 R40, R2, c[0x0][0x198], RZ ;  /* 0x0000660002287a10 */ /* 0x000fe40007ffe0ff */
[----:B------:R-:W-:Y:S02]  /*48fb0*/  ISETP.LT.AND P2, PT, R53, c[0x0][0x17c], !P0 ;  /* 0x00005f0035007a0c */ /* 0x000fe40004741270 */
[C---:B-1----:R-:W-:Y:S02]  /*48fc0*/  LEA R28, P6, R40.reuse, R50, 0x2 ;  /* 0x00000032281c7211 */ /* 0x042fe400078c10ff */
[C---:B------:R-:W-:Y:S02]  /*48fd0*/  IADD3 R2, R40.reuse, c[0x0][0x198], RZ ;  /* 0x0000660028027a10 */ /* 0x040fe40007ffe0ff */
[----:B------:R-:W-:-:S02]  /*48fe0*/  LEA.HI.X.SX32 R29, R40, R51, 0x2, P6 ;  /* 0x00000033281d7211 */ /* 0x000fc400030f16ff */
[-C--:B------:R-:W-:Y:S02]  /*48ff0*/  LEA R30, P6, R2, R50.reuse, 0x2 ;  /* 0x00000032021e7211 */ /* 0x080fe400078c10ff */
[----:B------:R-:W-:Y:S02]  /*49000*/  ISETP.LT.AND P1, PT, R52, c[0x0][0x17c], !P0 ;  /* 0x00005f0034007a0c */ /* 0x000fe40004721270 */
[C---:B------:R-:W-:Y:S01]  /*49010*/  IADD3 R40, R2.reuse, c[0x0][0x198], RZ ;  /* 0x0000660002287a10 */ /* 0x040fe20007ffe0ff */
[----:B------:R1:W-:Y:S01]  /*49020*/  @P3 STG.E [R28.64], R77 ;  /* 0x0000004d1c003986 */ /* 0x0003e2000c101906 */
[----:B------:R-:W-:Y:S02]  /*49030*/  LEA.HI.X.SX32 R31, R2, R51, 0x2, P6 ;  /* 0x00000033021f7211 */ /* 0x000fe400030f16ff */
[C---:B------:R-:W-:Y:S02]  /*49040*/  IADD3 R2, R40.reuse, c[0x0][0x198], RZ ;  /* 0x0000660028027a10 */ /* 0x040fe40007ffe0ff */
[----:B-1----:R-:W-:-:S04]  /*49050*/  LEA R28, P6, R40, R50, 0x2 ;  /* 0x00000032281c7211 */ /* 0x002fc800078c10ff */
[----:B------:R-:W-:Y:S02]  /*49060*/  LEA.HI.X.SX32 R29, R40, R51, 0x2, P6 ;  /* 0x00000033281d7211 */ /* 0x000fe400030f16ff */
[----:B------:R-:W-:Y:S02]  /*49070*/  IADD3 R40, R2, c[0x0][0x198], RZ ;  /* 0x0000660002287a10 */ /* 0x000fe40007ffe0ff */
[----:B------:R-:W-:Y:S02]  /*49080*/  ISETP.LT.AND P3, PT, R46, c[0x0][0x17c], !P0 ;  /* 0x00005f002e007a0c */ /* 0x000fe40004761270 */
[----:B------:R-:W2:Y:S04]  /*49090*/  LDL.LU R46, [R1+0x12f4] ;  /* 0x0012f400012e7983 */ /* 0x000ea80000300800 */
[----:B------:R1:W-:Y:S01]  /*490a0*/  @P2 STG.E [R30.64], R249 ;  /* 0x000000f91e002986 */ /* 0x0003e2000c101906 */
[----:B---3--:R-:W-:-:S03]  /*490b0*/  ISETP.LT.AND P2, PT, R45, c[0x0][0x17c], !P0 ;  /* 0x00005f002d007a0c */ /* 0x008fc60004741270 */
[----:B------:R-:W3:Y:S01]  /*490c0*/  LDL.LU R45, [R1+0x1304] ;  /* 0x00130400012d7983 */ /* 0x000ee20000300800 */
[----:B-1----:R-:W-:-:S03]  /*490d0*/  LEA R30, P6, R2, R50, 0x2 ;  /* 0x00000032021e7211 */ /* 0x002fc600078c10ff */
[----:B------:R1:W-:Y:S01]  /*490e0*/  @P1 STG.E [R28.64], R250 ;  /* 0x000000fa1c001986 */ /* 0x0003e2000c101906 */
[----:B------:R-:W-:Y:S02]  /*490f0*/  LEA.HI.X.SX32 R31, R2, R51, 0x2, P6 ;  /* 0x00000033021f7211 */ /* 0x000fe400030f16ff */
[----:B------:R-:W-:-:S03]  /*49100*/  IADD3 R2, R40, c[0x0][0x198], RZ ;  /* 0x0000660028027a10 */ /* 0x000fc60007ffe0ff */
[----:B------:R4:W-:Y:S01]  /*49110*/  @P5 STG.E [R30.64], R228 ;  /* 0x000000e41e005986 */ /* 0x0009e2000c101906 */
[----:B-1----:R-:W-:-:S04]  /*49120*/  LEA R28, P6, R40, R50, 0x2 ;  /* 0x00000032281c7211 */ /* 0x002fc800078c10ff */
[----:B------:R-:W-:Y:S02]  /*49130*/  LEA.HI.X.SX32 R29, R40, R51, 0x2, P6 ;  /* 0x00000033281d7211 */ /* 0x000fe400030f16ff */
[----:B----4-:R-:W-:-:S04]  /*49140*/  LEA R30, P6, R2, R50, 0x2 ;  /* 0x00000032021e7211 */ /* 0x010fc800078c10ff */
[----:B------:R-:W-:Y:S01]  /*49150*/  LEA.HI.X.SX32 R31, R2, R51, 0x2, P6 ;  /* 0x00000033021f7211 */ /* 0x000fe200030f16ff */
[----:B------:R1:W-:Y:S01]  /*49160*/  @P4 STG.E [R28.64], R229 ;  /* 0x000000e51c004986 */ /* 0x0003e2000c101906 */
[----:B------:R-:W-:Y:S02]  /*49170*/  ISETP.LT.AND P1, PT, R44, c[0x0][0x17c], !P0 ;  /* 0x00005f002c007a0c */ /* 0x000fe40004721270 */
[----:B------:R-:W-:Y:S01]  /*49180*/  ISETP.LT.AND P5, PT, R43, c[0x0][0x17c], !P0 ;  /* 0x00005f002b007a0c */ /* 0x000fe200047a1270 */
[----:B------:R-:W4:Y:S04]  /*49190*/  LDL.LU R44, [R1+0x1308] ;  /* 0x00130800012c7983 */ /* 0x000f280000300800 */
[----:B------:R-:W4:Y:S04]  /*491a0*/  LDL.LU R43, [R1+0x130c] ;  /* 0x00130c00012b7983 */ /* 0x000f280000300800 */
[----:B------:R1:W-:Y:S01]  /*491b0*/  @P3 STG.E [R30.64], R72 ;  /* 0x000000481e003986 */ /* 0x0003e2000c101906 */
[----:B--2---:R-:W-:-:S03]  /*491c0*/  ISETP.LT.AND P4, PT, R42, c[0x0][0x17c], !P0 ;  /* 0x00005f002a007a0c */ /* 0x004fc60004781270 */
[----:B------:R-:W2:Y:S01]  /*491d0*/  LDL.LU R42, [R1+0x1314] ;  /* 0x00131400012a7983 */ /* 0x000ea20000300800 */
[----:B------:R-:W-:-:S03]  /*491e0*/  ISETP.LT.AND P3, PT, R41, c[0x0][0x17c], !P0 ;  /* 0x00005f0029007a0c */ /* 0x000fc60004761270 */
[----:B------:R-:W2:Y:S01]  /*491f0*/  LDL.LU R41, [R1+0x1320] ;  /* 0x0013200001297983 */ /* 0x000ea20000300800 */
[----:B------:R-:W-:-:S04]  /*49200*/  IADD3 R40, R2, c[0x0][0x198], RZ ;  /* 0x0000660002287a10 */ /* 0x000fc80007ffe0ff */
[CC--:B-1----:R-:W-:Y:S02]  /*49210*/  LEA R28, P6, R40.reuse, R50.reuse, 0x2 ;  /* 0x00000032281c7211 */ /* 0x0c2fe400078c10ff */
[C---:B------:R-:W-:Y:S02]  /*49220*/  IADD3 R2, R40.reuse, c[0x0][0x198], RZ ;  /* 0x0000660028027a10 */ /* 0x040fe40007ffe0ff */
[-C--:B------:R-:W-:Y:S02]  /*49230*/  LEA.HI.X.SX32 R29, R40, R51.reuse, 0x2, P6 ;  /* 0x00000033281d7211 */ /* 0x080fe400030f16ff */
[C---:B------:R-:W-:Y:S02]  /*49240*/  LEA R30, P6, R2.reuse, R50, 0x2 ;  /* 0x00000032021e7211 */ /* 0x040fe400078c10ff */
[C---:B------:R-:W-:Y:S01]  /*49250*/  IADD3 R40, R2.reuse, c[0x0][0x198], RZ ;  /* 0x0000660002287a10 */ /* 0x040fe20007ffe0ff */
[----:B------:R1:W-:Y:S01]  /*49260*/  @P2 STG.E [R28.64], R73 ;  /* 0x000000491c002986 */ /* 0x0003e2000c101906 */
[----:B------:R-:W-:-:S02]  /*49270*/  LEA.HI.X.SX32 R31, R2, R51, 0x2, P6 ;  /* 0x00000033021f7211 */ /* 0x000fc400030f16ff */
[----:B------:R-:W-:-:S03]  /*49280*/  IADD3 R2, R40, c[0x0][0x198], RZ ;  /* 0x0000660028027a10 */ /* 0x000fc60007ffe0ff */
[----:B------:R1:W-:Y:S02]  /*49290*/  @P1 STG.E [R30.64], R68 ;  /* 0x000000441e001986 */ /* 0x0003e4000c101906 */
[----:B-1----:R-:W-:-:S04]  /*492a0*/  LEA R28, P6, R40, R50, 0x2 ;  /* 0x00000032281c7211 */ /* 0x002fc800078c10ff */
[-C--:B------:R-:W-:Y:S02]  /*492b0*/  LEA.HI.X.SX32 R29, R40, R51.reuse, 0x2, P6 ;  /* 0x00000033281d7211 */ /* 0x080fe400030f16ff */
[C---:B------:R-:W-:Y:S02]  /*492c0*/  LEA R30, P6, R2.reuse, R50, 0x2 ;  /* 0x00000032021e7211 */ /* 0x040fe400078c10ff */
[C---:B------:R-:W-:Y:S01]  /*492d0*/  IADD3 R40, R2.reuse, c[0x0][0x198], RZ ;  /* 0x0000660002287a10 */ /* 0x040fe20007ffe0ff */
[----:B------:R1:W-:Y:S01]  /*492e0*/  @P5 STG.E [R28.64], R69 ;  /* 0x000000451c005986 */ /* 0x0003e2000c101906 */
[----:B------:R-:W-:Y:S02]  /*492f0*/  LEA.HI.X.SX32 R31, R2, R51, 0x2, P6 ;  /* 0x00000033021f7211 */ /* 0x000fe400030f16ff */
[----:B------:R-:W-:-:S03]  /*49300*/  IADD3 R2, R40, c[0x0][0x198], RZ ;  /* 0x0000660028027a10 */ /* 0x000fc60007ffe0ff */
[----:B------:R1:W-:Y:S02]  /*49310*/  @P4 STG.E [R30.64], R244 ;  /* 0x000000f41e004986 */ /* 0x0003e4000c101906 */
[----:B-1----:R-:W-:-:S04]  /*49320*/  LEA R28, P6, R40, R50, 0x2 ;  /* 0x00000032281c7211 */ /* 0x002fc800078c10ff */
[-C--:B------:R-:W-:Y:S02]  /*49330*/  LEA.HI.X.SX32 R29, R40, R51.reuse, 0x2, P6 ;  /* 0x00000033281d7211 */ /* 0x080fe400030f16ff */
[----:B------:R-:W-:Y:S02]  /*49340*/  ISETP.LT.AND P2, PT, R46, c[0x0][0x17c], !P0 ;  /* 0x00005f002e007a0c */ /* 0x000fe40004741270 */
[----:B------:R-:W2:Y:S01]  /*49350*/  LDL.LU R46, [R1+0x1328] ;  /* 0x00132800012e7983 */ /* 0x000ea20000300800 */
[C---:B------:R-:W-:Y:S02]  /*49360*/  LEA R30, P6, R2.reuse, R50, 0x2 ;  /* 0x00000032021e7211 */ /* 0x040fe400078c10ff */
[C---:B------:R-:W-:Y:S02]  /*49370*/  IADD3 R40, R2.reuse, c[0x0][0x198], RZ ;  /* 0x0000660002287a10 */ /* 0x040fe40007ffe0ff */
[----:B------:R-:W-:Y:S01]  /*49380*/  LEA.HI.X.SX32 R31, R2, R51, 0x2, P6 ;  /* 0x00000033021f7211 */ /* 0x000fe200030f16ff */
[----:B------:R1:W-:Y:S01]  /*49390*/  @P3 STG.E [R28.64], R245 ;  /* 0x000000f51c003986 */ /* 0x0003e2000c101906 */
[----:B------:R-:W-:-:S04]  /*493a0*/  IADD3 R2, R40, c[0x0][0x198], RZ ;  /* 0x0000660028027a10 */ /* 0x000fc80007ffe0ff */
[----:B------:R-:W-:Y:S01]  /*493b0*/  @P2 STG.E [R30.64], R32 ;  /* 0x000000201e002986 */ /* 0x000fe2000c101906 */
[C---:B-1----:R-:W-:Y:S02]  /*493c0*/  LEA R28, P6, R40.reuse, R50, 0x2 ;  /* 0x00000032281c7211 */ /* 0x042fe400078c10ff */
[----:B---3--:R-:W-:Y:S02]  /*493d0*/  ISETP.LT.AND P1, PT, R45, c[0x0][0x17c], !P0 ;  /* 0x00005f002d007a0c */ /* 0x008fe40004721270 */
[----:B------:R-:W3:Y:S01]  /*493e0*/  LDL.LU R45, [R1+0x132c] ;  /* 0x00132c00012d7983 */ /* 0x000ee20000300800 */
[----:B------:R-:W-:-:S10]  /*493f0*/  LEA.HI.X.SX32 R29, R40, R51, 0x2, P6 ;  /* 0x00000033281d7211 */ /* 0x000fd400030f16ff */
[----:B------:R1:W-:Y:S01]  /*49400*/  @P1 STG.E [R28.64], R33 ;  /* 0x000000211c001986 */ /* 0x0003e2000c101906 */
[----:B----4-:R-:W-:-:S03]  /*49410*/  ISETP.LT.AND P5, PT, R44, c[0x0][0x17c], !P0 ;  /* 0x00005f002c007a0c */ /* 0x010fc600047a1270 */
[----:B------:R-:W4:Y:S01]  /*49420*/  LDL.LU R44, [R1+0x1334] ;  /* 0x00133400012c7983 */ /* 0x000f220000300800 */
[----:B------:R-:W-:-:S03]  /*49430*/  ISETP.LT.AND P4, PT, R43, c[0x0][0x17c], !P0 ;  /* 0x00005f002b007a0c */ /* 0x000fc60004781270 */
[----:B------:R-:W4:Y:S01]  /*49440*/  LDL.LU R43, [R1+0x1338] ;  /* 0x00133800012b7983 */ /* 0x000f220000300800 */
[----:B--2---:R-:W-:-:S03]  /*49450*/  ISETP.LT.AND P3, PT, R42, c[0x0][0x17c], !P0 ;  /* 0x00005f002a007a0c */ /* 0x004fc60004761270 */
[----:B------:R-:W2:Y:S01]  /*49460*/  LDL.LU R42, [R1+0x1340] ;  /* 0x00134000012a7983 */ /* 0x000ea20000300800 */
[----:B------:R-:W-:-:S03]  /*49470*/  ISETP.LT.AND P2, PT, R41, c[0x0][0x17c], !P0 ;  /* 0x00005f0029007a0c */ /* 0x000fc60004741270 */
[----:B------:R-:W2:Y:S04]  /*49480*/  LDL.LU R41, [R1+0x1344] ;  /* 0x0013440001297983 */ /* 0x000ea80000300800 */
[----:B------:R-:W2:Y:S04]  /*49490*/  LDL.LU R40, [R1+0x134c] ;  /* 0x00134c0001287983 */ /* 0x000ea80000300800 */
[----:B-1----:R-:W2:Y:S01]  /*494a0*/  LDL.LU R33, [R1+0x1350] ;  /* 0x0013500001217983 */ /* 0x002ea20000300800 */
[C---:B------:R-:W-:Y:S02]  /*494b0*/  LEA R30, P6, R2.reuse, R50, 0x2 ;  /* 0x00000032021e7211 */ /* 0x040fe400078c10ff */
[----:B------:R-:W-:-:S02]  /*494c0*/  IADD3 R32, R2, c[0x0][0x198], RZ ;  /* 0x0000660002207a10 */ /* 0x000fc40007ffe0ff */
[-C--:B------:R-:W-:Y:S02]  /*494d0*/  LEA.HI.X.SX32 R31, R2, R51.reuse, 0x2, P6 ;  /* 0x00000033021f7211 */ /* 0x080fe400030f16ff */
[CC--:B------:R-:W-:Y:S02]  /*494e0*/  LEA R28, P6, R32.reuse, R50.reuse, 0x2 ;  /* 0x00000032201c7211 */ /* 0x0c0fe400078c10ff */
[C---:B------:R-:W-:Y:S01]  /*494f0*/  IADD3 R2, R32.reuse, c[0x0][0x198], RZ ;  /* 0x0000660020027a10 */ /* 0x040fe20007ffe0ff */
[----:B------:R1:W-:Y:S01]  /*49500*/  @P5 STG.E [R30.64], R24 ;  /* 0x000000181e005986 */ /* 0x0003e2000c101906 */
[----:B------:R-:W-:Y:S02]  /*49510*/  LEA.HI.X.SX32 R29, R32, R51, 0x2, P6 ;  /* 0x00000033201d7211 */ /* 0x000fe400030f16ff */
[C---:B------:R-:W-:Y:S02]  /*49520*/  IADD3 R32, R2.reuse, c[0x0][0x198], RZ ;  /* 0x0000660002207a10 */ /* 0x040fe40007ffe0ff */
[----:B-1----:R-:W-:-:S04]  /*49530*/  LEA R30, P6, R2, R50, 0x2 ;  /* 0x00000032021e7211 */ /* 0x002fc800078c10ff */
[-C--:B------:R-:W-:Y:S02]  /*49540*/  LEA.HI.X.SX32 R31, R2, R51.reuse, 0x2, P6 ;  /* 0x00000033021f7211 */ /* 0x080fe400030f16ff */
[C---:B------:R-:W-:Y:S02]  /*49550*/  LEA R24, P6, R32.reuse, R50, 0x2 ;  /* 0x0000003220187211 */ /* 0x040fe400078c10ff */
[C---:B------:R-:W-:Y:S01]  /*49560*/  IADD3 R2, R32.reuse, c[0x0][0x198], RZ ;  /* 0x0000660020027a10 */ /* 0x040fe20007ffe0ff */
[----:B------:R1:W-:Y:S04]  /*49570*/  @P4 STG.E [R28.64], R25 ;  /* 0x000000191c004986 */ /* 0x0003e8000c101906 */
[----:B------:R1:W-:Y:S02]  /*49580*/  @P3 STG.E [R30.64], R20 ;  /* 0x000000141e003986 */ /* 0x0003e4000c101906 */
[----:B-1----:R-:W-:-:S02]  /*49590*/  LEA.HI.X.SX32 R25, R32, R51, 0x2, P6 ;  /* 0x0000003320197211 */ /* 0x002fc400030f16ff */
[CC--:B------:R-:W-:Y:S01]  /*495a0*/  LEA R28, P6, R2.reuse, R50.reuse, 0x2 ;  /* 0x00000032021c7211 */ /* 0x0c0fe200078c10ff */
[----:B------:R-:W2:Y:S01]  /*495b0*/  LDL.LU R32, [R1+0x1358] ;  /* 0x0013580001207983 */ /* 0x000ea20000300800 */
[----:B------:R-:W-:Y:S02]  /*495c0*/  IADD3 R30, R2, c[0x0][0x198], RZ ;  /* 0x00006600021e7a10 */ /* 0x000fe40007ffe0ff */
[----:B------:R-:W-:Y:S01]  /*495d0*/  ISETP.LT.AND P1, PT, R46, c[0x0][0x17c], !P0 ;  /* 0x00005f002e007a0c */ /* 0x000fe20004721270 */
[----:B------:R-:W2:Y:S01]  /*495e0*/  LDL.LU R31, [R1+0x1368] ;  /* 0x00136800011f7983 */ /* 0x000ea20000300800 */
[----:B------:R-:W-:Y:S02]  /*495f0*/  LEA.HI.X.SX32 R29, R2, R51, 0x2, P6 ;  /* 0x00000033021d7211 */ /* 0x000fe400030f16ff */
[C---:B------:R-:W-:Y:S01]  /*49600*/  LEA R20, P6, R30.reuse, R50, 0x2 ;  /* 0x000000321e147211 */ /* 0x040fe200078c10ff */
[----:B------:R1:W-:Y:S01]  /*49610*/  @P2 STG.E [R24.64], R21 ;  /* 0x0000001518002986 */ /* 0x0003e2000c101906 */
[----:B------:R-:W-:-:S02]  /*49620*/  IADD3 R2, R30, c[0x0][0x198], RZ ;  /* 0x000066001e027a10 */ /* 0x000fc40007ffe0ff */
[----:B-1----:R-:W-:Y:S02]  /*49630*/  LEA.HI.X.SX32 R21, R30, R51, 0x2, P6 ;  /* 0x000000331e157211 */ /* 0x002fe400030f16ff */
[----:B------:R-:W2:Y:S01]  /*49640*/  LDL.LU R30, [R1+0x136c] ;  /* 0x00136c00011e7983 */ /* 0x000ea20000300800 */
[----:B---3--:R-:W-:-:S03]  /*49650*/  ISETP.LT.AND P5, PT, R45, c[0x0][0x17c], !P0 ;  /* 0x00005f002d007a0c */ /* 0x008fc600047a1270 */
[----:B------:R1:W-:Y:S01]  /*49660*/  @P1 STG.E [R28.64], R240 ;  /* 0x000000f01c001986 */ /* 0x0003e2000c101906 */
[----:B------:R-:W-:-:S09]  /*49670*/  LEA R24, P6, R2, R50, 0x2 ;  /* 0x0000003202187211 */ /* 0x000fd200078c10ff */
[----:B------:R3:W-:Y:S01]  /*49680*/  @P5 STG.E [R20.64], R241 ;  /* 0x000000f114005986 */ /* 0x0007e2000c101906 */
[----:B------:R-:W-:Y:S02]  /*49690*/  LEA.HI.X.SX32 R25, R2, R51, 0x2, P6 ;  /* 0x0000003302197211 */ /* 0x000fe400030f16ff */
[----:B----4-:R-:W-:-:S13]  /*496a0*/  ISETP.LT.AND P4, PT, R44, c[0x0][0x17c], !P0 ;  /* 0x00005f002c007a0c */ /* 0x010fda0004781270 */
[----:B------:R4:W-:Y:S01]  /*496b0*/  @P4 STG.E [R24.64], R16 ;  /* 0x0000001018004986 */ /* 0x0009e2000c101906 */
[----:B--2---:R-:W-:-:S03]  /*496c0*/  ISETP.LT.AND P5, PT, R40, c[0x0][0x17c], !P0 ;  /* 0x00005f0028007a0c */ /* 0x004fc600047a1270 */
[----:B------:R-:W2:Y:S04]  /*496d0*/  LDL.LU R40, [R1+0x1370] ;  /* 0x0013700001287983 */ /* 0x000ea80000300800 */
[----:B-1----:R-:W2:Y:S04]  /*496e0*/  LDL.LU R29, [R1+0x1374] ;  /* 0x00137400011d7983 */ /* 0x002ea80000300800 */
[----:B------:R-:W2:Y:S01]  /*496f0*/  LDL.LU R249, [R1+0x28] ;  /* 0x0000280001f97983 */ /* 0x000ea20000300800 */
[----:B------:R-:W-:-:S03]  /*49700*/  ISETP.LT.AND P4, PT, R33, c[0x0][0x17c], !P0 ;  /* 0x00005f0021007a0c */ /* 0x000fc60004781270 */
[----:B------:R-:W2:Y:S04]  /*49710*/  LDL.LU R33, [R1+0x1378] ;  /* 0x0013780001217983 */ /* 0x000ea80000300800 */
[----:B------:R-:W2:Y:S01]  /*49720*/  LDL.LU R250, [R1+0x2c] ;  /* 0x00002c0001fa7983 */ /* 0x000ea20000300800 */
[----:B------:R-:W-:Y:S02]  /*49730*/  IADD3 R28, R2, c[0x0][0x198], RZ ;  /* 0x00006600021c7a10 */ /* 0x000fe40007ffe0ff */
[----:B------:R-:W-:Y:S02]  /*49740*/  ISETP.LT.AND P3, PT, R43, c[0x0][0x17c], !P0 ;  /* 0x00005f002b007a0c */ /* 0x000fe40004761270 */
[C---:B---3--:R-:W-:Y:S02]  /*49750*/  LEA R20, P6, R28.reuse, R50, 0x2 ;  /* 0x000000321c147211 */ /* 0x048fe400078c10ff */
[----:B------:R-:W-:-:S02]  /*49760*/  IADD3 R2, R28, c[0x0][0x198], RZ ;  /* 0x000066001c027a10 */ /* 0x000fc40007ffe0ff */
[----:B------:R-:W-:Y:S02]  /*49770*/  ISETP.LT.AND P2, PT, R42, c[0x0][0x17c], !P0 ;  /* 0x00005f002a007a0c */ /* 0x000fe40004741270 */
[-C--:B------:R-:W-:Y:S02]  /*49780*/  LEA.HI.X.SX32 R21, R28, R51.reuse, 0x2, P6 ;  /* 0x000000331c157211 */ /* 0x080fe400030f16ff */
[C---:B----4-:R-:W-:Y:S02]  /*49790*/  LEA R24, P6, R2.reuse, R50, 0x2 ;  /* 0x0000003202187211 */ /* 0x050fe400078c10ff */
[C---:B------:R-:W-:Y:S02]  /*497a0*/  IADD3 R28, R2.reuse, c[0x0][0x198], RZ ;  /* 0x00006600021c7a10 */ /* 0x040fe40007ffe0ff */
[----:B------:R-:W-:Y:S01]  /*497b0*/  ISETP.LT.AND P1, PT, R41, c[0x0][0x17c], !P0 ;  /* 0x00005f0029007a0c */ /* 0x000fe20004721270 */
[----:B------:R1:W-:Y:S01]  /*497c0*/  @P3 STG.E [R20.64], R17 ;  /* 0x0000001114003986 */ /* 0x0003e2000c101906 */
[----:B------:R-:W-:-:S02]  /*497d0*/  LEA.HI.X.SX32 R25, R2, R51, 0x2, P6 ;  /* 0x0000003302197211 */ /* 0x000fc400030f16ff */
[C---:B------:R-:W-:Y:S02]  /*497e0*/  LEA R16, P6, R28.reuse, R50, 0x2 ;  /* 0x000000321c107211 */ /* 0x040fe400078c10ff */
[----:B------:R-:W-:Y:S01]  /*497f0*/  IADD3 R2, R28, c[0x0][0x198], RZ ;  /* 0x000066001c027a10 */ /* 0x000fe20007ffe0ff */
[----:B------:R3:W-:Y:S01]  /*49800*/  @P2 STG.E [R24.64], R8 ;  /* 0x0000000818002986 */ /* 0x0007e2000c101906 */
[----:B------:R-:W-:-:S03]  /*49810*/  ISETP.LT.AND P3, PT, R32, c[0x0][0x17c], !P0 ;  /* 0x00005f0020007a0c */ /* 0x000fc60004761270 */
[----:B------:R-:W4:Y:S01]  /*49820*/  LDL.LU R32, [R1+0x1390] ;  /* 0x0013900001207983 */ /* 0x000f220000300800 */
[-C--:B-1----:R-:W-:Y:S02]  /*49830*/  LEA.HI.X.SX32 R17, R28, R51.reuse, 0x2, P6 ;  /* 0x000000331c117211 */ /* 0x082fe400030f16ff */
[CC--:B------:R-:W-:Y:S02]  /*49840*/  LEA R20, P6, R2.reuse, R50.reuse, 0x2 ;  /* 0x0000003202147211 */ /* 0x0c0fe400078c10ff */
[----:B------:R-:W-:Y:S02]  /*49850*/  ISETP.LT.AND P2, PT, R31, c[0x0][0x17c], !P0 ;  /* 0x00005f001f007a0c */ /* 0x000fe40004741270 */
[C---:B---3--:R-:W-:Y:S01]  /*49860*/  IADD3 R24, R2.reuse, c[0x0][0x198], RZ ;  /* 0x0000660002187a10 */ /* 0x048fe20007ffe0ff */
[----:B------:R-:W3:Y:S01]  /*49870*/  LDL.LU R31, [R1+0x1394] ;  /* 0x00139400011f7983 */ /* 0x000ee20000300800 */
[----:B------:R-:W-:Y:S02]  /*49880*/  LEA.HI.X.SX32 R21, R2, R51, 0x2, P6 ;  /* 0x0000003302157211 */ /* 0x000fe400030f16ff */
[C---:B------:R-:W-:Y:S01]  /*49890*/  LEA R8, P6, R24.reuse, R50, 0x2 ;  /* 0x0000003218087211 */ /* 0x040fe200078c10ff */
[----:B------:R1:W-:Y:S01]  /*498a0*/  @P1 STG.E [R16.64], R9 ;  /* 0x0000000910001986 */ /* 0x0003e2000c101906 */
[----:B------:R-:W-:-:S02]  /*498b0*/  IADD3 R2, R24, c[0x0][0x198], RZ ;  /* 0x0000660018027a10 */ /* 0x000fc40007ffe0ff */
[----:B------:R-:W-:Y:S02]  /*498c0*/  ISETP.LT.AND P1, PT, R30, c[0x0][0x17c], !P0 ;  /* 0x00005f001e007a0c */ /* 0x000fe40004721270 */
[----:B------:R-:W3:Y:S01]  /*498d0*/  LDL.LU R30, [R1+0x1398] ;  /* 0x00139800011e7983 */ /* 0x000ee20000300800 */
[-C--:B-1----:R-:W-:Y:S02]  /*498e0*/  LEA.HI.X.SX32 R9, R24, R51.reuse, 0x2, P6 ;  /* 0x0000003318097211 */ /* 0x082fe400030f16ff */
[C---:B------:R-:W-:Y:S01]  /*498f0*/  LEA R16, P6, R2.reuse, R50, 0x2 ;  /* 0x0000003202107211 */ /* 0x040fe200078c10ff */
[----:B------:R1:W-:Y:S03]  /*49900*/  @P5 STG.E [R20.64], R4 ;  /* 0x0000000414005986 */ /* 0x0003e6000c101906 */
[C---:B------:R-:W-:Y:S01]  /*49910*/  LEA.HI.X.SX32 R17, R2.reuse, R51, 0x2, P6 ;  /* 0x0000003302117211 */ /* 0x040fe200030f16ff */
[----:B------:R1:W-:Y:S02]  /*49920*/  @P4 STG.E [R8.64], R5 ;  /* 0x0000000508004986 */ /* 0x0003e4000c101906 */
[----:B-1----:R-:W-:-:S04]  /*49930*/  IADD3 R20, R2, c[0x0][0x198], RZ ;  /* 0x0000660002147a10 */ /* 0x002fc80007ffe0ff */
[----:B------:R-:W-:-:S04]  /*49940*/  LEA R4, P6, R20, R50, 0x2 ;  /* 0x0000003214047211 */ /* 0x000fc800078c10ff */
[C---:B------:R-:W-:Y:S02]  /*49950*/  LEA.HI.X.SX32 R5, R20.reuse, R51, 0x2, P6 ;  /* 0x0000003314057211 */ /* 0x040fe400030f16ff */
[----:B------:R-:W-:Y:S02]  /*49960*/  IADD3 R2, R20, c[0x0][0x198], RZ ;  /* 0x0000660014027a10 */ /* 0x000fe40007ffe0ff */
[----:B--2---:R-:W-:Y:S02]  /*49970*/  ISETP.LT.AND P4, PT, R29, c[0x0][0x17c], !P0 ;  /* 0x00005f001d007a0c */ /* 0x004fe40004781270 */
[----:B------:R-:W2:Y:S04]  /*49980*/  LDL.LU R29, [R1+0x139c] ;  /* 0x00139c00011d7983 */ /* 0x000ea80000300800 */
[----:B------:R-:W2:Y:S04]  /*49990*/  LDL.LU R28, [R1+0x13a0] ;  /* 0x0013a000011c7983 */ /* 0x000ea80000300800 */
[----:B------:R-:W2:Y:S04]  /*499a0*/  LDL.LU R25, [R1+0x13ac] ;  /* 0x0013ac0001197983 */ /* 0x000ea80000300800 */
[----:B------:R1:W-:Y:S04]  /*499b0*/  @P3 STG.E [R16.64], R249 ;  /* 0x000000f910003986 */ /* 0x0003e8000c101906 */
[----:B------:R-:W2:Y:S04]  /*499c0*/  LDL.LU R21, [R1+0x13b0] ;  /* 0x0013b00001157983 */ /* 0x000ea80000300800 */
[----:B-1----:R-:W2:Y:S04]  /*499d0*/  LDL.LU R249, [R1+0x18] ;  /* 0x0000180001f97983 */ /* 0x002ea80000300800 */
[----:B------:R1:W-:Y:S04]  /*499e0*/  @P2 STG.E [R4.64], R250 ;  /* 0x000000fa04002986 */ /* 0x0003e8000c101906 */
[----:B------:R-:W2:Y:S04]  /*499f0*/  LDL.LU R24, [R1+0x13b4] ;  /* 0x0013b40001187983 */ /* 0x000ea80000300800 */
[----:B-1----:R-:W2:Y:S04]  /*49a00*/  LDL.LU R250, [R1+0x1c] ;  /* 0x00001c0001fa7983 */ /* 0x002ea80000300800 */
[----:B------:R-:W2:Y:S04]  /*49a10*/  LDL.LU R20, [R1+0x13b8] ;  /* 0x0013b80001147983 */ /* 0x000ea80000300800 */
[----:B------:R-:W2:Y:S01]  /*49a20*/  LDL.LU R17, [R1+0x13bc] ;  /* 0x0013bc0001117983 */ /* 0x000ea20000300800 */
[----:B------:R-:W-:-:S02]  /*49a30*/  LEA R8, P6, R2, R50, 0x2 ;  /* 0x0000003202087211 */ /* 0x000fc400078c10ff */
[----:B------:R-:W-:Y:S02]  /*49a40*/  ISETP.LT.AND P5, PT, R40, c[0x0][0x17c], !P0 ;  /* 0x00005f0028007a0c */ /* 0x000fe400047a1270 */
[C---:B------:R-:W-:Y:S02]  /*49a50*/  IADD3 R16, R2.reuse, c[0x0][0x198], RZ ;  /* 0x0000660002107a10 */ /* 0x040fe40007ffe0ff */
[-C--:B------:R-:W-:Y:S02]  /*49a60*/  LEA.HI.X.SX32 R9, R2, R51.reuse, 0x2, P6 ;  /* 0x0000003302097211 */ /* 0x080fe400030f16ff */
[C---:B------:R-:W-:Y:S02]  /*49a70*/  LEA R4, P6, R16.reuse, R50, 0x2 ;  /* 0x0000003210047211 */ /* 0x040fe400078c10ff */
[C---:B------:R-:W-:Y:S01]  /*49a80*/  IADD3 R2, R16.reuse, c[0x0][0x198], RZ ;  /* 0x0000660010027a10 */ /* 0x040fe20007ffe0ff */
[----:B------:R1:W-:Y:S01]  /*49a90*/  @P1 STG.E [R8.64], R238 ;  /* 0x000000ee08001986 */ /* 0x0003e2000c101906 */
[----:B------:R-:W-:-:S02]  /*49aa0*/  LEA.HI.X.SX32 R5, R16, R51, 0x2, P6 ;  /* 0x0000003310057211 */ /* 0x000fc400030f16ff */
[----:B------:R-:W-:Y:S02]  /*49ab0*/  ISETP.LT.AND P3, PT, R33, c[0x0][0x17c], !P0 ;  /* 0x00005f0021007a0c */ /* 0x000fe40004761270 */
[C---:B------:R-:W-:Y:S01]  /*49ac0*/  IADD3 R16, R2.reuse, c[0x0][0x198], RZ ;  /* 0x0000660002107a10 */ /* 0x040fe20007ffe0ff */
[----:B------:R3:W-:Y:S01]  /*49ad0*/  @P5 STG.E [R4.64], R239 ;  /* 0x000000ef04005986 */ /* 0x0007e2000c101906 */
[-C--:B-1----:R-:W-:Y:S02]  /*49ae0*/  LEA R8, P6, R2, R50.reuse, 0x2 ;  /* 0x0000003202087211 */ /* 0x082fe400078c10ff */
[----:B----4-:R-:W-:Y:S02]  /*49af0*/  ISETP.LT.AND P2, PT, R32, c[0x0][0x17c], !P0 ;  /* 0x00005f0020007a0c */ /* 0x010fe40004741270 */
[----:B------:R-:W-:Y:S02]  /*49b00*/  LEA.HI.X.SX32 R9, R2, R51, 0x2, P6 ;  /* 0x0000003302097211 */ /* 0x000fe400030f16ff */
[----:B---3--:R-:W-:-:S02]  /*49b10*/  LEA R4, P6, R16, R50, 0x2 ;  /* 0x0000003210047211 */ /* 0x008fc400078c10ff */
[C---:B------:R-:W-:Y:S01]  /*49b20*/  IADD3 R2, R16.reuse, c[0x0][0x198], RZ ;  /* 0x0000660010027a10 */ /* 0x040fe20007ffe0ff */
[----:B------:R1:W-:Y:S01]  /*49b30*/  @P4 STG.E [R8.64], R82 ;  /* 0x0000005208004986 */ /* 0x0003e2000c101906 */
[----:B------:R-:W-:Y:S02]  /*49b40*/  LEA.HI.X.SX32 R5, R16, R51, 0x2, P6 ;  /* 0x0000003310057211 */ /* 0x000fe400030f16ff */
[----:B------:R-:W-:Y:S02]  /*49b50*/  ISETP.LT.AND P1, PT, R31, c[0x0][0x17c], !P0 ;  /* 0x00005f001f007a0c */ /* 0x000fe40004721270 */
[C---:B------:R-:W-:Y:S01]  /*49b60*/  IADD3 R16, R2.reuse, c[0x0][0x198], RZ ;  /* 0x0000660002107a10 */ /* 0x040fe20007ffe0ff */
[----:B------:R3:W-:Y:S01]  /*49b70*/  @P3 STG.E [R4.64], R83 ;  /* 0x0000005304003986 */ /* 0x0007e2000c101906 */
[----:B-1----:R-:W-:Y:S02]  /*49b80*/  LEA R8, P6, R2, R50, 0x2 ;  /* 0x0000003202087211 */ /* 0x002fe400078c10ff */
[----:B------:R-:W-:-:S02]  /*49b90*/  ISETP.LT.AND P5, PT, R30, c[0x0][0x17c], !P0 ;  /* 0x00005f001e007a0c */ /* 0x000fc400047a1270 */
[-C--:B------:R-:W-:Y:S02]  /*49ba0*/  LEA.HI.X.SX32 R9, R2, R51.reuse, 0x2, P6 ;  /* 0x0000003302097211 */ /* 0x080fe400030f16ff */
[C---:B---3--:R-:W-:Y:S02]  /*49bb0*/  LEA R4, P6, R16.reuse, R50, 0x2 ;  /* 0x0000003210047211 */ /* 0x048fe400078c10ff */
[C---:B------:R-:W-:Y:S01]  /*49bc0*/  IADD3 R2, R16.reuse, c[0x0][0x198], RZ ;  /* 0x0000660010027a10 */ /* 0x040fe20007ffe0ff */
[----:B------:R1:W-:Y:S01]  /*49bd0*/  @P2 STG.E [R8.64], R78 ;  /* 0x0000004e08002986 */ /* 0x0003e2000c101906 */
[----:B------:R-:W-:Y:S02]  /*49be0*/  LEA.HI.X.SX32 R5, R16, R51, 0x2, P6 ;  /* 0x0000003310057211 */ /* 0x000fe400030f16ff */
[----:B------:R-:W-:-:S03]  /*49bf0*/  IADD3 R16, R2, c[0x0][0x198], RZ ;  /* 0x0000660002107a10 */ /* 0x000fc60007ffe0ff */
[----:B------:R3:W-:Y:S01]  /*49c00*/  @P1 STG.E [R4.64], R79 ;  /* 0x0000004f04001986 */ /* 0x0007e2000c101906 */
[----:B-1----:R-:W-:-:S04]  /*49c10*/  LEA R8, P6, R2, R50, 0x2 ;  /* 0x0000003202087211 */ /* 0x002fc800078c10ff */
[-C--:B------:R-:W-:Y:S02]  /*49c20*/  LEA.HI.X.SX32 R9, R2, R51.reuse, 0x2, P6 ;  /* 0x0000003302097211 */ /* 0x080fe400030f16ff */
[C---:B---3--:R-:W-:Y:S02]  /*49c30*/  LEA R4, P6, R16.reuse, R50, 0x2 ;  /* 0x0000003210047211 */ /* 0x048fe400078c10ff */
[C---:B------:R-:W-:Y:S02]  /*49c40*/  IADD3 R2, R16.reuse, c[0x0][0x198], RZ ;  /* 0x0000660010027a10 */ /* 0x040fe40007ffe0ff */
[----:B------:R-:W-:Y:S02]  /*49c50*/  LEA.HI.X.SX32 R5, R16, R51, 0x2, P6 ;  /* 0x0000003310057211 */ /* 0x000fe400030f16ff */
[----:B--2---:R-:W-:Y:S02]  /*49c60*/  ISETP.LT.AND P4, PT, R29, c[0x0][0x17c], !P0 ;  /* 0x00005f001d007a0c */ /* 0x004fe40004781270 */
[----:B------:R-:W-:-:S02]  /*49c70*/  ISETP.LT.AND P3, PT, R28, c[0x0][0x17c], !P0 ;  /* 0x00005f001c007a0c */ /* 0x000fc40004761270 */
[----:B------:R-:W2:Y:S01]  /*49c80*/  LDL.LU R28, [R1+0x13c4] ;  /* 0x0013c400011c7983 */ /* 0x000ea20000300800 */
[----:B------:R-:W-:-:S03]  /*49c90*/  ISETP.LT.AND P2, PT, R25, c[0x0][0x17c], !P0 ;  /* 0x00005f0019007a0c */ /* 0x000fc60004741270 */
[----:B------:R-:W3:Y:S01]  /*49ca0*/  LDL.LU R25, [R1+0x13c8] ;  /* 0x0013c80001197983 */ /* 0x000ee20000300800 */
[----:B------:R-:W-:-:S03]  /*49cb0*/  ISETP.LT.AND P1, PT, R21, c[0x0][0x17c], !P0 ;  /* 0x00005f0015007a0c */ /* 0x000fc60004721270 */
[----:B------:R-:W4:Y:S04]  /*49cc0*/  LDL.LU R21, [R1+0x13cc] ;  /* 0x0013cc0001157983 */ /* 0x000f280000300800 */
[----:B------:R1:W-:Y:S02]  /*49cd0*/  @P5 STG.E [R8.64], R249 ;  /* 0x000000f908005986 */ /* 0x0003e4000c101906 */
[----:B-1----:R-:W-:-:S04]  /*49ce0*/  LEA R8, P6, R2, R50, 0x2 ;  /* 0x0000003202087211 */ /* 0x002fc800078c10ff */
[----:B------:R-:W-:Y:S01]  /*49cf0*/  LEA.HI.X.SX32 R9, R2, R51, 0x2, P6 ;  /* 0x0000003302097211 */ /* 0x000fe200030f16ff */
[----:B------:R1:W-:Y:S01]  /*49d00*/  @P4 STG.E [R4.64], R250 ;  /* 0x000000fa04004986 */ /* 0x0003e2000c101906 */
[----:B------:R-:W-:Y:S02]  /*49d10*/  ISETP.LT.AND P5, PT, R24, c[0x0][0x17c], !P0 ;  /* 0x00005f0018007a0c */ /* 0x000fe400047a1270 */
[----:B------:R-:W-:Y:S01]  /*49d20*/  ISETP.LT.AND P4, PT, R20, c[0x0][0x17c], !P0 ;  /* 0x00005f0014007a0c */ /* 0x000fe20004781270 */
[----:B------:R-:W4:Y:S04]  /*49d30*/  LDL.LU R24, [R1+0x13d0] ;  /* 0x0013d00001187983 */ /* 0x000f280000300800 */
[----:B------:R1:W-:Y:S01]  /*49d40*/  @P3 STG.E [R8.64], R230 ;  /* 0x000000e608003986 */ /* 0x0003e2000c101906 */
[----:B------:R-:W-:-:S03]  /*49d50*/  ISETP.LT.AND P3, PT, R17, c[0x0][0x17c], !P0 ;  /* 0x00005f0011007a0c */ /* 0x000fc60004761270 */
[----:B------:R-:W4:Y:S04]  /*49d60*/  LDL.LU R20, [R1+0x13d8] ;  /* 0x0013d80001147983 */ /* 0x000f280000300800 */
[----:B------:R-:W4:Y:S01]  /*49d70*/  LDL.LU R17, [R1+0x13e8] ;  /* 0x0013e80001117983 */ /* 0x000f220000300800 */
        /* <DEDUP_REMOVED lines=19> */
[----:B------:R-:W-:Y:S02]  /*49eb0*/  LEA.HI.X.SX32 R5, R16, R51, 0x2, P6 ;  /* 0x0000003310057211 */ /* 0x000fe400030f16ff */
[----:B------:R-:W-:-:S04]  /*49ec0*/  LEA R8, P6, R2, R50, 0x2 ;  /* 0x0000003202087211 */ /* 0x000fc800078c10ff */
[----:B------:R-:W-:Y:S01]  /*49ed0*/  LEA.HI.X.SX32 R9, R2, R51, 0x2, P6 ;  /* 0x0000003302097211 */ /* 0x000fe200030f16ff */
[----:B------:R1:W-:Y:S01]  /*49ee0*/  @P3 STG.E [R4.64], R71 ;  /* 0x0000004704003986 */ /* 0x0003e2000c101906 */
[----:B--2---:R-:W-:-:S03]  /*49ef0*/  ISETP.LT.AND P2, PT, R28, c[0x0][0x17c], !P0 ;  /* 0x00005f001c007a0c */ /* 0x004fc60004741270 */
[----:B------:R-:W-:Y:S01]  /*49f00*/  LDS.128 R68, [R3+0x1800] ;  /* 0x0018000003447984 */ /* 0x000fe20000000c00 */
[----:B---3--:R-:W-:-:S03]  /*49f10*/  ISETP.LT.AND P1, PT, R25, c[0x0][0x17c], !P0 ;  /* 0x00005f0019007a0c */ /* 0x008fc60004721270 */
[----:B------:R-:W2:Y:S04]  /*49f20*/  LDL.LU R28, [R1+0x13f0] ;  /* 0x0013f000011c7983 */ /* 0x000ea80000300800 */
[----:B------:R-:W3:Y:S01]  /*49f30*/  LDL.LU R25, [R1+0x13f4] ;  /* 0x0013f40001197983 */ /* 0x000ee20000300800 */
[----:B----4-:R-:W-:-:S03]  /*49f40*/  ISETP.LT.AND P5, PT, R21, c[0x0][0x17c], !P0 ;  /* 0x00005f0015007a0c */ /* 0x010fc600047a1270 */
[----:B------:R-:W4:Y:S04]  /*49f50*/  LDL.LU R21, [R1+0x13f8] ;  /* 0x0013f80001157983 */ /* 0x000f280000300800 */
[----:B------:R1:W-:Y:S01]  /*49f60*/  @P2 STG.E [R8.64], R246 ;  /* 0x000000f608002986 */ /* 0x0003e2000c101906 */
[----:B------:R-:W-:-:S03]  /*49f70*/  ISETP.LT.AND P4, PT, R24, c[0x0][0x17c], !P0 ;  /* 0x00005f0018007a0c */ /* 0x000fc60004781270 */
[----:B------:R-:W4:Y:S01]  /*49f80*/  LDL.LU R24, [R1+0x13fc] ;  /* 0x0013fc0001187983 */ /* 0x000f220000300800 */
[----:B------:R-:W-:-:S03]  /*49f90*/  ISETP.LT.AND P3, PT, R20, c[0x0][0x17c], !P0 ;  /* 0x00005f0014007a0c */ /* 0x000fc60004761270 */
[----:B------:R-:W4:Y:S01]  /*49fa0*/  LDL.LU R20, [R1+0x1410] ;  /* 0x0014100001147983 */ /* 0x000f220000300800 */
[----:B------:R-:W-:-:S03]  /*49fb0*/  ISETP.LT.AND P2, PT, R17, c[0x0][0x17c], !P0 ;  /* 0x00005f0011007a0c */ /* 0x000fc60004741270 */
        /* <DEDUP_REMOVED lines=25> */
[----:B------:R-:W2:Y:S01]  /*4a150*/  LDL.LU R28, [R1+0x141c] ;  /* 0x00141c00011c7983 */ /* 0x000ea20000300800 */
[----:B---3--:R-:W-:-:S03]  /*4a160*/  ISETP.LT.AND P5, PT, R25, c[0x0][0x17c], !P0 ;  /* 0x00005f0019007a0c */ /* 0x008fc600047a1270 */
        /* <DEDUP_REMOVED lines=20> */
[CC--:B-1----:R-:W-:Y:S02]  /*4a2b0*/  LEA R4, P6, R16.reuse, R50.reuse, 0x2 ;  /* 0x0000003210047211 */ /* 0x0c2fe400078c10ff */
[----:B------:R-:W4:Y:S02]  /*4a2c0*/  LDL.LU R23, [R1+0x1448] ;  /* 0x0014480001177983 */ /* 0x000f240000300800 */
[-C--:B------:R-:W-:Y:S02]  /*4a2d0*/  LEA.HI.X.SX32 R5, R16, R51.reuse, 0x2, P6 ;  /* 0x0000003310057211 */ /* 0x080fe400030f16ff */
[----:B------:R-:W4:Y:S01]  /*4a2e0*/  LDL.LU R22, [R1+0x144c] ;  /* 0x00144c0001167983 */ /* 0x000f220000300800 */
        /* <DEDUP_REMOVED lines=8> */
[CC--:B------:R-:W-:Y:S02]  /*4a370*/  LEA R8, P6, R2.reuse, R50.reuse, 0x2 ;  /* 0x0000003202087211 */ /* 0x0c0fe400078c10ff */
[C---:B------:R-:W-:Y:S01]  /*4a380*/  IADD3 R16, R2.reuse, c[0x0][0x198], RZ ;  /* 0x0000660002107a10 */ /* 0x040fe20007ffe0ff */
[----:B------:R1:W-:Y:S01]  /*4a390*/  @P1 STG.E [R4.64], R19 ;  /* 0x0000001304001986 */ /* 0x0003e2000c101906 */
[----:B------:R-:W-:Y:S02]  /*4a3a0*/  LEA.HI.X.SX32 R9, R2, R51, 0x2, P6 ;  /* 0x0000003302097211 */ /* 0x000fe400030f16ff */
[----:B-1----:R-:W-:-:S04]  /*4a3b0*/  LEA R4, P6, R16, R50, 0x2 ;  /* 0x0000003210047211 */ /* 0x002fc800078c10ff */
[C---:B------:R-:W-:Y:S02]  /*4a3c0*/  LEA.HI.X.SX32 R5, R16.reuse, R51, 0x2, P6 ;  /* 0x0000003310057211 */ /* 0x040fe400030f16ff */
[----:B------:R-:W-:Y:S02]  /*4a3d0*/  IADD3 R2, R16, c[0x0][0x198], RZ ;  /* 0x0000660010027a10 */ /* 0x000fe40007ffe0ff */
[----:B--2---:R-:W-:Y:S02]  /*4a3e0*/  ISETP.LT.AND P5, PT, R28, c[0x0][0x17c], !P0 ;  /* 0x00005f001c007a0c */ /* 0x004fe400047a1270 */
[----:B---3--:R-:W-:Y:S02]  /*4a3f0*/  ISETP.LT.AND P4, PT, R25, c[0x0][0x17c], !P0 ;  /* 0x00005f0019007a0c */ /* 0x008fe40004781270 */
[----:B----4-:R-:W-:Y:S02]  /*4a400*/  ISETP.LT.AND P3, PT, R21, c[0x0][0x17c], !P0 ;  /* 0x00005f0015007a0c */ /* 0x010fe40004761270 */
[----:B------:R-:W2:Y:S04]  /*4a410*/  LDL.LU R21, [R1+0x1458] ;  /* 0x0014580001157983 */ /* 0x000ea80000300800 */
[----:B------:R-:W3:Y:S04]  /*4a420*/  LDL.LU R18, [R1+0x145c] ;  /* 0x00145c0001127983 */ /* 0x000ee80000300800 */
[----:B------:R1:W-:Y:S04]  /*4a430*/  @P5 STG.E [R8.64], R10 ;  /* 0x0000000a08005986 */ /* 0x0003e8000c101906 */
[----:B------:R4:W-:Y:S01]  /*4a440*/  @P4 STG.E [R4.64], R11 ;  /* 0x0000000b04004986 */ /* 0x0009e2000c101906 */
[----:B-1----:R-:W-:-:S02]  /*4a450*/  LEA R8, P6, R2, R50, 0x2 ;  /* 0x0000003202087211 */ /* 0x002fc400078c10ff */
[----:B------:R-:W-:Y:S02]  /*4a460*/  IADD3 R10, R2, c[0x0][0x198], RZ ;  /* 0x00006600020a7a10 */ /* 0x000fe40007ffe0ff */
[----:B------:R-:W-:Y:S02]  /*4a470*/  ISETP.LT.AND P1, PT, R20, c[0x0][0x17c], !P0 ;  /* 0x00005f0014007a0c */ /* 0x000fe40004721270 */
[----:B------:R-:W2:Y:S01]  /*4a480*/  LDL.LU R20, [R1+0x1464] ;  /* 0x0014640001147983 */ /* 0x000ea20000300800 */
[----:B------:R-:W-:-:S03]  /*4a490*/  ISETP.LT.AND P5, PT, R17, c[0x0][0x17c], !P0 ;  /* 0x00005f0011007a0c */ /* 0x000fc600047a1270 */
[----:B------:R-:W2:Y:S04]  /*4a4a0*/  LDL.LU R17, [R1+0x1468] ;  /* 0x0014680001117983 */ /* 0x000ea80000300800 */
[----:B----4-:R-:W4:Y:S01]  /*4a4b0*/  LDL.LU R11, [R1+0x1470] ;  /* 0x00147000010b7983 */ /* 0x010f220000300800 */
[-C--:B------:R-:W-:Y:S02]  /*4a4c0*/  LEA.HI.X.SX32 R9, R2, R51.reuse, 0x2, P6 ;  /* 0x0000003302097211 */ /* 0x080fe400030f16ff */
[C---:B------:R-:W-:Y:S01]  /*4a4d0*/  LEA R4, P6, R10.reuse, R50, 0x2 ;  /* 0x000000320a047211 */ /* 0x040fe200078c10ff */
[----:B------:R-:W4:Y:S01]  /*4a4e0*/  LDL.LU R19, [R1+0x1480] ;  /* 0x0014800001137983 */ /* 0x000f220000300800 */
[C---:B------:R-:W-:Y:S02]  /*4a4f0*/  IADD3 R2, R10.reuse, c[0x0][0x198], RZ ;  /* 0x000066000a027a10 */ /* 0x040fe40007ffe0ff */
[----:B------:R-:W-:-:S02]  /*4a500*/  LEA.HI.X.SX32 R5, R10, R51, 0x2, P6 ;  /* 0x000000330a057211 */ /* 0x000fc400030f16ff */
[----:B------:R-:W4:Y:S01]  /*4a510*/  LDL.LU R10, [R1+0x1484] ;  /* 0x00148400010a7983 */ /* 0x000f220000300800 */
[----:B------:R-:W-:-:S03]  /*4a520*/  ISETP.LT.AND P2, PT, R24, c[0x0][0x17c], !P0 ;  /* 0x00005f0018007a0c */ /* 0x000fc60004741270 */
[----:B------:R1:W-:Y:S02]  /*4a530*/  @P3 STG.E [R8.64], R6 ;  /* 0x0000000608003986 */ /* 0x0003e4000c101906 */
[C---:B-1----:R-:W-:Y:S02]  /*4a540*/  LEA R8, P6, R2.reuse, R50, 0x2 ;  /* 0x0000003202087211 */ /* 0x042fe400078c10ff */
[----:B------:R-:W-:-:S06]  /*4a550*/  IADD3 R6, R2, c[0x0][0x198], RZ ;  /* 0x0000660002067a10 */ /* 0x000fcc0007ffe0ff */
[----:B------:R1:W-:Y:S01]  /*4a560*/  @P2 STG.E [R4.64], R7 ;  /* 0x0000000704002986 */ /* 0x0003e2000c101906 */
[----:B------:R-:W-:Y:S02]  /*4a570*/  LEA.HI.X.SX32 R9, R2, R51, 0x2, P6 ;  /* 0x0000003302097211 */ /* 0x000fe400030f16ff */
[C---:B------:R-:W-:Y:S02]  /*4a580*/  IADD3 R2, R6.reuse, c[0x0][0x198], RZ ;  /* 0x0000660006027a10 */ /* 0x040fe40007ffe0ff */
[----:B------:R-:W-:Y:S01]  /*4a590*/  ISETP.LT.AND P4, PT, R23, c[0x0][0x17c], !P0 ;  /* 0x00005f0017007a0c */ /* 0x000fe20004781270 */
[----:B------:R1:W-:Y:S02]  /*4a5a0*/  @P1 STG.E [R8.64], R172 ;  /* 0x000000ac08001986 */ /* 0x0003e4000c101906 */
[----:B-1----:R-:W-:Y:S02]  /*4a5b0*/  LEA R4, P6, R6, R50, 0x2 ;  /* 0x0000003206047211 */ /* 0x002fe400078c10ff */
[----:B------:R-:W-:-:S02]  /*4a5c0*/  ISETP.LT.AND P3, PT, R22, c[0x0][0x17c], !P0 ;  /* 0x00005f0016007a0c */ /* 0x000fc40004761270 */
[-C--:B------:R-:W-:Y:S02]  /*4a5d0*/  LEA.HI.X.SX32 R5, R6, R51.reuse, 0x2, P6 ;  /* 0x0000003306057211 */ /* 0x080fe400030f16ff */
[CC--:B------:R-:W-:Y:S02]  /*4a5e0*/  LEA R6, P6, R2.reuse, R50.reuse, 0x2 ;  /* 0x0000003202067211 */ /* 0x0c0fe400078c10ff */
[C---:B------:R-:W-:Y:S01]  /*4a5f0*/  IADD3 R8, R2.reuse, c[0x0][0x198], RZ ;  /* 0x0000660002087a10 */ /* 0x040fe20007ffe0ff */
[----:B------:R1:W-:Y:S01]  /*4a600*/  @P5 STG.E [R4.64], R173 ;  /* 0x000000ad04005986 */ /* 0x0003e2000c101906 */
[----:B------:R-:W-:Y:S02]  /*4a610*/  LEA.HI.X.SX32 R7, R2, R51, 0x2, P6 ;  /* 0x0000003302077211 */ /* 0x000fe400030f16ff */
[C---:B------:R-:W-:Y:S02]  /*4a620*/  IADD3 R2, R8.reuse, c[0x0][0x198], RZ ;  /* 0x0000660008027a10 */ /* 0x040fe40007ffe0ff */
[----:B-1----:R-:W-:-:S04]  /*4a630*/  LEA R4, P6, R8, R50, 0x2 ;  /* 0x0000003208047211 */ /* 0x002fc800078c10ff */
[----:B------:R-:W-:Y:S01]  /*4a640*/  LEA.HI.X.SX32 R5, R8, R51, 0x2, P6 ;  /* 0x0000003308057211 */ /* 0x000fe200030f16ff */
[----:B------:R1:W-:Y:S01]  /*4a650*/  @P4 STG.E [R6.64], R168 ;  /* 0x000000a806004986 */ /* 0x0003e2000c101906 */
[----:B------:R-:W-:-:S03]  /*4a660*/  IADD3 R8, R2, c[0x0][0x198], RZ ;  /* 0x0000660002087a10 */ /* 0x000fc60007ffe0ff */
[----:B------:R1:W-:Y:S02]  /*4a670*/  @P3 STG.E [R4.64], R169 ;  /* 0x000000a904003986 */ /* 0x0003e4000c101906 */
[----:B-1----:R-:W-:-:S04]  /*4a680*/  LEA R6, P6, R2, R50, 0x2 ;  /* 0x0000003202067211 */ /* 0x002fc800078c10ff */
[----:B------:R-:W-:Y:S02]  /*4a690*/  LEA.HI.X.SX32 R7, R2, R51, 0x2, P6 ;  /* 0x0000003302077211 */ /* 0x000fe400030f16ff */
[----:B------:R-:W-:-:S04]  /*4a6a0*/  LEA R4, P6, R8, R50, 0x2 ;  /* 0x0000003208047211 */ /* 0x000fc800078c10ff */
[----:B------:R-:W-:Y:S02]  /*4a6b0*/  LEA.HI.X.SX32 R5, R8, R51, 0x2, P6 ;  /* 0x0000003308057211 */ /* 0x000fe400030f16ff */
[----:B---3--:R-:W-:Y:S02]  /*4a6c0*/  ISETP.LT.AND P1, PT, R18, c[0x0][0x17c], !P0 ;  /* 0x00005f0012007a0c */ /* 0x008fe40004721270 */
[----:B------:R-:W3:Y:S04]  /*4a6d0*/  LDL.LU R18, [R1+0x1488] ;  /* 0x0014880001127983 */ /* 0x000ee80000300800 */
[----:B------:R-:W3:Y:S01]  /*4a6e0*/  LDL.LU R16, [R1+0x148c] ;  /* 0x00148c0001107983 */ /* 0x000ee20000300800 */
[----:B--2---:R-:W-:-:S13]  /*4a6f0*/  ISETP.LT.AND P2, PT, R21, c[0x0][0x17c], !P0 ;  /* 0x00005f0015007a0c */ /* 0x004fda0004741270 */
[----:B------:R1:W-:Y:S01]  /*4a700*/  @P2 STG.E [R6.64], R164 ;  /* 0x000000a406002986 */ /* 0x0003e2000c101906 */
[----:B------:R-:W-:-:S03]  /*4a710*/  ISETP.LT.AND P4, PT, R17, c[0x0][0x17c], !P0 ;  /* 0x00005f0011007a0c */ /* 0x000fc60004781270 */
[----:B------:R-:W2:Y:S01]  /*4a720*/  LDL.LU R17, [R1+0x1490] ;  /* 0x0014900001117983 */ /* 0x000ea20000300800 */
[----:B----4-:R-:W-:-:S03]  /*4a730*/  ISETP.LT.AND P3, PT, R11, c[0x0][0x17c], !P0 ;  /* 0x00005f000b007a0c */ /* 0x010fc60004761270 */
[----:B------:R-:W4:Y:S04]  /*4a740*/  LDL.LU R11, [R1+0x14a8] ;  /* 0x0014a800010b7983 */ /* 0x000f280000300800 */
[----:B------:R-:W4:Y:S04]  /*4a750*/  LDL.LU R9, [R1+0x14ac] ;  /* 0x0014ac0001097983 */ /* 0x000f280000300800 */
[----:B------:R1:W-:Y:S01]  /*4a760*/  @P1 STG.E [R4.64], R165 ;  /* 0x000000a504001986 */ /* 0x0003e2000c101906 */
[----:B------:R-:W-:-:S03]  /*4a770*/  ISETP.LT.AND P1, PT, R10, c[0x0][0x17c], !P0 ;  /* 0x00005f000a007a0c */ /* 0x000fc60004721270 */
[----:B------:R-:W4:Y:S01]  /*4a780*/  LDL.LU R10, [R1+0x14b0] ;  /* 0x0014b000010a7983 */ /* 0x000f220000300800 */
[----:B------:R-:W-:Y:S02]  /*4a790*/  ISETP.LT.AND P5, PT, R20, c[0x0][0x17c], !P0 ;  /* 0x00005f0014007a0c */ /* 0x000fe400047a1270 */
        /* <DEDUP_REMOVED lines=8> */
[C---:B------:R-:W-:Y:S02]  /*4a820*/  IADD3 R8, R2.reuse, c[0x0][0x198], RZ ;  /* 0x0000660002087a10 */ /* 0x040fe40007ffe0ff */
[----:B------:R-:W-:Y:S01]  /*4a830*/  ISETP.LT.AND P2, PT, R19, c[0x0][0x17c], !P0 ;  /* 0x00005f0013007a0c */ /* 0x000fe20004741270 */
[----:B------:R1:W-:Y:S02]  /*4a840*/  @P4 STG.E [R4.64], R145 ;  /* 0x0000009104004986 */ /* 0x0003e4000c101906 */
[----:B-1----:R-:W-:-:S04]  /*4a850*/  LEA R6, P6, R2, R50, 0x2 ;  /* 0x0000003202067211 */ /* 0x002fc800078c10ff */
        /* <DEDUP_REMOVED lines=8> */
[----:B------:R1:W-:Y:S04]  /*4a8e0*/  @P2 STG.E [R4.64], R141 ;  /* 0x0000008d04002986 */ /* 0x0003e8000c101906 */
[----:B------:R2:W-:Y:S01]  /*4a8f0*/  @P1 STG.E [R6.64], R136 ;  /* 0x0000008806001986 */ /* 0x0005e2000c101906 */
[----:B-1----:R-:W-:-:S04]  /*4a900*/  LEA R4, P6, R8, R50, 0x2 ;  /* 0x0000003208047211 */ /* 0x002fc800078c10ff */
[----:B------:R-:W-:Y:S02]  /*4a910*/  LEA.HI.X.SX32 R5, R8, R51, 0x2, P6 ;  /* 0x0000003308057211 */ /* 0x000fe400030f16ff */
[----:B---3--:R-:W-:Y:S02]  /*4a920*/  ISETP.LT.AND P5, PT, R18, c[0x0][0x17c], !P0 ;  /* 0x00005f0012007a0c */ /* 0x008fe400047a1270 */
[----:B------:R-:W3:Y:S01]  /*4a930*/  LDL.LU R18, [R1+0x14b4] ;  /* 0x0014b40001127983 */ /* 0x000ee20000300800 */
[----:B------:R-:W-:-:S03]  /*4a940*/  ISETP.LT.AND P4, PT, R16, c[0x0][0x17c], !P0 ;  /* 0x00005f0010007a0c */ /* 0x000fc60004781270 */
[----:B------:R-:W3:Y:S07]  /*4a950*/  LDL.LU R16, [R1+0x14b8] ;  /* 0x0014b80001107983 */ /* 0x000eee0000300800 */
[----:B------:R1:W-:Y:S01]  /*4a960*/  @P5 STG.E [R4.64], R137 ;  /* 0x0000008904005986 */ /* 0x0003e2000c101906 */
[----:B--2---:R-:W-:-:S03]  /*4a970*/  ISETP.LT.AND P3, PT, R17, c[0x0][0x17c], !P0 ;  /* 0x00005f0011007a0c */ /* 0x004fc60004761270 */
[----:B------:R-:W2:Y:S01]  /*4a980*/  LDL.LU R17, [R1+0x14c4] ;  /* 0x0014c40001117983 */ /* 0x000ea20000300800 */
[----:B----4-:R-:W-:-:S03]  /*4a990*/  ISETP.LT.AND P2, PT, R11, c[0x0][0x17c], !P0 ;  /* 0x00005f000b007a0c */ /* 0x010fc60004741270 */
[----:B------:R-:W4:Y:S01]  /*4a9a0*/  LDL.LU R11, [R1+0x14cc] ;  /* 0x0014cc00010b7983 */ /* 0x000f220000300800 */
[----:B------:R-:W-:-:S03]  /*4a9b0*/  ISETP.LT.AND P1, PT, R9, c[0x0][0x17c], !P0 ;  /* 0x00005f0009007a0c */ /* 0x000fc60004721270 */
[----:B------:R-:W4:Y:S01]  /*4a9c0*/  LDL.LU R9, [R1+0x14d0] ;  /* 0x0014d00001097983 */ /* 0x000f220000300800 */
[----:B------:R-:W-:-:S03]  /*4a9d0*/  ISETP.LT.AND P5, PT, R10, c[0x0][0x17c], !P0 ;  /* 0x00005f000a007a0c */ /* 0x000fc600047a1270 */
[----:B------:R-:W4:Y:S01]  /*4a9e0*/  LDL.LU R10, [R1+0x14d8] ;  /* 0x0014d800010a7983 */ /* 0x000f220000300800 */
[----:B------:R-:W-:-:S04]  /*4a9f0*/  IADD3 R2, R8, c[0x0][0x198], RZ ;  /* 0x0000660008027a10 */ /* 0x000fc80007ffe0ff */
[CC--:B------:R-:W-:Y:S02]  /*4aa00*/  LEA R6, P6, R2.reuse, R50.reuse, 0x2 ;  /* 0x0000003202067211 */ /* 0x0c0fe400078c10ff */
[C---:B------:R-:W-:Y:S02]  /*4aa10*/  IADD3 R8, R2.reuse, c[0x0][0x198], RZ ;  /* 0x0000660002087a10 */ /* 0x040fe40007ffe0ff */
[-C--:B------:R-:W-:Y:S02]  /*4aa20*/  LEA.HI.X.SX32 R7, R2, R51.reuse, 0x2, P6 ;  /* 0x0000003302077211 */ /* 0x080fe400030f16ff */
[C---:B-1----:R-:W-:Y:S02]  /*4aa30*/  LEA R4, P6, R8.reuse, R50, 0x2 ;  /* 0x0000003208047211 */ /* 0x042fe400078c10ff */
        /* <DEDUP_REMOVED lines=94> */
[----:B------:R-:W3:Y:S01]  /*4b020*/  LDL.LU R18, [R1+0x1538] ;  /* 0x0015380001127983 */ /* 0x000ee20000300800 */
[----:B------:R-:W-:-:S03]  /*4b030*/  ISETP.LT.AND P1, PT, R16, c[0x0][0x17c], !P0 ;  /* 0x00005f0010007a0c */ /* 0x000fc60004721270 */
[----:B------:R-:W3:Y:S07]  /*4b040*/  LDL.LU R16, [R1+0x153c] ;  /* 0x00153c0001107983 */ /* 0x000eee0000300800 */
[----:B------:R-:W-:Y:S04]  /*4b050*/  @P2 STG.E [R4.64], R37 ;  /* 0x0000002504002986 */ /* 0x000fe8000c101906 */
[----:B------:R1:W-:Y:S01]  /*4b060*/  @P1 STG.E [R6.64], R12 ;  /* 0x0000000c06001986 */ /* 0x0003e2000c101906 */
[----:B--2---:R-:W-:-:S03]  /*4b070*/  ISETP.LT.AND P5, PT, R17, c[0x0][0x17c], !P0 ;  /* 0x00005f0011007a0c */ /* 0x004fc600047a1270 */
[----:B------:R-:W2:Y:S01]  /*4b080*/  LDL.LU R17, [R1+0x1540] ;  /* 0x0015400001117983 */ /* 0x000ea20000300800 */
[----:B----4-:R-:W-:-:S03]  /*4b090*/  ISETP.LT.AND P4, PT, R11, c[0x0][0x17c], !P0 ;  /* 0x00005f000b007a0c */ /* 0x010fc60004781270 */
[----:B------:R-:W4:Y:S01]  /*4b0a0*/  LDL.LU R11, [R1+0x1544] ;  /* 0x00154400010b7983 */ /* 0x000f220000300800 */
[----:B------:R-:W-:-:S03]  /*4b0b0*/  ISETP.LT.AND P3, PT, R9, c[0x0][0x17c], !P0 ;  /* 0x00005f0009007a0c */ /* 0x000fc60004761270 */
[----:B------:R-:W2:Y:S01]  /*4b0c0*/  LDL.LU R9, [R1+0x1550] ;  /* 0x0015500001097983 */ /* 0x000ea20000300800 */
[----:B------:R-:W-:-:S03]  /*4b0d0*/  ISETP.LT.AND P2, PT, R10, c[0x0][0x17c], !P0 ;  /* 0x00005f000a007a0c */ /* 0x000fc60004741270 */
[----:B------:R-:W2:Y:S04]  /*4b0e0*/  LDL.LU R10, [R1+0x1558] ;  /* 0x00155800010a7983 */ /* 0x000ea80000300800 */
[----:B-1----:R-:W2:Y:S01]  /*4b0f0*/  LDL.LU R12, [R1+0x155c] ;  /* 0x00155c00010c7983 */ /* 0x002ea20000300800 */
[----:B------:R-:W-:-:S04]  /*4b100*/  IADD3 R8, R2, c[0x0][0x198], RZ ;  /* 0x0000660002087a10 */ /* 0x000fc80007ffe0ff */
[CC--:B------:R-:W-:Y:S02]  /*4b110*/  LEA R4, P6, R8.reuse, R50.reuse, 0x2 ;  /* 0x0000003208047211 */ /* 0x0c0fe400078c10ff */
        /* <DEDUP_REMOVED lines=11> */
[C---:B------:R-:W-:Y:S02]  /*4b1d0*/  IADD3 R8, R2.reuse, c[0x0][0x198], RZ ;  /* 0x0000660002087a10 */ /* 0x040fe40007ffe0ff */
        /* <DEDUP_REMOVED lines=11> */
[----:B------:R-:W-:-:S13]  /*4b290*/  ISETP.LT.AND P1, PT, R18, c[0x0][0x17c], !P0 ;  /* 0x00005f0012007a0c */ /* 0x000fda0004721270 */
[----:B------:R1:W-:Y:S01]  /*4b2a0*/  @P1 STG.E [R4.64], R171 ;  /* 0x000000ab04001986 */ /* 0x0003e2000c101906 */
[----:B----4-:R-:W-:-:S03]  /*4b2b0*/  ISETP.LT.AND P3, PT, R11, c[0x0][0x17c], !P0 ;  /* 0x00005f000b007a0c */ /* 0x010fc60004761270 */
[----:B------:R-:W4:Y:S01]  /*4b2c0*/  LDL.LU R11, [R1+0x157c] ;  /* 0x00157c00010b7983 */ /* 0x000f220000300800 */
[----:B--2---:R-:W-:-:S03]  /*4b2d0*/  ISETP.LT.AND P2, PT, R9, c[0x0][0x17c], !P0 ;  /* 0x00005f0009007a0c */ /* 0x004fc60004741270 */
[----:B------:R-:W2:Y:S04]  /*4b2e0*/  LDL.LU R9, [R1+0x1584] ;  /* 0x0015840001097983 */ /* 0x000ea80000300800 */
[----:B------:R1:W-:Y:S01]  /*4b2f0*/  @P5 STG.E [R6.64], R166 ;  /* 0x000000a606005986 */ /* 0x0003e2000c101906 */
[----:B------:R-:W-:-:S03]  /*4b300*/  ISETP.LT.AND P1, PT, R10, c[0x0][0x17c], !P0 ;  /* 0x00005f000a007a0c */ /* 0x000fc60004721270 */
[----:B------:R-:W2:Y:S01]  /*4b310*/  LDL.LU R10, [R1+0x158c] ;  /* 0x00158c00010a7983 */ /* 0x000ea20000300800 */
[----:B------:R-:W-:-:S03]  /*4b320*/  ISETP.LT.AND P5, PT, R12, c[0x0][0x17c], !P0 ;  /* 0x00005f000c007a0c */ /* 0x000fc600047a1270 */
[----:B------:R-:W2:Y:S01]  /*4b330*/  LDL.LU R12, [R1+0x1594] ;  /* 0x00159400010c7983 */ /* 0x000ea20000300800 */
        /* <DEDUP_REMOVED lines=22> */
[----:B------:R-:W-:Y:S01]  /*4b4a0*/  LEA.HI.X.SX32 R7, R2, R51, 0x2, P6 ;  /* 0x0000003302077211 */ /* 0x000fe200030f16ff */
[----:B------:R1:W-:Y:S01]  /*4b4b0*/  @P5 STG.E [R4.64], R143 ;  /* 0x0000008f04005986 */ /* 0x0003e2000c101906 */
[----:B---3--:R-:W-:-:S03]  /*4b4c0*/  ISETP.LT.AND P4, PT, R16, c[0x0][0x17c], !P0 ;  /* 0x00005f0010007a0c */ /* 0x008fc60004781270 */
[----:B------:R-:W3:Y:S01]  /*4b4d0*/  LDL.LU R16, [R1+0x159c] ;  /* 0x00159c0001107983 */ /* 0x000ee20000300800 */
[----:B------:R-:W-:-:S03]  /*4b4e0*/  ISETP.LT.AND P3, PT, R13, c[0x0][0x17c], !P0 ;  /* 0x00005f000d007a0c */ /* 0x000fc60004761270 */
[----:B------:R-:W3:Y:S06]  /*4b4f0*/  LDL.LU R13, [R1+0x15cc] ;  /* 0x0015cc00010d7983 */ /* 0x000eec0000300800 */
[----:B------:R1:W-:Y:S01]  /*4b500*/  @P4 STG.E [R6.64], R138 ;  /* 0x0000008a06004986 */ /* 0x0003e2000c101906 */
[----:B----4-:R-:W-:-:S03]  /*4b510*/  ISETP.LT.AND P2, PT, R11, c[0x0][0x17c], !P0 ;  /* 0x00005f000b007a0c */ /* 0x010fc60004741270 */
[----:B------:R-:W4:Y:S01]  /*4b520*/  LDL.LU R11, [R1+0x15d4] ;  /* 0x0015d400010b7983 */ /* 0x000f220000300800 */
[----:B--2---:R-:W-:-:S03]  /*4b530*/  ISETP.LT.AND P1, PT, R9, c[0x0][0x17c], !P0 ;  /* 0x00005f0009007a0c */ /* 0x004fc60004721270 */
[----:B------:R-:W2:Y:S01]  /*4b540*/  LDL.LU R9, [R1+0x15dc] ;  /* 0x0015dc0001097983 */ /* 0x000ea20000300800 */
[----:B------:R-:W-:-:S03]  /*4b550*/  ISETP.LT.AND P5, PT, R10, c[0x0][0x17c], !P0 ;  /* 0x00005f000a007a0c */ /* 0x000fc600047a1270 */
        /* <DEDUP_REMOVED lines=147> */
[----:B------:R-:W-:-:S03]  /*4be90*/  IADD3 R8, R2, c[0x0][0x198], RZ ;  /* 0x0000660002087a10 */ /* 0x000fc60007ffe0ff */
[----:B------:R-:W2:Y:S01]  /*4bea0*/  LDL.LU R14, [R1+0x15d8] ;  /* 0x0015d800010e7983 */ /* 0x000ea20000300800 */
        /* <DEDUP_REMOVED lines=24> */
[----:B------:R-:W-:-:S13]  /*4c030*/  ISETP.LT.AND P4, PT, R16, c[0x0][0x17c], !P0 ;  /* 0x00005f0010007a0c */ /* 0x000fda0004781270 */
        /* <DEDUP_REMOVED lines=21> */
[-C--:B------:R-:W-:Y:S02]  /*4c190*/  LEA R6, P6, R2, R50.reuse, 0x2 ;  /* 0x0000003202067211 */ /* 0x080fe400078c10ff */
[----:B------:R-:W-:Y:S02]  /*4c1a0*/  ISETP.LT.AND P3, PT, R14, c[0x0][0x17c], !P0 ;  /* 0x00005f000e007a0c */ /* 0x000fe40004761270 */
[----:B------:R-:W2:Y:S01]  /*4c1b0*/  LDL.LU R14, [R1+0x1590] ;  /* 0x00159000010e7983 */ /* 0x000ea20000300800 */
[C---:B------:R-:W-:Y:S02]  /*4c1c0*/  LEA.HI.X.SX32 R7, R2.reuse, R51, 0x2, P6 ;  /* 0x0000003302077211 */ /* 0x040fe400030f16ff */
[----:B------:R-:W-:Y:S01]  /*4c1d0*/  IADD3 R8, R2, c[0x0][0x198], RZ ;  /* 0x0000660002087a10 */ /* 0x000fe20007ffe0ff */
[----:B------:R1:W-:Y:S03]  /*4c1e0*/  @P1 STG.E [R4.64], R153 ;  /* 0x0000009904001986 */ /* 0x0003e6000c101906 */
[C---:B------:R-:W-:Y:S01]  /*4c1f0*/  IADD3 R2, R8.reuse, c[0x0][0x198], RZ ;  /* 0x0000660008027a10 */ /* 0x040fe20007ffe0ff */
[----:B------:R1:W-:Y:S02]  /*4c200*/  @P5 STG.E [R6.64], R184 ;  /* 0x000000b806005986 */ /* 0x0003e4000c101906 */
[----:B-1----:R-:W-:-:S04]  /*4c210*/  LEA R4, P6, R8, R50, 0x2 ;  /* 0x0000003208047211 */ /* 0x002fc800078c10ff */
[----:B------:R-:W-:Y:S02]  /*4c220*/  LEA.HI.X.SX32 R5, R8, R51, 0x2, P6 ;  /* 0x0000003308057211 */ /* 0x000fe400030f16ff */
[----:B------:R-:W-:-:S04]  /*4c230*/  LEA R6, P6, R2, R50, 0x2 ;  /* 0x0000003202067211 */ /* 0x000fc800078c10ff */
[----:B------:R-:W-:Y:S01]  /*4c240*/  LEA.HI.X.SX32 R7, R2, R51, 0x2, P6 ;  /* 0x0000003302077211 */ /* 0x000fe200030f16ff */
[----:B------:R1:W-:Y:S04]  /*4c250*/  @P4 STG.E [R4.64], R185 ;  /* 0x000000b904004986 */ /* 0x0003e8000c101906 */
[----:B------:R1:W-:Y:S01]  /*4c260*/  @P3 STG.E [R6.64], R212 ;  /* 0x000000d406003986 */ /* 0x0003e2000c101906 */
[----:B---3--:R-:W-:-:S03]  /*4c270*/  ISETP.LT.AND P2, PT, R13, c[0x0][0x17c], !P0 ;  /* 0x00005f000d007a0c */ /* 0x008fc60004741270 */
[----:B------:R-:W3:Y:S01]  /*4c280*/  LDL.LU R13, [R1+0x1598] ;  /* 0x00159800010d7983 */ /* 0x000ee20000300800 */
        /* <DEDUP_REMOVED lines=41> */
[----:B------:R-:W4:Y:S01]  /*4c520*/  LDL.LU R10, [R1+0x156c] ;  /* 0x00156c00010a7983 */ /* 0x000f220000300800 */
[----:B------:R-:W-:-:S03]  /*4c530*/  ISETP.LT.AND P2, PT, R12, c[0x0][0x17c], !P0 ;  /* 0x00005f000c007a0c */ /* 0x000fc60004741270 */
[----:B------:R-:W4:Y:S04]  /*4c540*/  LDL.LU R12, [R1+0x1560] ;  /* 0x00156000010c7983 */ /* 0x000f280000300800 */
[----:B------:R-:W4:Y:S01]  /*4c550*/  LDL.LU R18, [R1+0x1554] ;  /* 0x0015540001127983 */ /* 0x000f220000300800 */
[----:B------:R-:W-:-:S03]  /*4c560*/  IADD3 R8, R2, c[0x0][0x198], RZ ;  /* 0x0000660002087a10 */ /* 0x000fc60007ffe0ff */
[----:B------:R-:W4:Y:S01]  /*4c570*/  LDL.LU R17, [R1+0x154c] ;  /* 0x00154c0001117983 */ /* 0x000f220000300800 */
[CC--:B-1----:R-:W-:Y:S02]  /*4c580*/  LEA R4, P6, R8.reuse, R50.reuse, 0x2 ;  /* 0x0000003208047211 */ /* 0x0c2fe400078c10ff */
[C---:B------:R-:W-:Y:S01]  /*4c590*/  IADD3 R2, R8.reuse, c[0x0][0x198], RZ ;  /* 0x0000660008027a10 */ /* 0x040fe20007ffe0ff */
[----:B------:R-:W4:Y:S01]  /*4c5a0*/  LDL.LU R15, [R1+0x1548] ;  /* 0x00154800010f7983 */ /* 0x000f220000300800 */
        /* <DEDUP_REMOVED lines=13> */
[----:B------:R-:W-:Y:S02]  /*4c680*/  IADD3 R2, R8, c[0x0][0x198], RZ ;  /* 0x0000660008027a10 */ /* 0x000fe40007ffe0ff */
[----:B------:R-:W-:Y:S01]  /*4c690*/  ISETP.LT.AND P1, PT, R14, c[0x0][0x17c], !P0 ;  /* 0x00005f000e007a0c */ /* 0x000fe20004721270 */
        /* <DEDUP_REMOVED lines=8> */
[----:B------:R-:W3:Y:S04]  /*4c720*/  LDL.LU R13, [R1+0x1530] ;  /* 0x00153000010d7983 */ /* 0x000ee80000300800 */
[----:B------:R-:W3:Y:S04]  /*4c730*/  LDL.LU R14, [R1+0x152c] ;  /* 0x00152c00010e7983 */ /* 0x000ee80000300800 */
[----:B------:R-:W3:Y:S01]  /*4c740*/  LDL.LU R16, [R1+0x1528] ;  /* 0x0015280001107983 */ /* 0x000ee20000300800 */
[----:B--2---:R-:W-:Y:S02]  /*4c750*/  ISETP.LT.AND P3, PT, R9, c[0x0][0x17c], !P0 ;  /* 0x00005f0009007a0c */ /* 0x004fe40004761270 */
[----:B------:R-:W-:-:S04]  /*4c760*/  IADD3 R9, R2, c[0x0][0x198], RZ ;  /* 0x0000660002097a10 */ /* 0x000fc80007ffe0ff */
[C---:B------:R-:W-:Y:S02]  /*4c770*/  LEA R8, P6, R9.reuse, R50, 0x2 ;  /* 0x0000003209087211 */ /* 0x040fe400078c10ff */
[C---:B------:R-:W-:Y:S02]  /*4c780*/  IADD3 R2, R9.reuse, c[0x0][0x198], RZ ;  /* 0x0000660009027a10 */ /* 0x040fe40007ffe0ff */
[----:B------:R-:W-:-:S05]  /*4c790*/  LEA.HI.X.SX32 R9, R9, R51, 0x2, P6 ;  /* 0x0000003309097211 */ /* 0x000fca00030f16ff */
[----:B------:R2:W-:Y:S01]  /*4c7a0*/  @P5 STG.E [R8.64], R177 ;  /* 0x000000b108005986 */ /* 0x0005e2000c101906 */
[----:B----4-:R-:W-:-:S03]  /*4c7b0*/  ISETP.LT.AND P5, PT, R18, c[0x0][0x17c], !P0 ;  /* 0x00005f0012007a0c */ /* 0x010fc600047a1270 */
[----:B------:R-:W4:Y:S01]  /*4c7c0*/  LDL.LU R18, [R1+0x1524] ;  /* 0x0015240001127983 */ /* 0x000f220000300800 */
[----:B------:R-:W-:Y:S02]  /*4c7d0*/  ISETP.LT.AND P2, PT, R10, c[0x0][0x17c], !P0 ;  /* 0x00005f000a007a0c */ /* 0x000fe40004741270 */
[----:B------:R-:W-:Y:S02]  /*4c7e0*/  LEA R10, P6, R2, R50, 0x2 ;  /* 0x00000032020a7211 */ /* 0x000fe400078c10ff */
[----:B------:R-:W-:Y:S02]  /*4c7f0*/  ISETP.LT.AND P1, PT, R12, c[0x0][0x17c], !P0 ;  /* 0x00005f000c007a0c */ /* 0x000fe40004721270 */
[C---:B------:R-:W-:Y:S02]  /*4c800*/  IADD3 R12, R2.reuse, c[0x0][0x198], RZ ;  /* 0x00006600020c7a10 */ /* 0x040fe40007ffe0ff */
[----:B------:R-:W-:Y:S02]  /*4c810*/  ISETP.LT.AND P4, PT, R11, c[0x0][0x17c], !P0 ;  /* 0x00005f000b007a0c */ /* 0x000fe40004781270 */
[----:B------:R-:W-:-:S02]  /*4c820*/  LEA.HI.X.SX32 R11, R2, R51, 0x2, P6 ;  /* 0x00000033020b7211 */ /* 0x000fc400030f16ff */
[CC--:B-1----:R-:W-:Y:S02]  /*4c830*/  LEA R4, P6, R12.reuse, R50.reuse, 0x2 ;  /* 0x000000320c047211 */ /* 0x0c2fe400078c10ff */
[C---:B------:R-:W-:Y:S02]  /*4c840*/  IADD3 R2, R12.reuse, c[0x0][0x198], RZ ;  /* 0x000066000c027a10 */ /* 0x040fe40007ffe0ff */
[-C--:B------:R-:W-:Y:S02]  /*4c850*/  LEA.HI.X.SX32 R5, R12, R51.reuse, 0x2, P6 ;  /* 0x000000330c057211 */ /* 0x080fe400030f16ff */
[C---:B------:R-:W-:Y:S02]  /*4c860*/  LEA R6, P6, R2.reuse, R50, 0x2 ;  /* 0x0000003202067211 */ /* 0x040fe400078c10ff */
[C---:B------:R-:W-:Y:S02]  /*4c870*/  IADD3 R12, R2.reuse, c[0x0][0x198], RZ ;  /* 0x00006600020c7a10 */ /* 0x040fe40007ffe0ff */
[----:B------:R-:W-:Y:S01]  /*4c880*/  LEA.HI.X.SX32 R7, R2, R51, 0x2, P6 ;  /* 0x0000003302077211 */ /* 0x000fe200030f16ff */
[----:B------:R1:W-:Y:S01]  /*4c890*/  @P4 STG.E [R10.64], R204 ;  /* 0x000000cc0a004986 */ /* 0x0003e2000c101906 */
[----:B------:R-:W-:-:S02]  /*4c8a0*/  ISETP.LT.AND P4, PT, R17, c[0x0][0x17c], !P0 ;  /* 0x00005f0011007a0c */ /* 0x000fc40004781270 */
[C---:B--2---:R-:W-:Y:S01]  /*4c8b0*/  LEA R8, P6, R12.reuse, R50, 0x2 ;  /* 0x000000320c087211 */ /* 0x044fe200078c10ff */
[----:B------:R2:W-:Y:S01]  /*4c8c0*/  @P3 STG.E [R4.64], R205 ;  /* 0x000000cd04003986 */ /* 0x0005e2000c101906 */
[----:B------:R-:W-:Y:S02]  /*4c8d0*/  ISETP.LT.AND P3, PT, R15, c[0x0][0x17c], !P0 ;  /* 0x00005f000f007a0c */ /* 0x000fe40004761270 */
[C---:B------:R-:W-:Y:S01]  /*4c8e0*/  IADD3 R2, R12.reuse, c[0x0][0x198], RZ ;  /* 0x000066000c027a10 */ /* 0x040fe20007ffe0ff */
[----:B------:R-:W4:Y:S04]  /*4c8f0*/  LDL.LU R17, [R1+0x1520] ;  /* 0x0015200001117983 */ /* 0x000f280000300800 */
[----:B------:R3:W-:Y:S01]  /*4c900*/  @P2 STG.E [R6.64], R220 ;  /* 0x000000dc06002986 */ /* 0x0007e2000c101906 */
[----:B------:R-:W-:-:S03]  /*4c910*/  LEA.HI.X.SX32 R9, R12, R51, 0x2, P6 ;  /* 0x000000330c097211 */ /* 0x000fc600030f16ff */
[----:B------:R-:W4:Y:S01]  /*4c920*/  LDL.LU R15, [R1+0x1508] ;  /* 0x00150800010f7983 */ /* 0x000f220000300800 */
[CC--:B-1----:R-:W-:Y:S02]  /*4c930*/  LEA R10, P6, R2.reuse, R50.reuse, 0x2 ;  /* 0x00000032020a7211 */ /* 0x0c2fe400078c10ff */
[C---:B------:R-:W-:Y:S01]  /*4c940*/  IADD3 R12, R2.reuse, c[0x0][0x198], RZ ;  /* 0x00006600020c7a10 */ /* 0x040fe20007ffe0ff */
[----:B------:R1:W-:Y:S01]  /*4c950*/  @P1 STG.E [R8.64], R221 ;  /* 0x000000dd08001986 */ /* 0x0003e2000c101906 */
[----:B------:R-:W-:Y:S02]  /*4c960*/  LEA.HI.X.SX32 R11, R2, R51, 0x2, P6 ;  /* 0x00000033020b7211 */ /* 0x000fe400030f16ff */
[----:B--2---:R-:W-:-:S03]  /*4c970*/  LEA R4, P6, R12, R50, 0x2 ;  /* 0x000000320c047211 */ /* 0x004fc600078c10ff */
[----:B------:R2:W-:Y:S01]  /*4c980*/  @P5 STG.E [R10.64], R66 ;  /* 0x000000420a005986 */ /* 0x0005e2000c101906 */
[----:B------:R-:W-:-:S05]  /*4c990*/  LEA.HI.X.SX32 R5, R12, R51, 0x2, P6 ;  /* 0x000000330c057211 */ /* 0x000fca00030f16ff */
[----:B------:R1:W-:Y:S01]  /*4c9a0*/  @P4 STG.E [R4.64], R67 ;  /* 0x0000004304004986 */ /* 0x0003e2000c101906 */
[----:B---3--:R-:W-:-:S03]  /*4c9b0*/  ISETP.LT.AND P2, PT, R13, c[0x0][0x17c], !P0 ;  /* 0x00005f000d007a0c */ /* 0x008fc60004741270 */
[----:B------:R-:W-:Y:S04]  /*4c9c0*/  LDS.128 R64, [R252+0x1800] ;  /* 0x00180000fc407984 */ /* 0x000fe80000000c00 */
[----:B------:R-:W3:Y:S01]  /*4c9d0*/  LDL.LU R13, [R1+0x1504] ;  /* 0x00150400010d7983 */ /* 0x000ee20000300800 */
[----:B------:R-:W-:-:S03]  /*4c9e0*/  ISETP.LT.AND P1, PT, R14, c[0x0][0x17c], !P0 ;  /* 0x00005f000e007a0c */ /* 0x000fc60004721270 */
[----:B------:R-:W3:Y:S01]  /*4c9f0*/  LDL.LU R14, [R1+0x1500] ;  /* 0x00150000010e7983 */ /* 0x000ee20000300800 */
[----:B------:R-:W-:-:S03]  /*4ca00*/  ISETP.LT.AND P5, PT, R16, c[0x0][0x17c], !P0 ;  /* 0x00005f0010007a0c */ /* 0x000fc600047a1270 */
[----:B------:R-:W3:Y:S01]  /*4ca10*/  LDL.LU R16, [R1+0x14f8] ;  /* 0x0014f80001107983 */ /* 0x000ee20000300800 */
[----:B----4-:R-:W-:-:S03]  /*4ca20*/  ISETP.LT.AND P4, PT, R18, c[0x0][0x17c], !P0 ;  /* 0x00005f0012007a0c */ /* 0x010fc60004781270 */
[----:B------:R-:W4:Y:S01]  /*4ca30*/  LDL.LU R18, [R1+0x14ec] ;  /* 0x0014ec0001127983 */ /* 0x000f220000300800 */
[----:B------:R-:W-:-:S04]  /*4ca40*/  IADD3 R2, R12, c[0x0][0x198], RZ ;  /* 0x000066000c027a10 */ /* 0x000fc80007ffe0ff */
[CC--:B------:R-:W-:Y:S02]  /*4ca50*/  LEA R6, P6, R2.reuse, R50.reuse, 0x2 ;  /* 0x0000003202067211 */ /* 0x0c0fe400078c10ff */
[C---:B------:R-:W-:Y:S02]  /*4ca60*/  IADD3 R12, R2.reuse, c[0x0][0x198], RZ ;  /* 0x00006600020c7a10 */ /* 0x040fe40007ffe0ff */
[-C--:B------:R-:W-:Y:S02]  /*4ca70*/  LEA.HI.X.SX32 R7, R2, R51.reuse, 0x2, P6 ;  /* 0x0000003302077211 */ /* 0x080fe400030f16ff */
[C---:B-1----:R-:W-:Y:S02]  /*4ca80*/  LEA R8, P6, R12.reuse, R50, 0x2 ;  /* 0x000000320c087211 */ /* 0x042fe400078c10ff */
[C---:B------:R-:W-:Y:S02]  /*4ca90*/  IADD3 R2, R12.reuse, c[0x0][0x198], RZ ;  /* 0x000066000c027a10 */ /* 0x040fe40007ffe0ff */
[----:B------:R-:W-:-:S02]  /*4caa0*/  LEA.HI.X.SX32 R9, R12, R51, 0x2, P6 ;  /* 0x000000330c097211 */ /* 0x000fc400030f16ff */
[CC--:B--2---:R-:W-:Y:S02]  /*4cab0*/  LEA R10, P6, R2.reuse, R50.reuse, 0x2 ;  /* 0x00000032020a7211 */ /* 0x0c4fe400078c10ff */
[C---:B------:R-:W-:Y:S02]  /*4cac0*/  IADD3 R12, R2.reuse, c[0x0][0x198], RZ ;  /* 0x00006600020c7a10 */ /* 0x040fe40007ffe0ff */
[----:B------:R-:W-:Y:S01]  /*4cad0*/  LEA.HI.X.SX32 R11, R2, R51, 0x2, P6 ;  /* 0x00000033020b7211 */ /* 0x000fe200030f16ff */
[----:B------:R1:W-:Y:S01]  /*4cae0*/  @P3 STG.E [R6.64], R150 ;  /* 0x0000009606003986 */ /* 0x0003e2000c101906 */
[----:B------:R-:W-:-:S03]  /*4caf0*/  LEA R4, P6, R12, R50, 0x2 ;  /* 0x000000320c047211 */ /* 0x000fc600078c10ff */
[----:B------:R2:W-:Y:S01]  /*4cb00*/  @P2 STG.E [R8.64], R151 ;  /* 0x0000009708002986 */ /* 0x0005e2000c101906 */
[----:B------:R-:W-:Y:S02]  /*4cb10*/  IADD3 R2, R12, c[0x0][0x198], RZ ;  /* 0x000066000c027a10 */ /* 0x000fe40007ffe0ff */
[----:B------:R-:W-:Y:S01]  /*4cb20*/  ISETP.LT.AND P3, PT, R17, c[0x0][0x17c], !P0 ;  /* 0x00005f0011007a0c */ /* 0x000fe20004761270 */
[----:B------:R1:W-:Y:S04]  /*4cb30*/  @P1 STG.E [R10.64], R182 ;  /* 0x000000b60a001986 */ /* 0x0003e8000c101906 */
[----:B------:R-:W4:Y:S01]  /*4cb40*/  LDL.LU R17, [R1+0x14e0] ;  /* 0x0014e00001117983 */ /* 0x000f220000300800 */
[----:B------:R-:W-:-:S03]  /*4cb50*/  ISETP.LT.AND P2, PT, R15, c[0x0][0x17c], !P0 ;  /* 0x00005f000f007a0c */ /* 0x000fc60004741270 */
[----:B------:R-:W4:Y:S01]  /*4cb60*/  LDL.LU R15, [R1+0x14d4] ;  /* 0x0014d400010f7983 */ /* 0x000f220000300800 */
[-C--:B------:R-:W-:Y:S02]  /*4cb70*/  LEA.HI.X.SX32 R5, R12, R51.reuse, 0x2, P6 ;  /* 0x000000330c057211 */ /* 0x080fe400030f16ff */
        /* <DEDUP_REMOVED lines=29> */
[----:B------:R-:W-:-:S03]  /*4cd50*/  IADD3 R2, R12, c[0x0][0x198], RZ ;  /* 0x000066000c027a10 */ /* 0x000fc60007ffe0ff */
[----:B------:R1:W-:Y:S01]  /*4cd60*/  @P5 STG.E [R6.64], R154 ;  /* 0x0000009a06005986 */ /* 0x0003e2000c101906 */
[----:B------:R-:W-:-:S03]  /*4cd70*/  ISETP.LT.AND P2, PT, R17, c[0x0][0x17c], !P0 ;  /* 0x00005f0011007a0c */ /* 0x000fc60004741270 */
        /* <DEDUP_REMOVED lines=70> */
[----:B------:R-:W-:-:S03]  /*4d1e0*/  IADD3 R2, R12, c[0x0][0x198], RZ ;  /* 0x000066000c027a10 */ /* 0x000fc60007ffe0ff */
[----:B------:R-:W4:Y:S01]  /*4d1f0*/  LDL.LU R39, [R1+0x13d4] ;  /* 0x0013d40001277983 */ /* 0x000f220000300800 */
        /* <DEDUP_REMOVED lines=8> */
[-C--:B------:R-:W-:Y:S02]  /*4d280*/  LEA.HI.X.SX32 R7, R2, R51.reuse, 0x2, P6 ;  /* 0x0000003302077211 */ /* 0x080fe400030f16ff */
[CC--:B------:R-:W-:Y:S01]  /*4d290*/  LEA R8, P6, R12.reuse, R50.reuse, 0x2 ;  /* 0x000000320c087211 */ /* 0x0c0fe200078c10ff */
[----:B------:R1:W-:Y:S01]  /*4d2a0*/  @P5 STG.E [R10.64], R202 ;  /* 0x000000ca0a005986 */ /* 0x0003e2000c101906 */
[C---:B------:R-:W-:Y:S02]  /*4d2b0*/  IADD3 R2, R12.reuse, c[0x0][0x198], RZ ;  /* 0x000066000c027a10 */ /* 0x040fe40007ffe0ff */
[----:B------:R-:W-:Y:S01]  /*4d2c0*/  LEA.HI.X.SX32 R9, R12, R51, 0x2, P6 ;  /* 0x000000330c097211 */ /* 0x000fe200030f16ff */
[----:B------:R2:W-:Y:S04]  /*4d2d0*/  @P4 STG.E [R4.64], R203 ;  /* 0x000000cb04004986 */ /* 0x0005e8000c101906 */
[----:B------:R-:W-:Y:S01]  /*4d2e0*/  @P3 STG.E [R6.64], R218 ;  /* 0x000000da06003986 */ /* 0x000fe2000c101906 */
[----:B-1----:R-:W-:-:S04]  /*4d2f0*/  LEA R10, P6, R2, R50, 0x2 ;  /* 0x00000032020a7211 */ /* 0x002fc800078c10ff */
[C---:B------:R-:W-:Y:S01]  /*4d300*/  LEA.HI.X.SX32 R11, R2.reuse, R51, 0x2, P6 ;  /* 0x00000033020b7211 */ /* 0x040fe200030f16ff */
[----:B------:R1:W-:Y:S01]  /*4d310*/  @P2 STG.E [R8.64], R219 ;  /* 0x000000db08002986 */ /* 0x0003e2000c101906 */
[----:B------:R-:W-:Y:S02]  /*4d320*/  ISETP.LT.AND P5, PT, R17, c[0x0][0x17c], !P0 ;  /* 0x00005f0011007a0c */ /* 0x000fe400047a1270 */
[----:B------:R-:W-:Y:S01]  /*4d330*/  ISETP.LT.AND P4, PT, R15, c[0x0][0x17c], !P0 ;  /* 0x00005f000f007a0c */ /* 0x000fe20004781270 */
[----:B------:R-:W-:Y:S01]  /*4d340*/  @P1 STG.E [R10.64], R126 ;  /* 0x0000007e0a001986 */ /* 0x000fe2000c101906 */
[----:B---3--:R-:W-:Y:S02]  /*4d350*/  ISETP.LT.AND P3, PT, R13, c[0x0][0x17c], !P0 ;  /* 0x00005f000d007a0c */ /* 0x008fe40004761270 */
[----:B------:R-:W-:-:S04]  /*4d360*/  IADD3 R13, R2, c[0x0][0x198], RZ ;  /* 0x00006600020d7a10 */ /* 0x000fc80007ffe0ff */
[CC--:B------:R-:W-:Y:S02]  /*4d370*/  LEA R12, P6, R13.reuse, R50.reuse, 0x2 ;  /* 0x000000320d0c7211 */ /* 0x0c0fe400078c10ff */
[C---:B------:R-:W-:Y:S02]  /*4d380*/  IADD3 R2, R13.reuse, c[0x0][0x198], RZ ;  /* 0x000066000d027a10 */ /* 0x040fe40007ffe0ff */
[----:B------:R-:W-:Y:S02]  /*4d390*/  ISETP.LT.AND P2, PT, R14, c[0x0][0x17c], !P0 ;  /* 0x00005f000e007a0c */ /* 0x000fe40004741270 */
[----:B------:R-:W-:Y:S02]  /*4d3a0*/  LEA.HI.X.SX32 R13, R13, R51, 0x2, P6 ;  /* 0x000000330d0d7211 */ /* 0x000fe400030f16ff */
[C---:B------:R-:W-:Y:S02]  /*4d3b0*/  LEA R14, P6, R2.reuse, R50, 0x2 ;  /* 0x00000032020e7211 */ /* 0x040fe400078c10ff */
[----:B--2---:R-:W-:-:S02]  /*4d3c0*/  IADD3 R4, R2, c[0x0][0x198], RZ ;  /* 0x0000660002047a10 */ /* 0x004fc40007ffe0ff */
[----:B------:R-:W-:Y:S02]  /*4d3d0*/  ISETP.LT.AND P1, PT, R16, c[0x0][0x17c], !P0 ;  /* 0x00005f0010007a0c */ /* 0x000fe40004721270 */
[-C--:B------:R-:W-:Y:S02]  /*4d3e0*/  LEA.HI.X.SX32 R15, R2, R51.reuse, 0x2, P6 ;  /* 0x00000033020f7211 */ /* 0x080fe400030f16ff */
[C---:B------:R-:W-:Y:S02]  /*4d3f0*/  LEA R16, P6, R4.reuse, R50, 0x2 ;  /* 0x0000003204107211 */ /* 0x040fe400078c10ff */
[C---:B------:R-:W-:Y:S02]  /*4d400*/  IADD3 R2, R4.reuse, c[0x0][0x198], RZ ;  /* 0x0000660004027a10 */ /* 0x040fe40007ffe0ff */
[----:B------:R-:W-:Y:S01]  /*4d410*/  LEA.HI.X.SX32 R17, R4, R51, 0x2, P6 ;  /* 0x0000003304117211 */ /* 0x000fe200030f16ff */
[----:B------:R2:W-:Y:S04]  /*4d420*/  @P5 STG.E [R12.64], R127 ;  /* 0x0000007f0c005986 */ /* 0x0005e8000c101906 */
[----:B------:R-:W3:Y:S01]  /*4d430*/  LDS.128 R4, [R0] ;  /* 0x0000000000047984 */ /* 0x000ee20000000c00 */
[----:B-1----:R-:W-:-:S03]  /*4d440*/  IADD3 R8, R2, c[0x0][0x198], RZ ;  /* 0x0000660002087a10 */ /* 0x002fc60007ffe0ff */
[----:B------:R-:W-:Y:S04]  /*4d450*/  @P4 STG.E [R14.64], R178 ;  /* 0x000000b20e004986 */ /* 0x000fe8000c101906 */
[----:B------:R1:W-:Y:S01]  /*4d460*/  @P3 STG.E [R16.64], R179 ;  /* 0x000000b310003986 */ /* 0x0003e2000c101906 */
[----:B----4-:R-:W-:Y:S02]  /*4d470*/  ISETP.LT.AND P5, PT, R18, c[0x0][0x17c], !P0 ;  /* 0x00005f0012007a0c */ /* 0x010fe400047a1270 */
[----:B------:R-:W-:Y:S02]  /*4d480*/  LEA R18, P6, R2, R50, 0x2 ;  /* 0x0000003202127211 */ /* 0x000fe400078c10ff */
[----:B------:R-:W-:Y:S02]  /*4d490*/  ISETP.LT.AND P4, PT, R20, c[0x0][0x17c], !P0 ;  /* 0x00005f0014007a0c */ /* 0x000fe40004781270 */
[----:B------:R-:W-:-:S02]  /*4d4a0*/  LEA.HI.X.SX32 R19, R2, R51, 0x2, P6 ;  /* 0x0000003302137211 */ /* 0x000fc400030f16ff */
[CC--:B------:R-:W-:Y:S02]  /*4d4b0*/  LEA R20, P6, R8.reuse, R50.reuse, 0x2 ;  /* 0x0000003208147211 */ /* 0x0c0fe400078c10ff */
[----:B------:R-:W-:Y:S02]  /*4d4c0*/  IADD3 R2, R8, c[0x0][0x198], RZ ;  /* 0x0000660008027a10 */ /* 0x000fe40007ffe0ff */
[----:B------:R-:W-:Y:S02]  /*4d4d0*/  ISETP.LT.AND P3, PT, R22, c[0x0][0x17c], !P0 ;  /* 0x00005f0016007a0c */ /* 0x000fe40004761270 */
[----:B------:R-:W-:Y:S02]  /*4d4e0*/  LEA.HI.X.SX32 R21, R8, R51, 0x2, P6 ;  /* 0x0000003308157211 */ /* 0x000fe400030f16ff */
[C---:B------:R-:W-:Y:S01]  /*4d4f0*/  LEA R22, P6, R2.reuse, R50, 0x2 ;  /* 0x0000003202167211 */ /* 0x040fe200078c10ff */
[----:B------:R-:W-:Y:S01]  /*4d500*/  @P2 STG.E [R18.64], R206 ;  /* 0x000000ce12002986 */ /* 0x000fe2000c101906 */
[----:B--2---:R-:W-:-:S02]  /*4d510*/  IADD3 R12, R2, c[0x0][0x198], RZ ;  /* 0x00006600020c7a10 */ /* 0x004fc40007ffe0ff */
[----:B------:R-:W-:Y:S01]  /*4d520*/  ISETP.LT.AND P2, PT, R24, c[0x0][0x17c], !P0 ;  /* 0x00005f0018007a0c */ /* 0x000fe20004741270 */
[----:B------:R-:W2:Y:S01]  /*4d530*/  LDS.128 R8, [R251] ;  /* 0x00000000fb087984 */ /* 0x000ea20000000c00 */
[-C--:B------:R-:W-:Y:S02]  /*4d540*/  LEA.HI.X.SX32 R23, R2, R51.reuse, 0x2, P6 ;  /* 0x0000003302177211 */ /* 0x080fe400030f16ff */
[C---:B------:R-:W-:Y:S02]  /*4d550*/  LEA R24, P6, R12.reuse, R50, 0x2 ;  /* 0x000000320c187211 */ /* 0x040fe400078c10ff */
[C---:B------:R-:W-:Y:S02]  /*4d560*/  IADD3 R2, R12.reuse, c[0x0][0x198], RZ ;  /* 0x000066000c027a10 */ /* 0x040fe40007ffe0ff */
[----:B------:R-:W-:Y:S02]  /*4d570*/  LEA.HI.X.SX32 R25, R12, R51, 0x2, P6 ;  /* 0x000000330c197211 */ /* 0x000fe400030f16ff */
[----:B------:R-:W4:Y:S01]  /*4d580*/  LDS.128 R12, [R252] ;  /* 0x00000000fc0c7984 */ /* 0x000f220000000c00 */
[----:B-1----:R-:W-:-:S03]  /*4d590*/  IADD3 R16, R2, c[0x0][0x198], RZ ;  /* 0x0000660002107a10 */ /* 0x002fc60007ffe0ff */
[----:B------:R1:W-:Y:S01]  /*4d5a0*/  @P1 STG.E [R20.64], R207 ;  /* 0x000000cf14001986 */ /* 0x0003e2000c101906 */
[----:B------:R-:W-:Y:S02]  /*4d5b0*/  ISETP.LT.AND P1, PT, R26, c[0x0][0x17c], !P0 ;  /* 0x00005f001a007a0c */ /* 0x000fe40004721270 */
[-C--:B------:R-:W-:Y:S01]  /*4d5c0*/  LEA R26, P6, R2, R50.reuse, 0x2 ;  /* 0x00000032021a7211 */ /* 0x080fe200078c10ff */
[----:B------:R-:W-:Y:S01]  /*4d5d0*/  @P5 STG.E [R22.64], R222 ;  /* 0x000000de16005986 */ /* 0x000fe2000c101906 */
[----:B------:R-:W-:Y:S02]  /*4d5e0*/  ISETP.LT.AND P5, PT, R28, c[0x0][0x17c], !P0 ;  /* 0x00005f001c007a0c */ /* 0x000fe400047a1270 */
[----:B------:R-:W-:Y:S02]  /*4d5f0*/  LEA.HI.X.SX32 R27, R2, R51, 0x2, P6 ;  /* 0x00000033021b7211 */ /* 0x000fe400030f16ff */
[C---:B------:R-:W-:Y:S02]  /*4d600*/  LEA R28, P6, R16.reuse, R50, 0x2 ;  /* 0x00000032101c7211 */ /* 0x040fe400078c10ff */
[----:B------:R-:W-:Y:S01]  /*4d610*/  IADD3 R2, R16, c[0x0][0x198], RZ ;  /* 0x0000660010027a10 */ /* 0x000fe20007ffe0ff */
[----:B------:R2:W-:Y:S01]  /*4d620*/  @P4 STG.E [R24.64], R223 ;  /* 0x000000df18004986 */ /* 0x0005e2000c101906 */
[----:B------:R-:W-:-:S02]  /*4d630*/  ISETP.LT.AND P4, PT, R30, c[0x0][0x17c], !P0 ;  /* 0x00005f001e007a0c */ /* 0x000fc40004781270 */
[-C--:B------:R-:W-:Y:S02]  /*4d640*/  LEA.HI.X.SX32 R29, R16, R51.reuse, 0x2, P6 ;  /* 0x00000033101d7211 */ /* 0x080fe400030f16ff */
[CC--:B------:R-:W-:Y:S02]  /*4d650*/  LEA R30, P6, R2.reuse, R50.reuse, 0x2 ;  /* 0x00000032021e7211 */ /* 0x0c0fe400078c10ff */
[----:B-1----:R-:W-:Y:S01]  /*4d660*/  IADD3 R20, R2, c[0x0][0x198], RZ ;  /* 0x0000660002147a10 */ /* 0x002fe20007ffe0ff */
[----:B---3--:R1:W-:Y:S01]  /*4d670*/  @P3 STG.E [R26.64], R4 ;  /* 0x000000041a003986 */ /* 0x0083e2000c101906 */
[----:B------:R-:W-:Y:S02]  /*4d680*/  ISETP.LT.AND P3, PT, R32, c[0x0][0x17c], !P0 ;  /* 0x00005f0020007a0c */ /* 0x000fe40004761270 */
[----:B------:R-:W-:Y:S01]  /*4d690*/  LEA.HI.X.SX32 R31, R2, R51, 0x2, P6 ;  /* 0x00000033021f7211 */ /* 0x000fe200030f16ff */
[----:B------:R-:W4:Y:S01]  /*4d6a0*/  LDS.128 R16, [R3] ;  /* 0x0000000003107984 */ /* 0x000f220000000c00 */
[----:B------:R-:W-:-:S02]  /*4d6b0*/  LEA R32, P6, R20, R50, 0x2 ;  /* 0x0000003214207211 */ /* 0x000fc400078c10ff */
[----:B------:R-:W-:Y:S01]  /*4d6c0*/  IADD3 R2, R20, c[0x0][0x198], RZ ;  /* 0x0000660014027a10 */ /* 0x000fe20007ffe0ff */
[----:B------:R4:W-:Y:S01]  /*4d6d0*/  @P2 STG.E [R28.64], R5 ;  /* 0x000000051c002986 */ /* 0x0009e2000c101906 */
[----:B------:R-:W-:Y:S02]  /*4d6e0*/  ISETP.LT.AND P2, PT, R34, c[0x0][0x17c], !P0 ;  /* 0x00005f0022007a0c */ /* 0x000fe40004741270 */
[-C--:B------:R-:W-:Y:S02]  /*4d6f0*/  LEA.HI.X.SX32 R33, R20, R51.reuse, 0x2, P6 ;  /* 0x0000003314217211 */ /* 0x080fe400030f16ff */
[C---:B------:R-:W-:Y:S01]  /*4d700*/  LEA R34, P6, R2.reuse, R50, 0x2 ;  /* 0x0000003202227211 */ /* 0x040fe200078c10ff */
[----:B------:R-:W4:Y:S01]  /*4d710*/  LDS.128 R20, [R0+0x800] ;  /* 0x0008000000147984 */ /* 0x000f220000000c00 */
[C---:B--2---:R-:W-:Y:S02]  /*4d720*/  IADD3 R24, R2.reuse, c[0x0][0x198], RZ ;  /* 0x0000660002187a10 */ /* 0x044fe40007ffe0ff */
[----:B------:R-:W-:-:S02]  /*4d730*/  LEA.HI.X.SX32 R35, R2, R51, 0x2, P6 ;  /* 0x0000003302237211 */ /* 0x000fc400030f16ff */
[C---:B-1----:R-:W-:Y:S02]  /*4d740*/  LEA R4, P6, R24.reuse, R50, 0x2 ;  /* 0x0000003218047211 */ /* 0x042fe400078c10ff */
[C---:B------:R-:W-:Y:S02]  /*4d750*/  IADD3 R2, R24.reuse, c[0x0][0x198], RZ ;  /* 0x0000660018027a10 */ /* 0x040fe40007ffe0ff */
[----:B----4-:R-:W-:Y:S02]  /*4d760*/  LEA.HI.X.SX32 R5, R24, R51, 0x2, P6 ;  /* 0x0000003318057211 */ /* 0x010fe400030f16ff */
[----:B------:R-:W1:Y:S04]  /*4d770*/  LDS.128 R24, [R251+0x800] ;  /* 0x00080000fb187984 */ /* 0x000e680000000c00 */
[----:B------:R2:W-:Y:S04]  /*4d780*/  @P1 STG.E [R30.64], R8 ;  /* 0x000000081e001986 */ /* 0x0005e8000c101906 */
[----:B------:R4:W-:Y:S04]  /*4d790*/  @P5 STG.E [R32.64], R9 ;  /* 0x0000000920005986 */ /* 0x0009e8000c101906 */
[----:B------:R2:W-:Y:S01]  /*4d7a0*/  @P4 STG.E [R34.64], R12 ;  /* 0x0000000c22004986 */ /* 0x0005e2000c101906 */
[----:B------:R-:W-:-:S03]  /*4d7b0*/  ISETP.LT.AND P4, PT, R38, c[0x0][0x17c], !P0 ;  /* 0x00005f0026007a0c */ /* 0x000fc60004781270 */
[----:B------:R-:W3:Y:S01]  /*4d7c0*/  LDL.LU R38, [R1+0x13a4] ;  /* 0x0013a40001267983 */ /* 0x000ee20000300800 */
[----:B------:R-:W-:Y:S02]  /*4d7d0*/  ISETP.LT.AND P5, PT, R36, c[0x0][0x17c], !P0 ;  /* 0x00005f0024007a0c */ /* 0x000fe400047a1270 */
[CC--:B------:R-:W-:Y:S02]  /*4d7e0*/  LEA R36, P6, R2.reuse, R50.reuse, 0x2 ;  /* 0x0000003202247211 */ /* 0x0c0fe400078c10ff */
[C---:B------:R-:W-:Y:S02]  /*4d7f0*/  IADD3 R28, R2.reuse, c[0x0][0x198], RZ ;  /* 0x00006600021c7a10 */ /* 0x040fe40007ffe0ff */
[----:B------:R-:W-:Y:S01]  /*4d800*/  ISETP.LT.AND P1, PT, R37, c[0x0][0x17c], !P0 ;  /* 0x00005f0025007a0c */ /* 0x000fe20004721270 */
[----:B------:R1:W-:Y:S01]  /*4d810*/  @P3 STG.E [R4.64], R13 ;  /* 0x0000000d04003986 */ /* 0x0003e2000c101906 */
[----:B------:R-:W-:Y:S02]  /*4d820*/  LEA.HI.X.SX32 R37, R2, R51, 0x2, P6 ;  /* 0x0000003302257211 */ /* 0x000fe400030f16ff */
[C---:B--2---:R-:W-:Y:S01]  /*4d830*/  LEA R8, P6, R28.reuse, R50, 0x2 ;  /* 0x000000321c087211 */ /* 0x044fe200078c10ff */
[----:B------:R-:W2:Y:S01]  /*4d840*/  LDL.LU R43, [R1+0x13dc] ;  /* 0x0013dc00012b7983 */ /* 0x000ea20000300800 */
[----:B------:R-:W-:-:S02]  /*4d850*/  IADD3 R2, R28, c[0x0][0x198], RZ ;  /* 0x000066001c027a10 */ /* 0x000fc40007ffe0ff */
[----:B------:R-:W-:Y:S01]  /*4d860*/  ISETP.LT.AND P3, PT, R40, c[0x0][0x17c], !P0 ;  /* 0x00005f0028007a0c */ /* 0x000fe20004761270 */
[----:B------:R-:W-:Y:S01]  /*4d870*/  LDS.128 R32, [R3+0x800] ;  /* 0x0008000003207984 */ /* 0x000fe20000000c00 */
[-C--:B----4-:R-:W-:Y:S02]  /*4d880*/  LEA.HI.X.SX32 R9, R28, R51.reuse, 0x2, P6 ;  /* 0x000000331c097211 */ /* 0x090fe400030f16ff */
[CC--:B------:R-:W-:Y:S01]  /*4d890*/  LEA R40, P6, R2.reuse, R50.reuse, 0x2 ;  /* 0x0000003202287211 */ /* 0x0c0fe200078c10ff */
[----:B------:R-:W-:Y:S01]  /*4d8a0*/  @P2 STG.E [R36.64], R16 ;  /* 0x0000001024002986 */ /* 0x000fe2000c101906 */
[C---:B------:R-:W-:Y:S02]  /*4d8b0*/  IADD3 R12, R2.reuse, c[0x0][0x198], RZ ;  /* 0x00006600020c7a10 */ /* 0x040fe40007ffe0ff */
[----:B------:R-:W-:Y:S01]  /*4d8c0*/  LEA.HI.X.SX32 R41, R2, R51, 0x2, P6 ;  /* 0x0000003302297211 */ /* 0x000fe200030f16ff */
[----:B------:R-:W4:Y:S01]  /*4d8d0*/  LDS.128 R28, [R252+0x800] ;  /* 0x00080000fc1c7984 */ /* 0x000f220000000c00 */
[----:B-1----:R-:W-:-:S02]  /*4d8e0*/  LEA R4, P6, R12, R50, 0x2 ;  /* 0x000000320c047211 */ /* 0x002fc400078c10ff */
[C---:B------:R-:W-:Y:S02]  /*4d8f0*/  IADD3 R2, R12.reuse, c[0x0][0x198], RZ ;  /* 0x000066000c027a10 */ /* 0x040fe40007ffe0ff */
[-C--:B------:R-:W-:Y:S02]  /*4d900*/  LEA.HI.X.SX32 R5, R12, R51.reuse, 0x2, P6 ;  /* 0x000000330c057211 */ /* 0x080fe400030f16ff */
[----:B------:R-:W-:Y:S02]  /*4d910*/  LEA R12, P6, R2, R50, 0x2 ;  /* 0x00000032020c7211 */ /* 0x000fe400078c10ff */
[----:B------:R-:W-:Y:S02]  /*4d920*/  ISETP.LT.AND P2, PT, R42, c[0x0][0x17c], !P0 ;  /* 0x00005f002a007a0c */ /* 0x000fe40004741270 */
[----:B------:R-:W-:Y:S01]  /*4d930*/  LEA.HI.X.SX32 R13, R2, R51, 0x2, P6 ;  /* 0x00000033020d7211 */ /* 0x000fe200030f16ff */
[----:B------:R-:W2:Y:S04]  /*4d940*/  LDL.LU R42, [R1+0x138c] ;  /* 0x00138c00012a7983 */ /* 0x000ea80000300800 */
[----:B------:R-:W-:Y:S01]  /*4d950*/  @P1 STG.E [R8.64], R17 ;  /* 0x0000001108001986 */ /* 0x000fe2000c101906 */
[----:B------:R-:W-:-:S03]  /*4d960*/  ISETP.LT.AND P1, PT, R44, c[0x0][0x17c], !P0 ;  /* 0x00005f002c007a0c */ /* 0x000fc60004721270 */
[----:B------:R-:W2:Y:S04]  /*4d970*/  LDL.LU R45, [R1+0x1388] ;  /* 0x00138800012d7983 */ /* 0x000ea80000300800 */
[----:B------:R-:W-:Y:S04]  /*4d980*/  @P5 STG.E [R40.64], R20 ;  /* 0x0000001428005986 */ /* 0x000fe8000c101906 */
[----:B------:R-:W2:Y:S04]  /*4d990*/  LDL.LU R44, [R1+0x1384] ;  /* 0x00138400012c7983 */ /* 0x000ea80000300800 */
[----:B------:R-:W-:Y:S04]  /*4d9a0*/  @P4 STG.E [R4.64], R21 ;  /* 0x0000001504004986 */ /* 0x000fe8000c101906 */
[----:B------:R-:W2:Y:S04]  /*4d9b0*/  LDL.LU R52, [R1+0x1380] ;  /* 0x0013800001347983 */ /* 0x000ea80000300800 */
[----:B------:R1:W-:Y:S04]  /*4d9c0*/  @P3 STG.E [R12.64], R24 ;  /* 0x000000180c003986 */ /* 0x0003e8000c101906 */
[----:B-1----:R-:W2:Y:S04]  /*4d9d0*/  LDL.LU R24, [R1+0x137c] ;  /* 0x00137c0001187983 */ /* 0x002ea80000300800 */
[----:B------:R-:W2:Y:S04]  /*4d9e0*/  LDL.LU R49, [R1+0x1364] ;  /* 0x0013640001317983 */ /* 0x000ea80000300800 */
[----:B------:R-:W2:Y:S01]  /*4d9f0*/  LDL.LU R21, [R1+0x1360] ;  /* 0x0013600001157983 */ /* 0x000ea20000300800 */
[----:B------:R-:W-:-:S02]  /*4da00*/  IADD3 R16, R2, c[0x0][0x198], RZ ;  /* 0x0000660002107a10 */ /* 0x000fc40007ffe0ff */
[----:B------:R-:W-:Y:S01]  /*4da10*/  ISETP.LT.AND P5, PT, R39, c[0x0][0x17c], !P0 ;  /* 0x00005f0027007a0c */ /* 0x000fe200047a1270 */
[----:B------:R-:W2:Y:S01]  /*4da20*/  LDL.LU R48, [R1+0x135c] ;  /* 0x00135c0001307983 */ /* 0x000ea20000300800 */
[CC--:B------:R-:W-:Y:S02]  /*4da30*/  LEA R8, P6, R16.reuse, R50.reuse, 0x2 ;  /* 0x0000003210087211 */ /* 0x0c0fe400078c10ff */
[C---:B------:R-:W-:Y:S02]  /*4da40*/  IADD3 R2, R16.reuse, c[0x0][0x198], RZ ;  /* 0x0000660010027a10 */ /* 0x040fe40007ffe0ff */
[----:B------:R-:W-:Y:S02]  /*4da50*/  LEA.HI.X.SX32 R9, R16, R51, 0x2, P6 ;  /* 0x0000003310097211 */ /* 0x000fe400030f16ff */
[C---:B------:R-:W-:Y:S02]  /*4da60*/  LEA R16, P6, R2.reuse, R50, 0x2 ;  /* 0x0000003202107211 */ /* 0x040fe400078c10ff */
[----:B------:R-:W-:-:S02]  /*4da70*/  IADD3 R20, R2, c[0x0][0x198], RZ ;  /* 0x0000660002147a10 */ /* 0x000fc40007ffe0ff */
[-C--:B------:R-:W-:Y:S02]  /*4da80*/  LEA.HI.X.SX32 R17, R2, R51.reuse, 0x2, P6 ;  /* 0x0000003302117211 */ /* 0x080fe400030f16ff */
[CC--:B------:R-:W-:Y:S02]  /*4da90*/  LEA R4, P6, R20.reuse, R50.reuse, 0x2 ;  /* 0x0000003214047211 */ /* 0x0c0fe400078c10ff */
[C---:B------:R-:W-:Y:S02]  /*4daa0*/  IADD3 R2, R20.reuse, c[0x0][0x198], RZ ;  /* 0x0000660014027a10 */ /* 0x040fe40007ffe0ff */
[-C--:B------:R-:W-:Y:S02]  /*4dab0*/  LEA.HI.X.SX32 R5, R20, R51.reuse, 0x2, P6 ;  /* 0x0000003314057211 */ /* 0x080fe400030f16ff */
[C---:B------:R-:W-:Y:S02]  /*4dac0*/  LEA R12, P6, R2.reuse, R50, 0x2 ;  /* 0x00000032020c7211 */ /* 0x040fe400078c10ff */
[C---:B------:R-:W-:Y:S01]  /*4dad0*/  IADD3 R20, R2.reuse, c[0x0][0x198], RZ ;  /* 0x0000660002147a10 */ /* 0x040fe20007ffe0ff */
[----:B------:R1:W-:Y:S01]  /*4dae0*/  @P2 STG.E [R8.64], R25 ;  /* 0x0000001908002986 */ /* 0x0003e2000c101906 */
[----:B------:R-:W-:-:S02]  /*4daf0*/  LEA.HI.X.SX32 R13, R2, R51, 0x2, P6 ;  /* 0x00000033020d7211 */ /* 0x000fc400030f16ff */
[C---:B------:R-:W-:Y:S01]  /*4db00*/  IADD3 R2, R20.reuse, c[0x0][0x198], RZ ;  /* 0x0000660014027a10 */ /* 0x040fe20007ffe0ff */
[----:B----4-:R4:W-:Y:S01]  /*4db10*/  @P1 STG.E [R16.64], R28 ;  /* 0x0000001c10001986 */ /* 0x0109e2000c101906 */
[----:B-1----:R-:W-:-:S03]  /*4db20*/  LEA R8, P6, R20, R50, 0x2 ;  /* 0x0000003214087211 */ /* 0x002fc600078c10ff */
[----:B------:R1:W-:Y:S01]  /*4db30*/  @P5 STG.E [R4.64], R29 ;  /* 0x0000001d04005986 */ /* 0x0003e2000c101906 */
[----:B------:R-:W-:-:S03]  /*4db40*/  LEA.HI.X.SX32 R9, R20, R51, 0x2, P6 ;  /* 0x0000003314097211 */ /* 0x000fc600030f16ff */
[----:B----4-:R-:W3:Y:S01]  /*4db50*/  LDL.LU R28, [R1+0x1354] ;  /* 0x00135400011c7983 */ /* 0x010ee20000300800 */
[CC--:B------:R-:W-:Y:S02]  /*4db60*/  LEA R16, P6, R2.reuse, R50.reuse, 0x2 ;  /* 0x0000003202107211 */ /* 0x0c0fe400078c10ff */
[C---:B------:R-:W-:Y:S01]  /*4db70*/  IADD3 R20, R2.reuse, c[0x0][0x198], RZ ;  /* 0x0000660002147a10 */ /* 0x040fe20007ffe0ff */
[----:B------:R-:W3:Y:S01]  /*4db80*/  LDL.LU R25, [R1+0x1348] ;  /* 0x0013480001197983 */ /* 0x000ee20000300800 */
[----:B------:R-:W-:Y:S02]  /*4db90*/  LEA.HI.X.SX32 R17, R2, R51, 0x2, P6 ;  /* 0x0000003302117211 */ /* 0x000fe400030f16ff */
[----:B-1----:R-:W-:-:S04]  /*4dba0*/  LEA R4, P6, R20, R50, 0x2 ;  /* 0x0000003214047211 */ /* 0x002fc800078c10ff */
[----:B------:R-:W-:Y:S02]  /*4dbb0*/  LEA.HI.X.SX32 R5, R20, R51, 0x2, P6 ;  /* 0x0000003314057211 */ /* 0x000fe400030f16ff */
[----:B---3--:R-:W-:Y:S02]  /*4dbc0*/  ISETP.LT.AND P4, PT, R38, c[0x0][0x17c], !P0 ;  /* 0x00005f0026007a0c */ /* 0x008fe40004781270 */
[----:B------:R-:W1:Y:S01]  /*4dbd0*/  LDS.128 R36, [R0+0x1000] ;  /* 0x0010000000247984 */ /* 0x000e620000000c00 */
[----:B--2---:R-:W-:-:S10]  /*4dbe0*/  ISETP.LT.AND P3, PT, R43, c[0x0][0x17c], !P0 ;  /* 0x00005f002b007a0c */ /* 0x004fd40004761270 */
[----:B------:R2:W-:Y:S04]  /*4dbf0*/  @P4 STG.E [R12.64], R32 ;  /* 0x000000200c004986 */ /* 0x0005e8000c101906 */
[----:B------:R3:W-:Y:S01]  /*4dc00*/  @P3 STG.E [R8.64], R33 ;  /* 0x0000002108003986 */ /* 0x0007e2000c101906 */
[----:B------:R-:W-:-:S03]  /*4dc10*/  ISETP.LT.AND P2, PT, R42, c[0x0][0x17c], !P0 ;  /* 0x00005f002a007a0c */ /* 0x000fc60004741270 */
[----:B------:R-:W2:Y:S01]  /*4dc20*/  LDS.128 R40, [R251+0x1000] ;  /* 0x00100000fb287984 */ /* 0x000ea20000000c00 */
[----:B------:R-:W-:-:S09]  /*4dc30*/  ISETP.LT.AND P1, PT, R45, c[0x0][0x17c], !P0 ;  /* 0x00005f002d007a0c */ /* 0x000fd20004721270 */
[----:B-1----:R1:W-:Y:S04]  /*4dc40*/  @P2 STG.E [R16.64], R36 ;  /* 0x0000002410002986 */ /* 0x0023e8000c101906 */
[----:B------:R1:W-:Y:S01]  /*4dc50*/  @P1 STG.E [R4.64], R37 ;  /* 0x0000002504001986 */ /* 0x0003e2000c101906 */
[----:B------:R-:W-:-:S03]  /*4dc60*/  ISETP.LT.AND P3, PT, R24, c[0x0][0x17c], !P0 ;  /* 0x00005f0018007a0c */ /* 0x000fc60004761270 */
[----:B------:R-:W4:Y:S01]  /*4dc70*/  LDL.LU R24, [R1+0x133c] ;  /* 0x00133c0001187983 */ /* 0x000f220000300800 */
[----:B------:R-:W-:-:S03]  /*4dc80*/  ISETP.LT.AND P1, PT, R21, c[0x0][0x17c], !P0 ;  /* 0x00005f0015007a0c */ /* 0x000fc60004721270 */
[----:B------:R-:W4:Y:S01]  /*4dc90*/  LDL.LU R21, [R1+0x1330] ;  /* 0x0013300001157983 */ /* 0x000f220000300800 */
[----:B------:R-:W-:-:S03]  /*4dca0*/  ISETP.LT.AND P5, PT, R44, c[0x0][0x17c], !P0 ;  /* 0x00005f002c007a0c */ /* 0x000fc600047a1270 */
[----:B------:R-:W3:Y:S01]  /*4dcb0*/  LDS.128 R44, [R252+0x1000] ;  /* 0x00100000fc2c7984 */ /* 0x000ee20000000c00 */
[----:B------:R-:W-:-:S03]  /*4dcc0*/  ISETP.LT.AND P4, PT, R52, c[0x0][0x17c], !P0 ;  /* 0x00005f0034007a0c */ /* 0x000fc60004781270 */
[----:B------:R-:W3:Y:S01]  /*4dcd0*/  LDS.128 R52, [R3+0x1000] ;  /* 0x0010000003347984 */ /* 0x000ee20000000c00 */
[----:B------:R-:W-:Y:S02]  /*4dce0*/  IADD3 R2, R20, c[0x0][0x198], RZ ;  /* 0x0000660014027a10 */ /* 0x000fe40007ffe0ff */
[----:B------:R-:W-:Y:S01]  /*4dcf0*/  ISETP.LT.AND P2, PT, R49, c[0x0][0x17c], !P0 ;  /* 0x00005f0031007a0c */ /* 0x000fe20004741270 */
[----:B------:R-:W4:Y:S01]  /*4dd00*/  LDL.LU R29, [R1+0x1324] ;  /* 0x00132400011d7983 */ /* 0x000f220000300800 */
[CC--:B--2---:R-:W-:Y:S02]  /*4dd10*/  LEA R12, P6, R2.reuse, R50.reuse, 0x2 ;  /* 0x00000032020c7211 */ /* 0x0c4fe400078c10ff */
[C---:B------:R-:W-:Y:S02]  /*4dd20*/  IADD3 R20, R2.reuse, c[0x0][0x198], RZ ;  /* 0x0000660002147a10 */ /* 0x040fe40007ffe0ff */
[----:B------:R-:W-:Y:S02]  /*4dd30*/  LEA.HI.X.SX32 R13, R2, R51, 0x2, P6 ;  /* 0x00000033020d7211 */ /* 0x000fe400030f16ff */
[----:B---3--:R-:W-:-:S02]  /*4dd40*/  LEA R8, P6, R20, R50, 0x2 ;  /* 0x0000003214087211 */ /* 0x008fc400078c10ff */
[C---:B------:R-:W-:Y:S02]  /*4dd50*/  IADD3 R2, R20.reuse, c[0x0][0x198], RZ ;  /* 0x0000660014027a10 */ /* 0x040fe40007ffe0ff */
[-C--:B------:R-:W-:Y:S02]  /*4dd60*/  LEA.HI.X.SX32 R9, R20, R51.reuse, 0x2, P6 ;  /* 0x0000003314097211 */ /* 0x080fe400030f16ff */
[CC--:B-1----:R-:W-:Y:S02]  /*4dd70*/  LEA R16, P6, R2.reuse, R50.reuse, 0x2 ;  /* 0x0000003202107211 */ /* 0x0c2fe400078c10ff */
[C---:B------:R-:W-:Y:S02]  /*4dd80*/  IADD3 R20, R2.reuse, c[0x0][0x198], RZ ;  /* 0x0000660002147a10 */ /* 0x040fe40007ffe0ff */
[----:B------:R-:W-:Y:S02]  /*4dd90*/  LEA.HI.X.SX32 R17, R2, R51, 0x2, P6 ;  /* 0x0000003302117211 */ /* 0x000fe400030f16ff */
[C---:B------:R-:W-:Y:S01]  /*4dda0*/  LEA R4, P6, R20.reuse, R50, 0x2 ;  /* 0x0000003214047211 */ /* 0x040fe200078c10ff */
[----:B------:R1:W-:Y:S01]  /*4ddb0*/  @P5 STG.E [R12.64], R40 ;  /* 0x000000280c005986 */ /* 0x0003e2000c101906 */
[----:B------:R-:W-:-:S02]  /*4ddc0*/  IADD3 R2, R20, c[0x0][0x198], RZ ;  /* 0x0000660014027a10 */ /* 0x000fc40007ffe0ff */
[----:B------:R-:W-:Y:S01]  /*4ddd0*/  LEA.HI.X.SX32 R5, R20, R51, 0x2, P6 ;  /* 0x0000003314057211 */ /* 0x000fe200030f16ff */
[----:B------:R2:W-:Y:S01]  /*4dde0*/  @P4 STG.E [R8.64], R41 ;  /* 0x0000002908004986 */ /* 0x0005e2000c101906 */
[----:B------:R-:W-:-:S03]  /*4ddf0*/  ISETP.LT.AND P4, PT, R28, c[0x0][0x17c], !P0 ;  /* 0x00005f001c007a0c */ /* 0x000fc60004781270 */
[----:B------:R-:W3:Y:S01]  /*4de00*/  LDL.LU R28, [R1+0x131c] ;  /* 0x00131c00011c7983 */ /* 0x000ee20000300800 */
[----:B-1----:R-:W-:-:S03]  /*4de10*/  LEA R12, P6, R2, R50, 0x2 ;  /* 0x00000032020c7211 */ /* 0x002fc600078c10ff */
[----:B------:R1:W-:Y:S01]  /*4de20*/  @P3 STG.E [R16.64], R44 ;  /* 0x0000002c10003986 */ /* 0x0003e2000c101906 */
[----:B------:R-:W-:-:S03]  /*4de30*/  ISETP.LT.AND P3, PT, R25, c[0x0][0x17c], !P0 ;  /* 0x00005f0019007a0c */ /* 0x000fc60004761270 */
[----:B------:R1:W-:Y:S04]  /*4de40*/  @P2 STG.E [R4.64], R45 ;  /* 0x0000002d04002986 */ /* 0x0003e8000c101906 */
[----:B------:R-:W3:Y:S01]  /*4de50*/  LDL.LU R25, [R1+0x1318] ;  /* 0x0013180001197983 */ /* 0x000ee20000300800 */
[----:B------:R-:W-:-:S05]  /*4de60*/  LEA.HI.X.SX32 R13, R2, R51, 0x2, P6 ;  /* 0x00000033020d7211 */ /* 0x000fca00030f16ff */
[----:B------:R1:W-:Y:S01]  /*4de70*/  @P1 STG.E [R12.64], R52 ;  /* 0x000000340c001986 */ /* 0x0003e2000c101906 */
[----:B----4-:R-:W-:-:S03]  /*4de80*/  ISETP.LT.AND P2, PT, R24, c[0x0][0x17c], !P0 ;  /* 0x00005f0018007a0c */ /* 0x010fc60004741270 */
[----:B------:R-:W4:Y:S01]  /*4de90*/  LDL.LU R24, [R1+0x1310] ;  /* 0x0013100001187983 */ /* 0x000f220000300800 */
[----:B------:R-:W-:-:S03]  /*4dea0*/  ISETP.LT.AND P1, PT, R21, c[0x0][0x17c], !P0 ;  /* 0x00005f0015007a0c */ /* 0x000fc60004721270 */
[----:B------:R-:W4:Y:S04]  /*4deb0*/  LDL.LU R21, [R1+0x1300] ;  /* 0x0013000001157983 */ /* 0x000f280000300800 */
[----:B------:R-:W4:Y:S01]  /*4dec0*/  LDL.LU R20, [R1+0x12fc] ;  /* 0x0012fc0001147983 */ /* 0x000f220000300800 */
[----:B------:R-:W-:-:S04]  /*4ded0*/  IADD3 R0, R2, c[0x0][0x198], RZ ;  /* 0x0000660002007a10 */ /* 0x000fc80007ffe0ff */
[CC--:B--2---:R-:W-:Y:S02]  /*4dee0*/  LEA R8, P6, R0.reuse, R50.reuse, 0x2 ;  /* 0x0000003200087211 */ /* 0x0c4fe400078c10ff */
[C---:B------:R-:W-:Y:S02]  /*4def0*/  IADD3 R2, R0.reuse, c[0x0][0x198], RZ ;  /* 0x0000660000027a10 */ /* 0x040fe40007ffe0ff */
[----:B------:R-:W-:Y:S02]  /*4df00*/  LEA.HI.X.SX32 R9, R0, R51, 0x2, P6 ;  /* 0x0000003300097211 */ /* 0x000fe400030f16ff */
[C---:B-1----:R-:W-:Y:S02]  /*4df10*/  LEA R16, P6, R2.reuse, R50, 0x2 ;  /* 0x0000003202107211 */ /* 0x042fe400078c10ff */
[----:B------:R-:W-:Y:S02]  /*4df20*/  IADD3 R0, R2, c[0x0][0x198], RZ ;  /* 0x0000660002007a10 */ /* 0x000fe40007ffe0ff */
[----:B------:R-:W-:-:S02]  /*4df30*/  ISETP.LT.AND P5, PT, R48, c[0x0][0x17c], !P0 ;  /* 0x00005f0030007a0c */ /* 0x000fc400047a1270 */
        /* <DEDUP_REMOVED lines=8> */
[----:B------:R-:W-:Y:S01]  /*4dfc0*/  ISETP.LT.AND P5, PT, R29, c[0x0][0x17c], !P0 ;  /* 0x00005f001d007a0c */ /* 0x000fe200047a1270 */
[----:B------:R2:W-:Y:S01]  /*4dfd0*/  @P4 STG.E [R16.64], R56 ;  /* 0x0000003810004986 */ /* 0x0005e2000c101906 */
[----:B------:R-:W-:-:S03]  /*4dfe0*/  IADD3 R3, R0, c[0x0][0x198], RZ ;  /* 0x0000660000037a10 */ /* 0x000fc60007ffe0ff */
[----:B------:R-:W2:Y:S01]  /*4dff0*/  LDL.LU R29, [R1+0x12f8] ;  /* 0x0012f800011d7983 */ /* 0x000ea20000300800 */
[----:B---3--:R-:W-:Y:S02]  /*4e000*/  ISETP.LT.AND P4, PT, R28, c[0x0][0x17c], !P0 ;  /* 0x00005f001c007a0c */ /* 0x008fe40004781270 */
[CC--:B-1----:R-:W-:Y:S01]  /*4e010*/  LEA R8, P6, R0.reuse, R50.reuse, 0x2 ;  /* 0x0000003200087211 */ /* 0x0c2fe200078c10ff */
[----:B------:R1:W-:Y:S03]  /*4e020*/  @P3 STG.E [R4.64], R57 ;  /* 0x0000003904003986 */ /* 0x0003e6000c101906 */
[----:B------:R-:W-:Y:S01]  /*4e030*/  LEA.HI.X.SX32 R9, R0, R51, 0x2, P6 ;  /* 0x0000003300097211 */ /* 0x000fe200030f16ff */
[----:B------:R-:W3:Y:S01]  /*4e040*/  LDL.LU R28, [R1+0x12ec] ;  /* 0x0012ec00011c7983 */ /* 0x000ee20000300800 */
[----:B------:R-:W-:Y:S02]  /*4e050*/  LEA R2, P6, R3, R50, 0x2 ;  /* 0x0000003203027211 */ /* 0x000fe400078c10ff */
[----:B------:R-:W-:Y:S01]  /*4e060*/  ISETP.LT.AND P3, PT, R25, c[0x0][0x17c], !P0 ;  /* 0x00005f0019007a0c */ /* 0x000fe20004761270 */
[----:B------:R1:W-:Y:S04]  /*4e070*/  @P2 STG.E [R12.64], R60 ;  /* 0x0000003c0c002986 */ /* 0x0003e8000c101906 */
[----:B------:R-:W3:Y:S01]  /*4e080*/  LDL.LU R25, [R1+0x12dc] ;  /* 0x0012dc0001197983 */ /* 0x000ee20000300800 */
[----:B------:R-:W-:-:S02]  /*4e090*/  IADD3 R0, R3, c[0x0][0x198], RZ ;  /* 0x0000660003007a10 */ /* 0x000fc40007ffe0ff */
[----:B------:R-:W-:Y:S01]  /*4e0a0*/  LEA.HI.X.SX32 R3, R3, R51, 0x2, P6 ;  /* 0x0000003303037211 */ /* 0x000fe200030f16ff */
[----:B------:R1:W-:Y:S04]  /*4e0b0*/  @P1 STG.E [R8.64], R61 ;  /* 0x0000003d08001986 */ /* 0x0003e8000c101906 */
[----:B------:R1:W-:Y:S01]  /*4e0c0*/  @P5 STG.E [R2.64], R64 ;  /* 0x0000004002005986 */ /* 0x0003e2000c101906 */
[----:B----4-:R-:W-:-:S03]  /*4e0d0*/  ISETP.LT.AND P2, PT, R24, c[0x0][0x17c], !P0 ;  /* 0x00005f0018007a0c */ /* 0x010fc60004741270 */
[----:B------:R-:W4:Y:S01]  /*4e0e0*/  LDL.LU R24, [R1+0x12d4] ;  /* 0x0012d40001187983 */ /* 0x000f220000300800 */
[----:B------:R-:W-:-:S03]  /*4e0f0*/  ISETP.LT.AND P1, PT, R21, c[0x0][0x17c], !P0 ;  /* 0x00005f0015007a0c */ /* 0x000fc60004721270 */
[----:B------:R-:W4:Y:S01]  /*4e100*/  LDL.LU R21, [R1+0x12c8] ;  /* 0x0012c80001157983 */ /* 0x000f220000300800 */
[----:B------:R-:W-:-:S03]  /*4e110*/  ISETP.LT.AND P5, PT, R20, c[0x0][0x17c], !P0 ;  /* 0x00005f0014007a0c */ /* 0x000fc600047a1270 */
[----:B------:R-:W4:Y:S04]  /*4e120*/  LDL.LU R20, [R1+0x12bc] ;  /* 0x0012bc0001147983 */ /* 0x000f280000300800 */
[----:B--2---:R-:W2:Y:S01]  /*4e130*/  LDL.LU R17, [R1+0x12ac] ;  /* 0x0012ac0001117983 */ /* 0x004ea20000300800 */
[CC--:B-1----:R-:W-:Y:S02]  /*4e140*/  LEA R4, P6, R0.reuse, R50.reuse, 0x2 ;  /* 0x0000003200047211 */ /* 0x0c2fe400078c10ff */
[C---:B------:R-:W-:Y:S02]  /*4e150*/  IADD3 R16, R0.reuse, c[0x0][0x198], RZ ;  /* 0x0000660000107a10 */ /* 0x040fe40007ffe0ff */
[----:B------:R-:W-:Y:S02]  /*4e160*/  LEA.HI.X.SX32 R5, R0, R51, 0x2, P6 ;  /* 0x0000003300057211 */ /* 0x000fe400030f16ff */
[----:B------:R-:W-:-:S02]  /*4e170*/  LEA R12, P6, R16, R50, 0x2 ;  /* 0x00000032100c7211 */ /* 0x000fc400078c10ff */
[C---:B------:R-:W-:Y:S02]  /*4e180*/  IADD3 R0, R16.reuse, c[0x0][0x198], RZ ;  /* 0x0000660010007a10 */ /* 0x040fe40007ffe0ff */
[-C--:B------:R-:W-:Y:S02]  /*4e190*/  LEA.HI.X.SX32 R13, R16, R51.reuse, 0x2, P6 ;  /* 0x00000033100d7211 */ /* 0x080fe400030f16ff */
[CC--:B------:R-:W-:Y:S02]  /*4e1a0*/  LEA R8, P6, R0.reuse, R50.reuse, 0x2 ;  /* 0x0000003200087211 */ /* 0x0c0fe400078c10ff */
[C---:B------:R-:W-:Y:S02]  /*4e1b0*/  IADD3 R16, R0.reuse, c[0x0][0x198], RZ ;  /* 0x0000660000107a10 */ /* 0x040fe40007ffe0ff */
[----:B------:R-:W-:Y:S02]  /*4e1c0*/  LEA.HI.X.SX32 R9, R0, R51, 0x2, P6 ;  /* 0x0000003300097211 */ /* 0x000fe400030f16ff */
[----:B------:R-:W-:-:S02]  /*4e1d0*/  LEA R2, P6, R16, R50, 0x2 ;  /* 0x0000003210027211 */ /* 0x000fc400078c10ff */
[C---:B------:R-:W-:Y:S01]  /*4e1e0*/  IADD3 R0, R16.reuse, c[0x0][0x198], RZ ;  /* 0x0000660010007a10 */ /* 0x040fe20007ffe0ff */
[----:B------:R1:W-:Y:S01]  /*4e1f0*/  @P4 STG.E [R4.64], R65 ;  /* 0x0000004104004986 */ /* 0x0003e2000c101906 */
[----:B------:R-:W-:Y:S02]  /*4e200*/  LEA.HI.X.SX32 R3, R16, R51, 0x2, P6 ;  /* 0x0000003310037211 */ /* 0x000fe400030f16ff */
[C---:B------:R-:W-:Y:S01]  /*4e210*/  IADD3 R16, R0.reuse, c[0x0][0x198], RZ ;  /* 0x0000660000107a10 */ /* 0x040fe20007ffe0ff */
[----:B------:R3:W-:Y:S01]  /*4e220*/  @P3 STG.E [R12.64], R68 ;  /* 0x000000440c003986 */ /* 0x0007e2000c101906 */
[----:B-1----:R-:W-:-:S03]  /*4e230*/  LEA R4, P6, R0, R50, 0x2 ;  /* 0x0000003200047211 */ /* 0x002fc600078c10ff */
[----:B------:R1:W-:Y:S01]  /*4e240*/  @P2 STG.E [R8.64], R69 ;  /* 0x0000004508002986 */ /* 0x0003e2000c101906 */
[----:B------:R-:W-:Y:S02]  /*4e250*/  ISETP.LT.AND P4, PT, R29, c[0x0][0x17c], !P0 ;  /* 0x00005f001d007a0c */ /* 0x000fe40004781270 */
[-C--:B------:R-:W-:Y:S02]  /*4e260*/  LEA.HI.X.SX32 R5, R0, R51.reuse, 0x2, P6 ;  /* 0x0000003300057211 */ /* 0x080fe400030f16ff */
[----:B---3--:R-:W-:Y:S01]  /*4e270*/  LEA R12, P6, R16, R50, 0x2 ;  /* 0x00000032100c7211 */ /* 0x008fe200078c10ff */
[----:B------:R3:W-:Y:S01]  /*4e280*/  @P1 STG.E [R2.64], R6 ;  /* 0x0000000602001986 */ /* 0x0007e2000c101906 */
[----:B------:R-:W-:Y:S02]  /*4e290*/  ISETP.LT.AND P3, PT, R28, c[0x0][0x17c], !P0 ;  /* 0x00005f001c007a0c */ /* 0x000fe40004761270 */
[C---:B------:R-:W-:Y:S01]  /*4e2a0*/  IADD3 R0, R16.reuse, c[0x0][0x198], RZ ;  /* 0x0000660010007a10 */ /* 0x040fe20007ffe0ff */
[----:B------:R-:W2:Y:S01]  /*4e2b0*/  LDL.LU R28, [R1+0x12a0] ;  /* 0x0012a000011c7983 */ /* 0x000ea20000300800 */
[----:B------:R-:W-:-:S02]  /*4e2c0*/  LEA.HI.X.SX32 R13, R16, R51, 0x2, P6 ;  /* 0x00000033100d7211 */ /* 0x000fc400030f16ff */
[----:B------:R-:W-:Y:S02]  /*4e2d0*/  ISETP.LT.AND P2, PT, R25, c[0x0][0x17c], !P0 ;  /* 0x00005f0019007a0c */ /* 0x000fe40004741270 */
[----:B------:R-:W2:Y:S01]  /*4e2e0*/  LDL.LU R25, [R1+0x129c] ;  /* 0x00129c0001197983 */ /* 0x000ea20000300800 */
[----:B-1----:R-:W-:-:S04]  /*4e2f0*/  LEA R8, P6, R0, R50, 0x2 ;  /* 0x0000003200087211 */ /* 0x002fc800078c10ff */
[C---:B------:R-:W-:Y:S01]  /*4e300*/  LEA.HI.X.SX32 R9, R0.reuse, R51, 0x2, P6 ;  /* 0x0000003300097211 */ /* 0x040fe200030f16ff */
[----:B------:R1:W-:Y:S04]  /*4e310*/  @P5 STG.E [R4.64], R7 ;  /* 0x0000000704005986 */ /* 0x0003e8000c101906 */
[----:B------:R1:W-:Y:S04]  /*4e320*/  @P4 STG.E [R12.64], R10 ;  /* 0x0000000a0c004986 */ /* 0x0003e8000c101906 */
[----:B------:R2:W-:Y:S01]  /*4e330*/  @P3 STG.E [R8.64], R11 ;  /* 0x0000000b08003986 */ /* 0x0005e2000c101906 */
[----:B------:R-:W-:-:S04]  /*4e340*/  IADD3 R16, R0, c[0x0][0x198], RZ ;  /* 0x0000660000107a10 */ /* 0x000fc80007ffe0ff */
[CC--:B---3--:R-:W-:Y:S02]  /*4e350*/  LEA R2, P6, R16.reuse, R50.reuse, 0x2 ;  /* 0x0000003210027211 */ /* 0x0c8fe400078c10ff */
[C---:B------:R-:W-:Y:S02]  /*4e360*/  IADD3 R0, R16.reuse, c[0x0][0x198], RZ ;  /* 0x0000660010007a10 */ /* 0x040fe40007ffe0ff */
[----:B------:R-:W-:Y:S02]  /*4e370*/  LEA.HI.X.SX32 R3, R16, R51, 0x2, P6 ;  /* 0x0000003310037211 */ /* 0x000fe400030f16ff */
[----:B-1----:R-:W-:-:S04]  /*4e380*/  LEA R4, P6, R0, R50, 0x2 ;  /* 0x0000003200047211 */ /* 0x002fc800078c10ff */
[----:B------:R-:W-:Y:S01]  /*4e390*/  LEA.HI.X.SX32 R5, R0, R51, 0x2, P6 ;  /* 0x0000003300057211 */ /* 0x000fe200030f16ff */
[----:B------:R-:W-:Y:S01]  /*4e3a0*/  @P2 STG.E [R2.64], R14 ;  /* 0x0000000e02002986 */ /* 0x000fe2000c101906 */
[----:B----4-:R-:W-:-:S03]  /*4e3b0*/  ISETP.LT.AND P1, PT, R24, c[0x0][0x17c], !P0 ;  /* 0x00005f0018007a0c */ /* 0x010fc60004721270 */
[----:B------:R-:W3:Y:S01]  /*4e3c0*/  LDL.LU R24, [R1+0x1298] ;  /* 0x0012980001187983 */ /* 0x000ee20000300800 */
[----:B------:R-:W-:-:S03]  /*4e3d0*/  ISETP.LT.AND P5, PT, R21, c[0x0][0x17c], !P0 ;  /* 0x00005f0015007a0c */ /* 0x000fc600047a1270 */
[----:B------:R-:W4:Y:S01]  /*4e3e0*/  LDL.LU R21, [R1+0x1294] ;  /* 0x0012940001157983 */ /* 0x000f220000300800 */
[----:B------:R-:W-:-:S03]  /*4e3f0*/  ISETP.LT.AND P4, PT, R20, c[0x0][0x17c], !P0 ;  /* 0x00005f0014007a0c */ /* 0x000fc60004781270 */
[----:B------:R-:W4:Y:S01]  /*4e400*/  LDL.LU R20, [R1+0x1290] ;  /* 0x0012900001147983 */ /* 0x000f220000300800 */
[----:B--2---:R-:W-:-:S03]  /*4e410*/  ISETP.LT.AND P3, PT, R17, c[0x0][0x17c], !P0 ;  /* 0x00005f0011007a0c */ /* 0x004fc60004761270 */
[----:B------:R-:W2:Y:S04]  /*4e420*/  LDL.LU R17, [R1+0x128c] ;  /* 0x00128c0001117983 */ /* 0x000ea80000300800 */
[----:B------:R-:W2:Y:S04]  /*4e430*/  LDL.LU R13, [R1+0x1288] ;  /* 0x00128800010d7983 */ /* 0x000ea80000300800 */
[----:B------:R-:W2:Y:S04]  /*4e440*/  LDL.LU R11, [R1+0x1284] ;  /* 0x00128400010b7983 */ /* 0x000ea80000300800 */
[----:B------:R-:W2:Y:S04]  /*4e450*/  LDL.LU R12, [R1+0x1280] ;  /* 0x00128000010c7983 */ /* 0x000ea80000300800 */
[----:B------:R1:W-:Y:S04]  /*4e460*/  @P1 STG.E [R4.64], R15 ;  /* 0x0000000f04001986 */ /* 0x0003e8000c101906 */
[----:B------:R-:W2:Y:S04]  /*4e470*/  LDL.LU R16, [R1+0x127c] ;  /* 0x00127c0001107983 */ /* 0x000ea80000300800 */
[----:B-1----:R-:W2:Y:S01]  /*4e480*/  LDL.LU R15, [R1+0x1278] ;  /* 0x00127800010f7983 */ /* 0x002ea20000300800 */
[----:B------:R-:W-:-:S03]  /*4e490*/  IADD3 R7, R0, c[0x0][0x198], RZ ;  /* 0x0000660000077a10 */ /* 0x000fc60007ffe0ff */
[----:B------:R-:W2:Y:S01]  /*4e4a0*/  LDL.LU R14, [R1+0x1274] ;  /* 0x00127400010e7983 */ /* 0x000ea20000300800 */
[CC--:B------:R-:W-:Y:S02]  /*4e4b0*/  LEA R6, P6, R7.reuse, R50.reuse, 0x2 ;  /* 0x0000003207067211 */ /* 0x0c0fe400078c10ff */
[C---:B------:R-:W-:Y:S02]  /*4e4c0*/  IADD3 R0, R7.reuse, c[0x0][0x198], RZ ;  /* 0x0000660007007a10 */ /* 0x040fe40007ffe0ff */
[-C--:B------:R-:W-:Y:S02]  /*4e4d0*/  LEA.HI.X.SX32 R7, R7, R51.reuse, 0x2, P6 ;  /* 0x0000003307077211 */ /* 0x080fe400030f16ff */
[C---:B------:R-:W-:Y:S02]  /*4e4e0*/  LEA R8, P6, R0.reuse, R50, 0x2 ;  /* 0x0000003200087211 */ /* 0x040fe400078c10ff */
[C---:B------:R-:W-:Y:S02]  /*4e4f0*/  IADD3 R10, R0.reuse, c[0x0][0x198], RZ ;  /* 0x00006600000a7a10 */ /* 0x040fe40007ffe0ff */
[----:B------:R-:W-:-:S02]  /*4e500*/  LEA.HI.X.SX32 R9, R0, R51, 0x2, P6 ;  /* 0x0000003300097211 */ /* 0x000fc400030f16ff */
[CC--:B------:R-:W-:Y:S02]  /*4e510*/  LEA R2, P6, R10.reuse, R50.reuse, 0x2 ;  /* 0x000000320a027211 */ /* 0x0c0fe400078c10ff */
[C---:B------:R-:W-:Y:S02]  /*4e520*/  IADD3 R0, R10.reuse, c[0x0][0x198], RZ ;  /* 0x000066000a007a10 */ /* 0x040fe40007ffe0ff */
[----:B------:R-:W-:Y:S02]  /*4e530*/  LEA.HI.X.SX32 R3, R10, R51, 0x2, P6 ;  /* 0x000000330a037211 */ /* 0x000fe400030f16ff */
[C---:B------:R-:W-:Y:S02]  /*4e540*/  LEA R4, P6, R0.reuse, R50, 0x2 ;  /* 0x0000003200047211 */ /* 0x040fe400078c10ff */
[----:B------:R-:W-:Y:S01]  /*4e550*/  IADD3 R10, R0, c[0x0][0x198], RZ ;  /* 0x00006600000a7a10 */ /* 0x000fe20007ffe0ff */
[----:B------:R1:W-:Y:S01]  /*4e560*/  @P5 STG.E [R6.64], R18 ;  /* 0x0000001206005986 */ /* 0x0003e2000c101906 */
[----:B------:R-:W-:-:S02]  /*4e570*/  ISETP.LT.AND P2, PT, R28, c[0x0][0x17c], !P0 ;  /* 0x00005f001c007a0c */ /* 0x000fc40004741270 */
[----:B------:R-:W-:Y:S02]  /*4e580*/  LEA.HI.X.SX32 R5, R0, R51, 0x2, P6 ;  /* 0x0000003300057211 */ /* 0x000fe400030f16ff */
[----:B------:R-:W-:Y:S02]  /*4e590*/  ISETP.LT.AND P1, PT, R25, c[0x0][0x17c], !P0 ;  /* 0x00005f0019007a0c */ /* 0x000fe40004721270 */
[C---:B------:R-:W-:Y:S01]  /*4e5a0*/  IADD3 R0, R10.reuse, c[0x0][0x198], RZ ;  /* 0x000066000a007a10 */ /* 0x040fe20007ffe0ff */
[----:B------:R1:W-:Y:S02]  /*4e5b0*/  @P4 STG.E [R8.64], R19 ;  /* 0x0000001308004986 */ /* 0x0003e4000c101906 */
[----:B-1----:R-:W-:-:S04]  /*4e5c0*/  LEA R6, P6, R10, R50, 0x2 ;  /* 0x000000320a067211 */ /* 0x002fc800078c10ff */
[-C--:B------:R-:W-:Y:S02]  /*4e5d0*/  LEA.HI.X.SX32 R7, R10, R51.reuse, 0x2, P6 ;  /* 0x000000330a077211 */ /* 0x080fe400030f16ff */
[C---:B------:R-:W-:Y:S01]  /*4e5e0*/  LEA R8, P6, R0.reuse, R50, 0x2 ;  /* 0x0000003200087211 */ /* 0x040fe200078c10ff */
[----:B------:R1:W-:Y:S01]  /*4e5f0*/  @P3 STG.E [R2.64], R22 ;  /* 0x0000001602003986 */ /* 0x0003e2000c101906 */
[C---:B------:R-:W-:Y:S02]  /*4e600*/  IADD3 R10, R0.reuse, c[0x0][0x198], RZ ;  /* 0x00006600000a7a10 */ /* 0x040fe40007ffe0ff */
[----:B------:R-:W-:Y:S01]  /*4e610*/  LEA.HI.X.SX32 R9, R0, R51, 0x2, P6 ;  /* 0x0000003300097211 */ /* 0x000fe200030f16ff */
[----:B------:R1:W-:Y:S01]  /*4e620*/  @P2 STG.E [R4.64], R23 ;  /* 0x0000001704002986 */ /* 0x0003e2000c101906 */
[----:B------:R-:W-:-:S03]  /*4e630*/  IADD3 R0, R10, c[0x0][0x198], RZ ;  /* 0x000066000a007a10 */ /* 0x000fc60007ffe0ff */
[----:B------:R1:W-:Y:S02]  /*4e640*/  @P1 STG.E [R6.64], R26 ;  /* 0x0000001a06001986 */ /* 0x0003e4000c101906 */
[----:B-1----:R-:W-:-:S04]  /*4e650*/  LEA R2, P6, R10, R50, 0x2 ;  /* 0x000000320a027211 */ /* 0x002fc800078c10ff */
[-C--:B------:R-:W-:Y:S02]  /*4e660*/  LEA.HI.X.SX32 R3, R10, R51.reuse, 0x2, P6 ;  /* 0x000000330a037211 */ /* 0x080fe400030f16ff */
[CC--:B------:R-:W-:Y:S02]  /*4e670*/  LEA R4, P6, R0.reuse, R50.reuse, 0x2 ;  /* 0x0000003200047211 */ /* 0x0c0fe400078c10ff */
[C---:B------:R-:W-:Y:S02]  /*4e680*/  IADD3 R10, R0.reuse, c[0x0][0x198], RZ ;  /* 0x00006600000a7a10 */ /* 0x040fe40007ffe0ff */
[----:B------:R-:W-:Y:S02]  /*4e690*/  LEA.HI.X.SX32 R5, R0, R51, 0x2, P6 ;  /* 0x0000003300057211 */ /* 0x000fe400030f16ff */
[----:B------:R-:W-:-:S04]  /*4e6a0*/  LEA R6, P6, R10, R50, 0x2 ;  /* 0x000000320a067211 */ /* 0x000fc800078c10ff */
[----:B------:R-:W-:Y:S02]  /*4e6b0*/  LEA.HI.X.SX32 R7, R10, R51, 0x2, P6 ;  /* 0x000000330a077211 */ /* 0x000fe400030f16ff */
[----:B---3--:R-:W-:Y:S02]  /*4e6c0*/  ISETP.LT.AND P5, PT, R24, c[0x0][0x17c], !P0 ;  /* 0x00005f0018007a0c */ /* 0x008fe400047a1270 */
[----:B----4-:R-:W-:-:S11]  /*4e6d0*/  ISETP.LT.AND P4, PT, R21, c[0x0][0x17c], !P0 ;  /* 0x00005f0015007a0c */ /* 0x010fd60004781270 */
[----:B------:R1:W-:Y:S01]  /*4e6e0*/  @P5 STG.E [R8.64], R27 ;  /* 0x0000001b08005986 */ /* 0x0003e2000c101906 */
[----:B------:R-:W-:Y:S02]  /*4e6f0*/  ISETP.LT.AND P3, PT, R20, c[0x0][0x17c], !P0 ;  /* 0x00005f0014007a0c */ /* 0x000fe40004761270 */
[----:B--2---:R-:W-:Y:S02]  /*4e700*/  ISETP.LT.AND P1, PT, R13, c[0x0][0x17c], !P0 ;  /* 0x00005f000d007a0c */ /* 0x004fe40004721270 */
[----:B------:R-:W2:Y:S01]  /*4e710*/  LDL.LU R13, [R1+0x1270] ;  /* 0x00127000010d7983 */ /* 0x000ea20000300800 */
[----:B------:R-:W-:-:S03]  /*4e720*/  ISETP.LT.AND P5, PT, R11, c[0x0][0x17c], !P0 ;  /* 0x00005f000b007a0c */ /* 0x000fc600047a1270 */
[----:B------:R-:W3:Y:S01]  /*4e730*/  LDL.LU R11, [R1+0x126c] ;  /* 0x00126c00010b7983 */ /* 0x000ee20000300800 */
[----:B------:R-:W-:-:S03]  /*4e740*/  ISETP.LT.AND P2, PT, R17, c[0x0][0x17c], !P0 ;  /* 0x00005f0011007a0c */ /* 0x000fc60004741270 */
[----:B------:R4:W-:Y:S01]  /*4e750*/  @P4 STG.E [R2.64], R30 ;  /* 0x0000001e02004986 */ /* 0x0009e2000c101906 */
[----:B------:R-:W-:-:S03]  /*4e760*/  ISETP.LT.AND P4, PT, R12, c[0x0][0x17c], !P0 ;  /* 0x00005f000c007a0c */ /* 0x000fc60004781270 */
[----:B------:R1:W-:Y:S01]  /*4e770*/  @P3 STG.E [R4.64], R31 ;  /* 0x0000001f04003986 */ /* 0x0003e2000c101906 */
[----:B------:R-:W-:-:S03]  /*4e780*/  ISETP.LT.AND P3, PT, R16, c[0x0][0x17c], !P0 ;  /* 0x00005f0010007a0c */ /* 0x000fc60004761270 */
[----:B------:R-:W3:Y:S04]  /*4e790*/  LDL.LU R12, [R1+0x1268] ;  /* 0x00126800010c7983 */ /* 0x000ee80000300800 */
[----:B------:R1:W-:Y:S01]  /*4e7a0*/  @P2 STG.E [R6.64], R34 ;  /* 0x0000002206002986 */ /* 0x0003e2000c101906 */
[----:B------:R-:W-:-:S03]  /*4e7b0*/  ISETP.LT.AND P2, PT, R15, c[0x0][0x17c], !P0 ;  /* 0x00005f000f007a0c */ /* 0x000fc60004741270 */
[----:B------:R-:W3:Y:S04]  /*4e7c0*/  LDL.LU R16, [R1+0x1264] ;  /* 0x0012640001107983 */ /* 0x000ee80000300800 */
[----:B------:R-:W3:Y:S01]  /*4e7d0*/  LDL.LU R15, [R1+0x1260] ;  /* 0x00126000010f7983 */ /* 0x000ee20000300800 */
[----:B------:R-:W-:-:S04]  /*4e7e0*/  IADD3 R0, R10, c[0x0][0x198], RZ ;  /* 0x000066000a007a10 */ /* 0x000fc80007ffe0ff */
[CC--:B-1----:R-:W-:Y:S02]  /*4e7f0*/  LEA R8, P6, R0.reuse, R50.reuse, 0x2 ;  /* 0x0000003200087211 */ /* 0x0c2fe400078c10ff */
[C---:B------:R-:W-:Y:S02]  /*4e800*/  IADD3 R10, R0.reuse, c[0x0][0x198], RZ ;  /* 0x00006600000a7a10 */ /* 0x040fe40007ffe0ff */
[-C--:B------:R-:W-:Y:S02]  /*4e810*/  LEA.HI.X.SX32 R9, R0, R51.reuse, 0x2, P6 ;  /* 0x0000003300097211 */ /* 0x080fe400030f16ff */
[C---:B----4-:R-:W-:Y:S02]  /*4e820*/  LEA R2, P6, R10.reuse, R50, 0x2 ;  /* 0x000000320a027211 */ /* 0x050fe400078c10ff */
[C---:B------:R-:W-:Y:S02]  /*4e830*/  IADD3 R0, R10.reuse, c[0x0][0x198], RZ ;  /* 0x000066000a007a10 */ /* 0x040fe40007ffe0ff */
[----:B------:R-:W-:-:S02]  /*4e840*/  LEA.HI.X.SX32 R3, R10, R51, 0x2, P6 ;  /* 0x000000330a037211 */ /* 0x000fc400030f16ff */
[CC--:B------:R-:W-:Y:S02]  /*4e850*/  LEA R4, P6, R0.reuse, R50.reuse, 0x2 ;  /* 0x0000003200047211 */ /* 0x0c0fe400078c10ff */
[C---:B------:R-:W-:Y:S02]  /*4e860*/  IADD3 R10, R0.reuse, c[0x0][0x198], RZ ;  /* 0x00006600000a7a10 */ /* 0x040fe40007ffe0ff */
[----:B------:R-:W-:Y:S01]  /*4e870*/  LEA.HI.X.SX32 R5, R0, R51, 0x2, P6 ;  /* 0x0000003300057211 */ /* 0x000fe200030f16ff */
[----:B------:R1:W-:Y:S01]  /*4e880*/  @P1 STG.E [R8.64], R35 ;  /* 0x0000002308001986 */ /* 0x0003e2000c101906 */
[----:B------:R-:W-:Y:S02]  /*4e890*/  ISETP.LT.AND P1, PT, R14, c[0x0][0x17c], !P0 ;  /* 0x00005f000e007a0c */ /* 0x000fe40004721270 */
[C---:B------:R-:W-:Y:S01]  /*4e8a0*/  LEA R6, P6, R10.reuse, R50, 0x2 ;  /* 0x000000320a067211 */ /* 0x040fe200078c10ff */
[----:B------:R4:W-:Y:S01]  /*4e8b0*/  @P5 STG.E [R2.64], R38 ;  /* 0x0000002602005986 */ /* 0x0009e2000c101906 */
[----:B------:R-:W-:-:S03]  /*4e8c0*/  IADD3 R0, R10, c[0x0][0x198], RZ ;  /* 0x000066000a007a10 */ /* 0x000fc60007ffe0ff */
[----:B------:R-:W3:Y:S04]  /*4e8d0*/  LDL.LU R14, [R1+0x125c] ;  /* 0x00125c00010e7983 */ /* 0x000ee80000300800 */
[----:B------:R2:W-:Y:S01]  /*4e8e0*/  @P4 STG.E [R4.64], R39 ;  /* 0x0000002704004986 */ /* 0x0005e2000c101906 */
[-C--:B------:R-:W-:Y:S02]  /*4e8f0*/  LEA.HI.X.SX32 R7, R10, R51.reuse, 0x2, P6 ;  /* 0x000000330a077211 */ /* 0x080fe400030f16ff */
[C---:B-1----:R-:W-:Y:S02]  /*4e900*/  LEA R8, P6, R0.reuse, R50, 0x2 ;  /* 0x0000003200087211 */ /* 0x042fe400078c10ff */
[C---:B------:R-:W-:Y:S02]  /*4e910*/  IADD3 R10, R0.reuse, c[0x0][0x198], RZ ;  /* 0x00006600000a7a10 */ /* 0x040fe40007ffe0ff */
[----:B------:R-:W-:-:S02]  /*4e920*/  LEA.HI.X.SX32 R9, R0, R51, 0x2, P6 ;  /* 0x0000003300097211 */ /* 0x000fc400030f16ff */
[C---:B----4-:R-:W-:Y:S01]  /*4e930*/  LEA R2, P6, R10.reuse, R50, 0x2 ;  /* 0x000000320a027211 */ /* 0x050fe200078c10ff */
[----:B------:R1:W-:Y:S03]  /*4e940*/  @P3 STG.E [R6.64], R42 ;  /* 0x0000002a06003986 */ /* 0x0003e6000c101906 */
[----:B------:R-:W-:Y:S01]  /*4e950*/  LEA.HI.X.SX32 R3, R10, R51, 0x2, P6 ;  /* 0x000000330a037211 */ /* 0x000fe200030f16ff */
[----:B------:R4:W-:Y:S04]  /*4e960*/  @P2 STG.E [R8.64], R43 ;  /* 0x0000002b08002986 */ /* 0x0009e8000c101906 */
[----:B------:R1:W-:Y:S01]  /*4e970*/  @P1 STG.E [R2.64], R46 ;  /* 0x0000002e02001986 */ /* 0x0003e2000c101906 */
[----:B--2---:R-:W-:-:S03]  /*4e980*/  ISETP.LT.AND P5, PT, R13, c[0x0][0x17c], !P0 ;  /* 0x00005f000d007a0c */ /* 0x004fc600047a1270 */
[----:B------:R-:W2:Y:S01]  /*4e990*/  LDL.LU R13, [R1+0x1258] ;  /* 0x00125800010d7983 */ /* 0x000ea20000300800 */
[----:B---3--:R-:W-:-:S03]  /*4e9a0*/  ISETP.LT.AND P4, PT, R11, c[0x0][0x17c], !P0 ;  /* 0x00005f000b007a0c */ /* 0x008fc60004781270 */
[----:B------:R-:W3:Y:S01]  /*4e9b0*/  LDL.LU R11, [R1+0x1254] ;  /* 0x00125400010b7983 */ /* 0x000ee20000300800 */
[----:B------:R-:W-:-:S03]  /*4e9c0*/  ISETP.LT.AND P3, PT, R12, c[0x0][0x17c], !P0 ;  /* 0x00005f000c007a0c */ /* 0x000fc60004761270 */
[----:B------:R-:W2:Y:S01]  /*4e9d0*/  LDL.LU R12, [R1+0x1250] ;  /* 0x00125000010c7983 */ /* 0x000ea20000300800 */
[----:B------:R-:W-:-:S03]  /*4e9e0*/  ISETP.LT.AND P2, PT, R16, c[0x0][0x17c], !P0 ;  /* 0x00005f0010007a0c */ /* 0x000fc60004741270 */
[----:B------:R-:W2:Y:S01]  /*4e9f0*/  LDL.LU R16, [R1+0x124c] ;  /* 0x00124c0001107983 */ /* 0x000ea20000300800 */
[----:B------:R-:W-:-:S03]  /*4ea00*/  ISETP.LT.AND P1, PT, R15, c[0x0][0x17c], !P0 ;  /* 0x00005f000f007a0c */ /* 0x000fc60004721270 */
[----:B------:R-:W2:Y:S01]  /*4ea10*/  LDL.LU R15, [R1+0x1638] ;  /* 0x00163800010f7983 */ /* 0x000ea20000300800 */
[----:B------:R-:W-:-:S04]  /*4ea20*/  IADD3 R0, R10, c[0x0][0x198], RZ ;  /* 0x000066000a007a10 */ /* 0x000fc80007ffe0ff */
[CC--:B------:R-:W-:Y:S02]  /*4ea30*/  LEA R4, P6, R0.reuse, R50.reuse, 0x2 ;  /* 0x0000003200047211 */ /* 0x0c0fe400078c10ff */
[C---:B------:R-:W-:Y:S02]  /*4ea40*/  IADD3 R10, R0.reuse, c[0x0][0x198], RZ ;  /* 0x00006600000a7a10 */ /* 0x040fe40007ffe0ff */
[-C--:B------:R-:W-:Y:S02]  /*4ea50*/  LEA.HI.X.SX32 R5, R0, R51.reuse, 0x2, P6 ;  /* 0x0000003300057211 */ /* 0x080fe400030f16ff */
[C---:B-1----:R-:W-:Y:S02]  /*4ea60*/  LEA R6, P6, R10.reuse, R50, 0x2 ;  /* 0x000000320a067211 */ /* 0x042fe400078c10ff */
[C---:B------:R-:W-:Y:S02]  /*4ea70*/  IADD3 R0, R10.reuse, c[0x0][0x198], RZ ;  /* 0x000066000a007a10 */ /* 0x040fe40007ffe0ff */
[----:B------:R-:W-:-:S02]  /*4ea80*/  LEA.HI.X.SX32 R7, R10, R51, 0x2, P6 ;  /* 0x000000330a077211 */ /* 0x000fc400030f16ff */
[CC--:B----4-:R-:W-:Y:S02]  /*4ea90*/  LEA R8, P6, R0.reuse, R50.reuse, 0x2 ;  /* 0x0000003200087211 */ /* 0x0d0fe400078c10ff */
[C---:B------:R-:W-:Y:S02]  /*4eaa0*/  IADD3 R10, R0.reuse, c[0x0][0x198], RZ ;  /* 0x00006600000a7a10 */ /* 0x040fe40007ffe0ff */
[-C--:B------:R-:W-:Y:S02]  /*4eab0*/  LEA.HI.X.SX32 R9, R0, R51.reuse, 0x2, P6 ;  /* 0x0000003300097211 */ /* 0x080fe400030f16ff */
[C---:B------:R-:W-:Y:S02]  /*4eac0*/  LEA R2, P6, R10.reuse, R50, 0x2 ;  /* 0x000000320a027211 */ /* 0x040fe400078c10ff */
[C---:B------:R-:W-:Y:S01]  /*4ead0*/  IADD3 R0, R10.reuse, c[0x0][0x198], RZ ;  /* 0x000066000a007a10 */ /* 0x040fe20007ffe0ff */
[----:B------:R1:W-:Y:S01]  /*4eae0*/  @P5 STG.E [R4.64], R47 ;  /* 0x0000002f04005986 */ /* 0x0003e2000c101906 */
[----:B------:R-:W-:-:S02]  /*4eaf0*/  LEA.HI.X.SX32 R3, R10, R51, 0x2, P6 ;  /* 0x000000330a037211 */ /* 0x000fc400030f16ff */
[C---:B------:R-:W-:Y:S01]  /*4eb00*/  IADD3 R10, R0.reuse, c[0x0][0x198], RZ ;  /* 0x00006600000a7a10 */ /* 0x040fe20007ffe0ff */
[----:B------:R4:W-:Y:S04]  /*4eb10*/  @P4 STG.E [R6.64], R54 ;  /* 0x0000003606004986 */ /* 0x0009e8000c101906 */
[----:B------:R2:W-:Y:S01]  /*4eb20*/  @P3 STG.E [R8.64], R55 ;  /* 0x0000003708003986 */ /* 0x0005e2000c101906 */
[----:B-1----:R-:W-:-:S04]  /*4eb30*/  LEA R4, P6, R0, R50, 0x2 ;  /* 0x0000003200047211 */ /* 0x002fc800078c10ff */
[-C--:B------:R-:W-:Y:S01]  /*4eb40*/  LEA.HI.X.SX32 R5, R0, R51.reuse, 0x2, P6 ;  /* 0x0000003300057211 */ /* 0x080fe200030f16ff */
[----:B------:R1:W-:Y:S04]  /*4eb50*/  @P2 STG.E [R2.64], R58 ;  /* 0x0000003a02002986 */ /* 0x0003e8000c101906 */
[----:B------:R1:W-:Y:S01]  /*4eb60*/  @P1 STG.E [R4.64], R59 ;  /* 0x0000003b04001986 */ /* 0x0003e2000c101906 */
[----:B----4-:R-:W-:Y:S02]  /*4eb70*/  LEA R6, P6, R10, R50, 0x2 ;  /* 0x000000320a067211 */ /* 0x010fe400078c10ff */
[----:B------:R-:W-:Y:S02]  /*4eb80*/  ISETP.LT.AND P5, PT, R14, c[0x0][0x17c], !P0 ;  /* 0x00005f000e007a0c */ /* 0x000fe400047a1270 */
[----:B------:R-:W-:-:S11]  /*4eb90*/  LEA.HI.X.SX32 R7, R10, R51, 0x2, P6 ;  /* 0x000000330a077211 */ /* 0x000fd600030f16ff */
[----:B------:R4:W-:Y:S01]  /*4eba0*/  @P5 STG.E [R6.64], R62 ;  /* 0x0000003e06005986 */ /* 0x0009e2000c101906 */
[----:B---3--:R-:W-:Y:S02]  /*4ebb0*/  ISETP.LT.AND P3, PT, R11, c[0x0][0x17c], !P0 ;  /* 0x00005f000b007a0c */ /* 0x008fe40004761270 */
[----:B------:R-:W-:-:S04]  /*4ebc0*/  IADD3 R11, R10, c[0x0][0x198], RZ ;  /* 0x000066000a0b7a10 */ /* 0x000fc80007ffe0ff */
[----:B------:R-:W-:Y:S02]  /*4ebd0*/  IADD3 R0, R11, c[0x0][0x198], RZ ;  /* 0x000066000b007a10 */ /* 0x000fe40007ffe0ff */
[----:B--2---:R-:W-:Y:S02]  /*4ebe0*/  ISETP.LT.AND P4, PT, R13, c[0x0][0x17c], !P0 ;  /* 0x00005f000d007a0c */ /* 0x004fe40004781270 */
[CC--:B------:R-:W-:Y:S02]  /*4ebf0*/  LEA R8, P1, R11.reuse, R50.reuse, 0x2 ;  /* 0x000000320b087211 */ /* 0x0c0fe400078210ff */
[----:B------:R-:W-:Y:S02]  /*4ec00*/  IADD3 R13, R0, c[0x0][0x198], RZ ;  /* 0x00006600000d7a10 */ /* 0x000fe40007ffe0ff */
[----:B------:R-:W-:Y:S02]  /*4ec10*/  LEA.HI.X.SX32 R9, R11, R51, 0x2, P1 ;  /* 0x000000330b097211 */ /* 0x000fe400008f16ff */
[----:B-1----:R-:W-:-:S02]  /*4ec20*/  LEA R2, P1, R13, R50, 0x2 ;  /* 0x000000320d027211 */ /* 0x002fc400078210ff */
[----:B------:R-:W-:Y:S02]  /*4ec30*/  ISETP.LT.AND P2, PT, R12, c[0x0][0x17c], !P0 ;  /* 0x00005f000c007a0c */ /* 0x000fe40004741270 */
[----:B------:R-:W-:Y:S02]  /*4ec40*/  LEA R10, P6, R0, R50, 0x2 ;  /* 0x00000032000a7211 */ /* 0x000fe400078c10ff */
[C---:B------:R-:W-:Y:S02]  /*4ec50*/  LEA.HI.X.SX32 R3, R13.reuse, R51, 0x2, P1 ;  /* 0x000000330d037211 */ /* 0x040fe400008f16ff */
[----:B------:R-:W-:Y:S02]  /*4ec60*/  IADD3 R14, R13, c[0x0][0x198], RZ ;  /* 0x000066000d0e7a10 */ /* 0x000fe40007ffe0ff */
[----:B------:R-:W-:Y:S02]  /*4ec70*/  ISETP.LT.AND P1, PT, R16, c[0x0][0x17c], !P0 ;  /* 0x00005f0010007a0c */ /* 0x000fe40004721270 */
[----:B------:R-:W-:-:S02]  /*4ec80*/  ISETP.LT.AND P0, PT, R15, c[0x0][0x17c], !P0 ;  /* 0x00005f000f007a0c */ /* 0x000fc40004701270 */
[-C--:B------:R-:W-:Y:S02]  /*4ec90*/  LEA.HI.X.SX32 R11, R0, R51.reuse, 0x2, P6 ;  /* 0x00000033000b7211 */ /* 0x080fe400030f16ff */
[CC--:B------:R-:W-:Y:S02]  /*4eca0*/  LEA R12, P6, R14.reuse, R50.reuse, 0x2 ;  /* 0x000000320e0c7211 */ /* 0x0c0fe400078c10ff */
[C---:B------:R-:W-:Y:S02]  /*4ecb0*/  IADD3 R0, R14.reuse, c[0x0][0x198], RZ ;  /* 0x000066000e007a10 */ /* 0x040fe40007ffe0ff */
[----:B------:R-:W-:Y:S01]  /*4ecc0*/  LEA.HI.X.SX32 R13, R14, R51, 0x2, P6 ;  /* 0x000000330e0d7211 */ /* 0x000fe200030f16ff */
[----:B------:R4:W-:Y:S01]  /*4ecd0*/  @P4 STG.E [R8.64], R63 ;  /* 0x0000003f08004986 */ /* 0x0009e2000c101906 */
[----:B------:R-:W-:-:S03]  /*4ece0*/  LEA R50, P6, R0, R50, 0x2 ;  /* 0x0000003200327211 */ /* 0x000fc600078c10ff */
[----:B------:R4:W-:Y:S04]  /*4ecf0*/  @P3 STG.E [R10.64], R66 ;  /* 0x000000420a003986 */ /* 0x0009e8000c101906 */
[----:B------:R4:W-:Y:S01]  /*4ed00*/  @P2 STG.E [R2.64], R67 ;  /* 0x0000004302002986 */ /* 0x0009e2000c101906 */
[----:B------:R-:W-:-:S03]  /*4ed10*/  LEA.HI.X.SX32 R51, R0, R51, 0x2, P6 ;  /* 0x0000003300337211 */ /* 0x000fc600030f16ff */
[----:B------:R4:W-:Y:S01]  /*4ed20*/  @P1 STG.E [R12.64], R70 ;  /* 0x000000460c001986 */ /* 0x0009e2000c101906 */
[----:B------:R-:W-:Y:S05]  /*4ed30*/  @!P0 EXIT ;  /* 0x000000000000894d */ /* 0x000fea0003800000 */
[----:B------:R-:W-:Y:S01]  /*4ed40*/  STG.E [R50.64], R71 ;  /* 0x0000004732007986 */ /* 0x000fe2000c101906 */
[----:B------:R-:W-:Y:S05]  /*4ed50*/  EXIT ;  /* 0x000000000000794d */ /* 0x000fea0003800000 */
.L_x_2:
[----:B------:R-:W-:-:S00]  /*4ed60*/  BRA `(.L_x_2) ;  /* 0xfffffff000007947 */ /* 0x000fc0000383ffff */
[----:B------:R-:W-:-:S00]  /*4ed70*/  NOP ;  /* 0x0000000000007918 */ /* 0x000fc00000000000 */
        /* <DEDUP_REMOVED lines=8> */
.L_x_3:


//--------------------- .nv.shared.matmul_kernel  --------------------------
	.section	.nv.shared.matmul_kernel,"aw",@nobits
	.sectionflags	@""
	.align	16
